	.target	sm_100a

	.elftype	@"ET_EXEC"


//--------------------- .note.nv.tkinfo           --------------------------
	.section	.note.nv.tkinfo,"",@"SHT_NOTE"
	.sectionflags	@"SHF_NOTE_NV_TKINFO"
	.tkinfo
        /*0018*/ 	.word	0x00000002
        /*0030*/ 	.string	""
        /*0030*/ 	.string	"ptxas"
        /*0030*/ 	.string	"Cuda compilation tools, release 13.0, V13.0.88"
        /*0030*/ 	.string	"Build cuda_13.0.r13.0/compiler.36424714_0"
        /*0030*/ 	.string	"-arch sm_100a -m 64 "



//--------------------- .note.nv.cuinfo           --------------------------
	.section	.note.nv.cuinfo,"",@"SHT_NOTE"
	.sectionflags	@"SHF_NOTE_NV_CUINFO"
        /*0018*/ 	.short	0x0002
        /*001a*/ 	.short	0x0064
        /*001c*/ 	.short	0x0082
	.zero		2


//--------------------- .nv.info                  --------------------------
	.section	.nv.info,"",@"SHT_CUDA_INFO"
	.align	4


	//----- nvinfo : EIATTR_REGCOUNT
	.align		4
        /*0000*/ 	.byte	0x04, 0x2f
        /*0002*/ 	.short	(.L_19 - .L_18)
	.align		4
.L_18:
        /*0004*/ 	.word	index@(_ZN7cutlass13device_kernelINS_4gemm6kernel13GemmUniversalIN4cute5tupleIJiiiiEEENS1_10collective13CollectiveMmaINS1_35MainloopSm100TmaUmmaWarpSpecializedILi3ELi2ELi2ENS5_IJNS4_1CILi2EEESB_NSA_ILi1EEEEEEEENS5_IJNSA_ILi256EEESF_NSA_ILi32EEEEEENS_10tfloat32_tENS5_IJlSC_lEEESI_SJ_NS4_8TiledMMAINS4_8MMA_AtomIJNS4_23SM100_MMA_TF32_2x1SM_SSISI_SI_fLi256ELi256ELNS4_4UMMA5MajorE0ELSO_0ELNSN_7ScaleInE0ELSP_0EEEEEENS4_6LayoutINS5_IJSC_SC_SC_EEENS5_IJNSA_ILi0EEESU_SU_EEEEENS5_IJNS4_10UnderscoreESX_SX_EEEEENS4_28SM100_TMA_2SM_LOAD_MULTICASTENS4_14ComposedLayoutINS4_7SwizzleILi3ELi4ELi3EEENS4_18smem_ptr_flag_bitsILi32EEENSS_INS5_IJNSA_ILi8EEESG_EEENS5_IJSG_SC_EEEEEEEvNS4_8identityENS4_18SM100_TMA_2SM_LOADES1A_vS1B_EENS_8epilogue10collective18CollectiveEpilogueINS1E_23Sm100TmaWarpSpecializedILi4ELi2ELi32ELb1ELb0EEEJNS5_IJNSA_ILi128EEESF_SG_EEENS5_IJNSS_IS1J_SC_EENSS_ISG_SC_EEEEESI_SJ_SI_SJ_NS1E_6fusion15FusionCallbacksIS1I_NS1O_17LinearCombinationISI_fSI_fLNS_15FloatRoundStyleE2EEES1K_S1N_JEEENS4_5SM1004TMEM4LOAD26SM100_TMEM_LOAD_32dp32b32xENS4_13SM90_TMA_LOADES1A_NS4_39AutoVectorizingCopyWithAssumedAlignmentILi128EEENS4_14SM90_TMA_STOREES1A_S20_S20_EEEvvEEEEvNT_6ParamsE)
        /*0008*/ 	.word	0x00000080


	//----- nvinfo : EIATTR_FRAME_SIZE
	.align		4
.L_19:
        /*000c*/ 	.byte	0x04, 0x11
        /*000e*/ 	.short	(.L_21 - .L_20)
	.align		4
.L_20:
        /*0010*/ 	.word	index@($__internal_2_$__cuda_sm10x_tcgen05_guardrail_trap_unallocated_columns_being_dealloced)
        /*0014*/ 	.word	0x00000000


	//----- nvinfo : EIATTR_FRAME_SIZE
	.align		4
.L_21:
        /*0018*/ 	.byte	0x04, 0x11
        /*001a*/ 	.short	(.L_23 - .L_22)
	.align		4
.L_22:
        /*001c*/ 	.word	index@($__internal_1_$__cuda_sm10x_tcgen05_guardrail_trap_phase_invalid_during_alloc)
        /*0020*/ 	.word	0x00000000


	//----- nvinfo : EIATTR_FRAME_SIZE
	.align		4
.L_23:
        /*0024*/ 	.byte	0x04, 0x11
        /*0026*/ 	.short	(.L_25 - .L_24)
	.align		4
.L_24:
        /*0028*/ 	.word	index@($__internal_0_$__cuda_sm10x_tcgen05_guardrail_trap_col_being_dealloced_not_returned_by_alloc)
        /*002c*/ 	.word	0x00000000


	//----- nvinfo : EIATTR_FRAME_SIZE
	.align		4
.L_25:
        /*0030*/ 	.byte	0x04, 0x11
        /*0032*/ 	.short	(.L_27 - .L_26)
	.align		4
.L_26:
        /*0034*/ 	.word	index@(_ZN7cutlass13device_kernelINS_4gemm6kernel13GemmUniversalIN4cute5tupleIJiiiiEEENS1_10collective13CollectiveMmaINS1_35MainloopSm100TmaUmmaWarpSpecializedILi3ELi2ELi2ENS5_IJNS4_1CILi2EEESB_NSA_ILi1EEEEEEEENS5_IJNSA_ILi256EEESF_NSA_ILi32EEEEEENS_10tfloat32_tENS5_IJlSC_lEEESI_SJ_NS4_8TiledMMAINS4_8MMA_AtomIJNS4_23SM100_MMA_TF32_2x1SM_SSISI_SI_fLi256ELi256ELNS4_4UMMA5MajorE0ELSO_0ELNSN_7ScaleInE0ELSP_0EEEEEENS4_6LayoutINS5_IJSC_SC_SC_EEENS5_IJNSA_ILi0EEESU_SU_EEEEENS5_IJNS4_10UnderscoreESX_SX_EEEEENS4_28SM100_TMA_2SM_LOAD_MULTICASTENS4_14ComposedLayoutINS4_7SwizzleILi3ELi4ELi3EEENS4_18smem_ptr_flag_bitsILi32EEENSS_INS5_IJNSA_ILi8EEESG_EEENS5_IJSG_SC_EEEEEEEvNS4_8identityENS4_18SM100_TMA_2SM_LOADES1A_vS1B_EENS_8epilogue10collective18CollectiveEpilogueINS1E_23Sm100TmaWarpSpecializedILi4ELi2ELi32ELb1ELb0EEEJNS5_IJNSA_ILi128EEESF_SG_EEENS5_IJNSS_IS1J_SC_EENSS_ISG_SC_EEEEESI_SJ_SI_SJ_NS1E_6fusion15FusionCallbacksIS1I_NS1O_17LinearCombinationISI_fSI_fLNS_15FloatRoundStyleE2EEES1K_S1N_JEEENS4_5SM1004TMEM4LOAD26SM100_TMEM_LOAD_32dp32b32xENS4_13SM90_TMA_LOADES1A_NS4_39AutoVectorizingCopyWithAssumedAlignmentILi128EEENS4_14SM90_TMA_STOREES1A_S20_S20_EEEvvEEEEvNT_6ParamsE)
        /*0038*/ 	.word	0x00000000


	//----- nvinfo : EIATTR_MIN_STACK_SIZE
	.align		4
.L_27:
        /*003c*/ 	.byte	0x04, 0x12
        /*003e*/ 	.short	(.L_29 - .L_28)
	.align		4
.L_28:
        /*0040*/ 	.word	index@(_ZN7cutlass13device_kernelINS_4gemm6kernel13GemmUniversalIN4cute5tupleIJiiiiEEENS1_10collective13CollectiveMmaINS1_35MainloopSm100TmaUmmaWarpSpecializedILi3ELi2ELi2ENS5_IJNS4_1CILi2EEESB_NSA_ILi1EEEEEEEENS5_IJNSA_ILi256EEESF_NSA_ILi32EEEEEENS_10tfloat32_tENS5_IJlSC_lEEESI_SJ_NS4_8TiledMMAINS4_8MMA_AtomIJNS4_23SM100_MMA_TF32_2x1SM_SSISI_SI_fLi256ELi256ELNS4_4UMMA5MajorE0ELSO_0ELNSN_7ScaleInE0ELSP_0EEEEEENS4_6LayoutINS5_IJSC_SC_SC_EEENS5_IJNSA_ILi0EEESU_SU_EEEEENS5_IJNS4_10UnderscoreESX_SX_EEEEENS4_28SM100_TMA_2SM_LOAD_MULTICASTENS4_14ComposedLayoutINS4_7SwizzleILi3ELi4ELi3EEENS4_18smem_ptr_flag_bitsILi32EEENSS_INS5_IJNSA_ILi8EEESG_EEENS5_IJSG_SC_EEEEEEEvNS4_8identityENS4_18SM100_TMA_2SM_LOADES1A_vS1B_EENS_8epilogue10collective18CollectiveEpilogueINS1E_23Sm100TmaWarpSpecializedILi4ELi2ELi32ELb1ELb0EEEJNS5_IJNSA_ILi128EEESF_SG_EEENS5_IJNSS_IS1J_SC_EENSS_ISG_SC_EEEEESI_SJ_SI_SJ_NS1E_6fusion15FusionCallbacksIS1I_NS1O_17LinearCombinationISI_fSI_fLNS_15FloatRoundStyleE2EEES1K_S1N_JEEENS4_5SM1004TMEM4LOAD26SM100_TMEM_LOAD_32dp32b32xENS4_13SM90_TMA_LOADES1A_NS4_39AutoVectorizingCopyWithAssumedAlignmentILi128EEENS4_14SM90_TMA_STOREES1A_S20_S20_EEEvvEEEEvNT_6ParamsE)
        /*0044*/ 	.word	0x00000000
.L_29:


//--------------------- .nv.compat                --------------------------
	.section	.nv.compat,"",@"SHT_CUDA_COMPAT_INFO"
	.align	4
        /*0000*/ 	.byte	0x02, 0x09, 0x01, 0x00, 0x02, 0x02, 0x02, 0x00, 0x02, 0x05, 0x05, 0x00, 0x03, 0x07, 0x01, 0x01
        /*0010*/ 	.byte	0x02, 0x03, 0x01, 0x00, 0x02, 0x06, 0x01, 0x00, 0x04, 0x0b, 0x08, 0x00, 0x09, 0x00, 0x00, 0x00
        /*0020*/ 	.byte	0x00, 0x00, 0x00, 0x00


//--------------------- .nv.info._ZN7cutlass13device_kernelINS_4gemm6kernel13GemmUniversalIN4cute5tupleIJiiiiEEENS1_10collective13CollectiveMmaINS1_35MainloopSm100TmaUmmaWarpSpecializedILi3ELi2ELi2ENS5_IJNS4_1CILi2EEESB_NSA_ILi1EEEEEEEENS5_IJNSA_ILi256EEESF_NSA_ILi32EEEEEENS_10tfloat32_tENS5_IJlSC_lEEESI_SJ_NS4_8TiledMMAINS4_8MMA_AtomIJNS4_23SM100_MMA_TF32_2x1SM_SSISI_SI_fLi256ELi256ELNS4_4UMMA5MajorE0ELSO_0ELNSN_7ScaleInE0ELSP_0EEEEEENS4_6LayoutINS5_IJSC_SC_SC_EEENS5_IJNSA_ILi0EEESU_SU_EEEEENS5_IJNS4_10UnderscoreESX_SX_EEEEENS4_28SM100_TMA_2SM_LOAD_MULTICASTENS4_14ComposedLayoutINS4_7SwizzleILi3ELi4ELi3EEENS4_18smem_ptr_flag_bitsILi32EEENSS_INS5_IJNSA_ILi8EEESG_EEENS5_IJSG_SC_EEEEEEEvNS4_8identityENS4_18SM100_TMA_2SM_LOADES1A_vS1B_EENS_8epilogue10collective18CollectiveEpilogueINS1E_23Sm100TmaWarpSpecializedILi4ELi2ELi32ELb1ELb0EEEJNS5_IJNSA_ILi128EEESF_SG_EEENS5_IJNSS_IS1J_SC_EENSS_ISG_SC_EEEEESI_SJ_SI_SJ_NS1E_6fusion15FusionCallbacksIS1I_NS1O_17LinearCombinationISI_fSI_fLNS_15FloatRoundStyleE2EEES1K_S1N_JEEENS4_5SM1004TMEM4LOAD26SM100_TMEM_LOAD_32dp32b32xENS4_13SM90_TMA_LOADES1A_NS4_39AutoVectorizingCopyWithAssumedAlignmentILi128EEENS4_14SM90_TMA_STOREES1A_S20_S20_EEEvvEEEEvNT_6ParamsE --------------------------
	.section	.nv.info._ZN7cutlass13device_kernelINS_4gemm6kernel13GemmUniversalIN4cute5tupleIJiiiiEEENS1_10collective13CollectiveMmaINS1_35MainloopSm100TmaUmmaWarpSpecializedILi3ELi2ELi2ENS5_IJNS4_1CILi2EEESB_NSA_ILi1EEEEEEEENS5_IJNSA_ILi256EEESF_NSA_ILi32EEEEEENS_10tfloat32_tENS5_IJlSC_lEEESI_SJ_NS4_8TiledMMAINS4_8MMA_AtomIJNS4_23SM100_MMA_TF32_2x1SM_SSISI_SI_fLi256ELi256ELNS4_4UMMA5MajorE0ELSO_0ELNSN_7ScaleInE0ELSP_0EEEEEENS4_6LayoutINS5_IJSC_SC_SC_EEENS5_IJNSA_ILi0EEESU_SU_EEEEENS5_IJNS4_10UnderscoreESX_SX_EEEEENS4_28SM100_TMA_2SM_LOAD_MULTICASTENS4_14ComposedLayoutINS4_7SwizzleILi3ELi4ELi3EEENS4_18smem_ptr_flag_bitsILi32EEENSS_INS5_IJNSA_ILi8EEESG_EEENS5_IJSG_SC_EEEEEEEvNS4_8identityENS4_18SM100_TMA_2SM_LOADES1A_vS1B_EENS_8epilogue10collective18CollectiveEpilogueINS1E_23Sm100TmaWarpSpecializedILi4ELi2ELi32ELb1ELb0EEEJNS5_IJNSA_ILi128EEESF_SG_EEENS5_IJNSS_IS1J_SC_EENSS_ISG_SC_EEEEESI_SJ_SI_SJ_NS1E_6fusion15FusionCallbacksIS1I_NS1O_17LinearCombinationISI_fSI_fLNS_15FloatRoundStyleE2EEES1K_S1N_JEEENS4_5SM1004TMEM4LOAD26SM100_TMEM_LOAD_32dp32b32xENS4_13SM90_TMA_LOADES1A_NS4_39AutoVectorizingCopyWithAssumedAlignmentILi128EEENS4_14SM90_TMA_STOREES1A_S20_S20_EEEvvEEEEvNT_6ParamsE,"",@"SHT_CUDA_INFO"
	.sectionflags	@""
	.align	4


	//----- nvinfo : EIATTR_CUDA_API_VERSION
	.align		4
        /*0000*/ 	.byte	0x04, 0x37
        /*0002*/ 	.short	(.L_31 - .L_30)
.L_30:
        /*0004*/ 	.word	0x00000082


	//----- nvinfo : EIATTR_KPARAM_INFO
	.align		4
.L_31:
        /*0008*/ 	.byte	0x04, 0x17
        /*000a*/ 	.short	(.L_33 - .L_32)
.L_32:
        /*000c*/ 	.word	0x00000000
        /*0010*/ 	.short	0x0000
        /*0012*/ 	.short	0x0000
        /*0014*/ 	.byte	0x00, 0xf0, 0x01, 0x20


	//----- nvinfo : EIATTR_AT_ENTRY_FRAGMENTS
	.align		4
.L_33:
        /*0018*/ 	.byte	0x04, 0x4f
        /*001a*/ 	.short	(.L_35 - .L_34)


	//   ....[0]....
.L_34:
        /*001c*/ 	.word	0x00000007


	//----- nvinfo : EIATTR_RESERVED_SMEM_USED
	.align		4
.L_35:
        /*0020*/ 	.byte	0x01, 0x41
	.zero		2


	//----- nvinfo : EIATTR_SPARSE_MMA_MASK
	.align		4
        /*0024*/ 	.byte	0x03, 0x50
        /*0026*/ 	.short	0x0000


	//----- nvinfo : EIATTR_TCGEN05_2CTA_USED
	.align		4
        /*0028*/ 	.byte	0x01, 0x52
	.zero		2


	//----- nvinfo : EIATTR_MAXREG_COUNT
	.align		4
        /*002c*/ 	.byte	0x03, 0x1b
        /*002e*/ 	.short	0x00ff


	//----- nvinfo : EIATTR_NUM_BARRIERS
	.align		4
        /*0030*/ 	.byte	0x02, 0x4c
        /*0032*/ 	.byte	0x07
	.zero		1


	//----- nvinfo : EIATTR_EXTERNS
	.align		4
        /*0034*/ 	.byte	0x04, 0x0f
        /*0036*/ 	.short	(.L_37 - .L_36)


	//   ....[0]....
	.align		4
.L_36:
        /*0038*/ 	.word	index@(__assertfail)


	//----- nvinfo : EIATTR_MERCURY_ISA_VERSION
	.align		4
.L_37:
        /*003c*/ 	.byte	0x03, 0x5f
        /*003e*/ 	.short	0x0101


	//----- nvinfo : EIATTR_INT_WARP_WIDE_INSTR_OFFSETS
	.align		4
        /*0040*/ 	.byte	0x04, 0x31
        /*0042*/ 	.short	(.L_39 - .L_38)


	//   ....[0]....
.L_38:
        /*0044*/ 	.word	0x00000d10


	//   ....[1]....
        /*0048*/ 	.word	0x00000db0


	//   ....[2]....
        /*004c*/ 	.word	0x000040d0


	//   ....[3]....
        /*0050*/ 	.word	0x000040f0


	//   ....[4]....
        /*0054*/ 	.word	0x00004120


	//   ....[5]....
        /*0058*/ 	.word	0x00004c50


	//   ....[6]....
        /*005c*/ 	.word	0x00004cc0


	//   ....[7]....
        /*0060*/ 	.word	0x00004db0


	//   ....[8]....
        /*0064*/ 	.word	0x00004e30


	//   ....[9]....
        /*0068*/ 	.word	0x00004f20


	//   ....[10]....
        /*006c*/ 	.word	0x00004fa0


	//   ....[11]....
        /*0070*/ 	.word	0x000050a0


	//   ....[12]....
        /*0074*/ 	.word	0x00005130


	//   ....[13]....
        /*0078*/ 	.word	0x00005230


	//   ....[14]....
        /*007c*/ 	.word	0x000052b0


	//   ....[15]....
        /*0080*/ 	.word	0x000053b0


	//   ....[16]....
        /*0084*/ 	.word	0x00005430


	//   ....[17]....
        /*0088*/ 	.word	0x00005530


	//   ....[18]....
        /*008c*/ 	.word	0x000055b0


	//   ....[19]....
        /*0090*/ 	.word	0x000056a0


	//   ....[20]....
        /*0094*/ 	.word	0x00005730


	//----- nvinfo : EIATTR_COOP_GROUP_MASK_REGIDS
	.align		4
.L_39:
        /*0098*/ 	.byte	0x04, 0x29
        /*009a*/ 	.short	(.L_41 - .L_40)


	//   ....[0]....
.L_40:
        /*009c*/ 	.word	0xffffffff


	//   ....[1]....
        /*00a0*/ 	.word	0xffffffff


	//   ....[2]....
        /*00a4*/ 	.word	0xffffffff


	//   ....[3]....
        /*00a8*/ 	.word	0xffffffff


	//   ....[4]....
        /*00ac*/ 	.word	0xffffffff


	//   ....[5]....
        /*00b0*/ 	.word	0xffffffff


	//   ....[6]....
        /*00b4*/ 	.word	0xffffffff


	//   ....[7]....
        /*00b8*/ 	.word	0xffffffff


	//   ....[8]....
        /*00bc*/ 	.word	0xffffffff


	//   ....[9]....
        /*00c0*/ 	.word	0xffffffff


	//   ....[10]....
        /*00c4*/ 	.word	0xffffffff


	//   ....[11]....
        /*00c8*/ 	.word	0xffffffff


	//   ....[12]....
        /*00cc*/ 	.word	0xffffffff


	//   ....[13]....
        /*00d0*/ 	.word	0xffffffff


	//----- nvinfo : EIATTR_COOP_GROUP_INSTR_OFFSETS
	.align		4
.L_41:
        /*00d4*/ 	.byte	0x04, 0x28
        /*00d6*/ 	.short	(.L_43 - .L_42)


	//   ....[0]....
.L_42:
        /*00d8*/ 	.word	0x000000b0


	//   ....[1]....
        /*00dc*/ 	.word	0x00000520


	//   ....[2]....
        /*00e0*/ 	.word	0x000006c0


	//   ....[3]....
        /*00e4*/ 	.word	0x00000850


	//   ....[4]....
        /*00e8*/ 	.word	0x00000940


	//   ....[5]....
        /*00ec*/ 	.word	0x00000aa0


	//   ....[6]....
        /*00f0*/ 	.word	0x00000bf0


	//   ....[7]....
        /*00f4*/ 	.word	0x00000e30


	//   ....[8]....
        /*00f8*/ 	.word	0x000021a0


	//   ....[9]....
        /*00fc*/ 	.word	0x00002fd0


	//   ....[10]....
        /*0100*/ 	.word	0x000034a0


	//   ....[11]....
        /*0104*/ 	.word	0x000034d0


	//   ....[12]....
        /*0108*/ 	.word	0x00003fd0


	//   ....[13]....
        /*010c*/ 	.word	0x000041e0


	//----- nvinfo : EIATTR_VRC_CTA_INIT_COUNT
	.align		4
.L_43:
        /*0110*/ 	.byte	0x02, 0x4a
        /*0112*/ 	.byte	0x80
	.zero		1


	//----- nvinfo : EIATTR_SYSCALL_OFFSETS
	.align		4
        /*0114*/ 	.byte	0x04, 0x46
        /*0116*/ 	.short	(.L_45 - .L_44)


	//   ....[0]....
.L_44:
        /*0118*/ 	.word	0x00006400


	//   ....[1]....
        /*011c*/ 	.word	0x000064f0


	//   ....[2]....
        /*0120*/ 	.word	0x00006ec0


	//   ....[3]....
        /*0124*/ 	.word	0x00007d10


	//   ....[4]....
        /*0128*/ 	.word	0x00008b30


	//   ....[5]....
        /*012c*/ 	.word	0x00009980


	//   ....[6]....
        /*0130*/ 	.word	0x0000a7e0


	//   ....[7]....
        /*0134*/ 	.word	0x0000b670


	//   ....[8]....
        /*0138*/ 	.word	0x0000c4d0


	//   ....[9]....
        /*013c*/ 	.word	0x0000d2e0


	//----- nvinfo : EIATTR_MBARRIER_INSTR_OFFSETS
	.align		4
.L_45:
        /*0140*/ 	.byte	0x04, 0x39
        /*0142*/ 	.short	(.L_47 - .L_46)


	//   ....[0]....
.L_46:
        /*0144*/ 	.word	0x00000650
        /*0148*/ 	.word	0x000000ff
        /*014c*/ 	.word	0x00000000
        /*0150*/ 	.short	0x0100
        /*0152*/ 	.byte	0x04
	.zero		1


	//   ....[1]....
        /*0154*/ 	.word	0x00000660
        /*0158*/ 	.word	0x000000ff
        /*015c*/ 	.word	0x00000018
        /*0160*/ 	.short	0x0100
        /*0162*/ 	.byte	0x04
	.zero		1


	//   ....[2]....
        /*0164*/ 	.word	0x00000670
        /*0168*/ 	.word	0x000000ff
        /*016c*/ 	.word	0x00000008
        /*0170*/ 	.short	0x0100
        /*0172*/ 	.byte	0x04
	.zero		1


	//   ....[3]....
        /*0174*/ 	.word	0x00000680
        /*0178*/ 	.word	0x000000ff
        /*017c*/ 	.word	0x00000020
        /*0180*/ 	.short	0x0100
        /*0182*/ 	.byte	0x04
	.zero		1


	//   ....[4]....
        /*0184*/ 	.word	0x00000690
        /*0188*/ 	.word	0x000000ff
        /*018c*/ 	.word	0x00000010
        /*0190*/ 	.short	0x0100
        /*0192*/ 	.byte	0x04
	.zero		1


	//   ....[5]....
        /*0194*/ 	.word	0x000006a0
        /*0198*/ 	.word	0x000000ff
        /*019c*/ 	.word	0x00000028
        /*01a0*/ 	.short	0x0100
        /*01a2*/ 	.byte	0x04
	.zero		1


	//   ....[6]....
        /*01a4*/ 	.word	0x000007c0
        /*01a8*/ 	.word	0x000000ff
        /*01ac*/ 	.word	0x00000030
        /*01b0*/ 	.short	0x0100
        /*01b2*/ 	.byte	0x04
	.zero		1


	//   ....[7]....
        /*01b4*/ 	.word	0x000007d0
        /*01b8*/ 	.word	0x000000ff
        /*01bc*/ 	.word	0x00000050
        /*01c0*/ 	.short	0x0100
        /*01c2*/ 	.byte	0x04
	.zero		1


	//   ....[8]....
        /*01c4*/ 	.word	0x000007e0
        /*01c8*/ 	.word	0x000000ff
        /*01cc*/ 	.word	0x00000038
        /*01d0*/ 	.short	0x0100
        /*01d2*/ 	.byte	0x04
	.zero		1


	//   ....[9]....
        /*01d4*/ 	.word	0x000007f0
        /*01d8*/ 	.word	0x000000ff
        /*01dc*/ 	.word	0x00000058
        /*01e0*/ 	.short	0x0100
        /*01e2*/ 	.byte	0x04
	.zero		1


	//   ....[10]....
        /*01e4*/ 	.word	0x00000800
        /*01e8*/ 	.word	0x000000ff
        /*01ec*/ 	.word	0x00000040
        /*01f0*/ 	.short	0x0100
        /*01f2*/ 	.byte	0x04
	.zero		1


	//   ....[11]....
        /*01f4*/ 	.word	0x00000810
        /*01f8*/ 	.word	0x000000ff
        /*01fc*/ 	.word	0x00000060
        /*0200*/ 	.short	0x0100
        /*0202*/ 	.byte	0x04
	.zero		1


	//   ....[12]....
        /*0204*/ 	.word	0x00000820
        /*0208*/ 	.word	0x000000ff
        /*020c*/ 	.word	0x00000048
        /*0210*/ 	.short	0x0100
        /*0212*/ 	.byte	0x04
	.zero		1


	//   ....[13]....
        /*0214*/ 	.word	0x00000830
        /*0218*/ 	.word	0x000000ff
        /*021c*/ 	.word	0x00000068
        /*0220*/ 	.short	0x0100
        /*0222*/ 	.byte	0x04
	.zero		1


	//   ....[14]....
        /*0224*/ 	.word	0x00000910
        /*0228*/ 	.word	0x000000ff
        /*022c*/ 	.word	0x00000070
        /*0230*/ 	.short	0x0100
        /*0232*/ 	.byte	0x06
	.zero		1


	//   ....[15]....
        /*0234*/ 	.word	0x00000920
        /*0238*/ 	.word	0x000000ff
        /*023c*/ 	.word	0x00000078
        /*0240*/ 	.short	0x0100
        /*0242*/ 	.byte	0x06
	.zero		1


	//   ....[16]....
        /*0244*/ 	.word	0x00000a50
        /*0248*/ 	.word	0x000000ff
        /*024c*/ 	.word	0x00000080
        /*0250*/ 	.short	0x0100
        /*0252*/ 	.byte	0x06
	.zero		1


	//   ....[17]....
        /*0254*/ 	.word	0x00000a60
        /*0258*/ 	.word	0x000000ff
        /*025c*/ 	.word	0x00000090
        /*0260*/ 	.short	0x0100
        /*0262*/ 	.byte	0x06
	.zero		1


	//   ....[18]....
        /*0264*/ 	.word	0x00000a70
        /*0268*/ 	.word	0x000000ff
        /*026c*/ 	.word	0x00000088
        /*0270*/ 	.short	0x0100
        /*0272*/ 	.byte	0x06
	.zero		1


	//   ....[19]....
        /*0274*/ 	.word	0x00000a80
        /*0278*/ 	.word	0x000000ff
        /*027c*/ 	.word	0x00000098
        /*0280*/ 	.short	0x0100
        /*0282*/ 	.byte	0x06
	.zero		1


	//   ....[20]....
        /*0284*/ 	.word	0x00000ba0
        /*0288*/ 	.word	0x000000ff
        /*028c*/ 	.word	0x000000a0
        /*0290*/ 	.short	0x0100
        /*0292*/ 	.byte	0x04
	.zero		1


	//   ....[21]....
        /*0294*/ 	.word	0x00000bb0
        /*0298*/ 	.word	0x000000ff
        /*029c*/ 	.word	0x000000b0
        /*02a0*/ 	.short	0x0100
        /*02a2*/ 	.byte	0x04
	.zero		1


	//   ....[22]....
        /*02a4*/ 	.word	0x00000bc0
        /*02a8*/ 	.word	0x000000ff
        /*02ac*/ 	.word	0x000000a8
        /*02b0*/ 	.short	0x0100
        /*02b2*/ 	.byte	0x04
	.zero		1


	//   ....[23]....
        /*02b4*/ 	.word	0x00000bd0
        /*02b8*/ 	.word	0x000000ff
        /*02bc*/ 	.word	0x000000b8
        /*02c0*/ 	.short	0x0100
        /*02c2*/ 	.byte	0x04
	.zero		1


	//   ....[24]....
        /*02c4*/ 	.word	0x00000cc0
        /*02c8*/ 	.word	0x000000ff
        /*02cc*/ 	.word	0x000000c0
        /*02d0*/ 	.short	0x0100
        /*02d2*/ 	.byte	0x04
	.zero		1


	//   ....[25]....
        /*02d4*/ 	.word	0x00000cd0
        /*02d8*/ 	.word	0x000000ff
        /*02dc*/ 	.word	0x000000d0
        /*02e0*/ 	.short	0x0100
        /*02e2*/ 	.byte	0x04
	.zero		1


	//   ....[26]....
        /*02e4*/ 	.word	0x00000ce0
        /*02e8*/ 	.word	0x000000ff
        /*02ec*/ 	.word	0x000000c8
        /*02f0*/ 	.short	0x0100
        /*02f2*/ 	.byte	0x04
	.zero		1


	//   ....[27]....
        /*02f4*/ 	.word	0x00000cf0
        /*02f8*/ 	.word	0x000000ff
        /*02fc*/ 	.word	0x000000d8
        /*0300*/ 	.short	0x0100
        /*0302*/ 	.byte	0x04
	.zero		1


	//   ....[28]....
        /*0304*/ 	.word	0x00000df0
        /*0308*/ 	.word	0x000000ff
        /*030c*/ 	.word	0x000000e0
        /*0310*/ 	.short	0x0100
        /*0312*/ 	.byte	0x06
	.zero		1


	//   ....[29]....
        /*0314*/ 	.word	0x000019c0
        /*0318*/ 	.word	0x00000003
        /*031c*/ 	.word	0x000000d0
        /*0320*/ 	.short	0x010a
        /*0322*/ 	.byte	0xff
	.zero		1


	//   ....[30]....
        /*0324*/ 	.word	0x000019f0
        /*0328*/ 	.word	0x00000003
        /*032c*/ 	.word	0x000000c0
        /*0330*/ 	.short	0x0101
        /*0332*/ 	.byte	0xff
	.zero		1


	//   ....[31]....
        /*0334*/ 	.word	0x00001ab0
        /*0338*/ 	.word	0x000000ff
        /*033c*/ 	.word	0x00000018
        /*0340*/ 	.short	0x010a
        /*0342*/ 	.byte	0x04
	.zero		1


	//   ....[32]....
        /*0344*/ 	.word	0x00001b80
        /*0348*/ 	.word	0x000000ff
        /*034c*/ 	.word	0x00000018
        /*0350*/ 	.short	0x010a
        /*0352*/ 	.byte	0x21
	.zero		1


	//   ....[33]....
        /*0354*/ 	.word	0x00001d30
        /*0358*/ 	.word	0x000000ff
        /*035c*/ 	.word	0x00000018
        /*0360*/ 	.short	0x010a
        /*0362*/ 	.byte	0x05
	.zero		1


	//   ....[34]....
        /*0364*/ 	.word	0x00001e40
        /*0368*/ 	.word	0x000000ff
        /*036c*/ 	.word	0x00000078
        /*0370*/ 	.short	0x0101
        /*0372*/ 	.byte	0x06
	.zero		1


	//   ....[35]....
        /*0374*/ 	.word	0x00001e60
        /*0378*/ 	.word	0x000000ff
        /*037c*/ 	.word	0x00000018
        /*0380*/ 	.short	0x010a
        /*0382*/ 	.byte	0x04
	.zero		1


	//   ....[36]....
        /*0384*/ 	.word	0x00001ee0
        /*0388*/ 	.word	0x000000ff
        /*038c*/ 	.word	0x00000018
        /*0390*/ 	.short	0x010a
        /*0392*/ 	.byte	0x11
	.zero		1


	//   ....[37]....
        /*0394*/ 	.word	0x00002070
        /*0398*/ 	.word	0x000000ff
        /*039c*/ 	.word	0x00000018
        /*03a0*/ 	.short	0x010a
        /*03a2*/ 	.byte	0x05
	.zero		1


	//   ....[38]....
        /*03a4*/ 	.word	0x000021d0
        /*03a8*/ 	.word	0x00000003
        /*03ac*/ 	.word	0x00000080
        /*03b0*/ 	.short	0x010a
        /*03b2*/ 	.byte	0xff
	.zero		1


	//   ....[39]....
        /*03b4*/ 	.word	0x00002320
        /*03b8*/ 	.word	0x00000000
        /*03bc*/ 	.word	0x00000000
        /*03c0*/ 	.short	0x0101
        /*03c2*/ 	.byte	0xff
	.zero		1


	//   ....[40]....
        /*03c4*/ 	.word	0x000028e0
        /*03c8*/ 	.word	0x000000ff
        /*03cc*/ 	.word	0x00000000
        /*03d0*/ 	.short	0x010a
        /*03d2*/ 	.byte	0x04
	.zero		1


	//   ....[41]....
        /*03d4*/ 	.word	0x00002970
        /*03d8*/ 	.word	0x000000ff
        /*03dc*/ 	.word	0x00000000
        /*03e0*/ 	.short	0x010a
        /*03e2*/ 	.byte	0x05
	.zero		1


	//   ....[42]....
        /*03e4*/ 	.word	0x00002a10
        /*03e8*/ 	.word	0x00000000
        /*03ec*/ 	.word	0x00000000
        /*03f0*/ 	.short	0x010a
        /*03f2*/ 	.byte	0xff
	.zero		1


	//   ....[43]....
        /*03f4*/ 	.word	0x00002b30
        /*03f8*/ 	.word	0x00000000
        /*03fc*/ 	.word	0x000000c0
        /*0400*/ 	.short	0x010a
        /*0402*/ 	.byte	0xff
	.zero		1


	//   ....[44]....
        /*0404*/ 	.word	0x00002ba0
        /*0408*/ 	.word	0x00000004
        /*040c*/ 	.word	0x00000000
        /*0410*/ 	.short	0x0101
        /*0412*/ 	.byte	0xff
	.zero		1


	//   ....[45]....
        /*0414*/ 	.word	0x00002bc0
        /*0418*/ 	.word	0x000000ff
        /*041c*/ 	.word	0x00000090
        /*0420*/ 	.short	0x010a
        /*0422*/ 	.byte	0x04
	.zero		1


	//   ....[46]....
        /*0424*/ 	.word	0x00002ce0
        /*0428*/ 	.word	0x00000000
        /*042c*/ 	.word	0x00000080
        /*0430*/ 	.short	0x010a
        /*0432*/ 	.byte	0xff
	.zero		1


	//   ....[47]....
        /*0434*/ 	.word	0x00002de0
        /*0438*/ 	.word	0x00000000
        /*043c*/ 	.word	0x00000000
        /*0440*/ 	.short	0x0101
        /*0442*/ 	.byte	0xff
	.zero		1


	//   ....[48]....
        /*0444*/ 	.word	0x00002e70
        /*0448*/ 	.word	0x000000ff
        /*044c*/ 	.word	0x00000090
        /*0450*/ 	.short	0x0106
        /*0452*/ 	.byte	0x04
	.zero		1


	//   ....[49]....
        /*0454*/ 	.word	0x00002e90
        /*0458*/ 	.word	0x000000ff
        /*045c*/ 	.word	0x00000090
        /*0460*/ 	.short	0x010a
        /*0462*/ 	.byte	0x04
	.zero		1


	//   ....[50]....
        /*0464*/ 	.word	0x00002f20
        /*0468*/ 	.word	0x000000ff
        /*046c*/ 	.word	0x00000090
        /*0470*/ 	.short	0x0106
        /*0472*/ 	.byte	0x07
	.zero		1


	//   ....[51]....
        /*0474*/ 	.word	0x00002f60
        /*0478*/ 	.word	0x00000000
        /*047c*/ 	.word	0x00000090
        /*0480*/ 	.short	0x010a
        /*0482*/ 	.byte	0xff
	.zero		1


	//   ....[52]....
        /*0484*/ 	.word	0x000031a0
        /*0488*/ 	.word	0x000000ff
        /*048c*/ 	.word	0x00000008
        /*0490*/ 	.short	0x010a
        /*0492*/ 	.byte	0x05
	.zero		1


	//   ....[53]....
        /*0494*/ 	.word	0x000031c0
        /*0498*/ 	.word	0x000000ff
        /*049c*/ 	.word	0x00000008
        /*04a0*/ 	.short	0x010a
        /*04a2*/ 	.byte	0x05
	.zero		1


	//   ....[54]....
        /*04a4*/ 	.word	0x00003350
        /*04a8*/ 	.word	0x000000ff
        /*04ac*/ 	.word	0x00000008
        /*04b0*/ 	.short	0x010a
        /*04b2*/ 	.byte	0x05
	.zero		1


	//   ....[55]....
        /*04b4*/ 	.word	0x00003370
        /*04b8*/ 	.word	0x000000ff
        /*04bc*/ 	.word	0x00000008
        /*04c0*/ 	.short	0x010a
        /*04c2*/ 	.byte	0x05
	.zero		1


	//   ....[56]....
        /*04c4*/ 	.word	0x00003430
        /*04c8*/ 	.word	0x000000ff
        /*04cc*/ 	.word	0x00000000
        /*04d0*/ 	.short	0x0101
        /*04d2*/ 	.byte	0x04
	.zero		1


	//   ....[57]....
        /*04d4*/ 	.word	0x00003770
        /*04d8*/ 	.word	0x00000000
        /*04dc*/ 	.word	0x00000080
        /*04e0*/ 	.short	0x010a
        /*04e2*/ 	.byte	0xff
	.zero		1


	//   ....[58]....
        /*04e4*/ 	.word	0x00003830
        /*04e8*/ 	.word	0x00000000
        /*04ec*/ 	.word	0x00000000
        /*04f0*/ 	.short	0x0101
        /*04f2*/ 	.byte	0xff
	.zero		1


	//   ....[59]....
        /*04f4*/ 	.word	0x000038f0
        /*04f8*/ 	.word	0x000000ff
        /*04fc*/ 	.word	0x00000000
        /*0500*/ 	.short	0x010a
        /*0502*/ 	.byte	0x04
	.zero		1


	//   ....[60]....
        /*0504*/ 	.word	0x00003900
        /*0508*/ 	.word	0x000000ff
        /*050c*/ 	.word	0x000000b0
        /*0510*/ 	.short	0x010a
        /*0512*/ 	.byte	0x1f
	.zero		1


	//   ....[61]....
        /*0514*/ 	.word	0x000039b0
        /*0518*/ 	.word	0x000000ff
        /*051c*/ 	.word	0x00000000
        /*0520*/ 	.short	0x010a
        /*0522*/ 	.byte	0x05
	.zero		1


	//   ....[62]....
        /*0524*/ 	.word	0x00003ae0
        /*0528*/ 	.word	0x000000ff
        /*052c*/ 	.word	0x00000000
        /*0530*/ 	.short	0x010a
        /*0532*/ 	.byte	0x04
	.zero		1


	//   ....[63]....
        /*0534*/ 	.word	0x00003de0
        /*0538*/ 	.word	0x000000ff
        /*053c*/ 	.word	0x00000000
        /*0540*/ 	.short	0x010a
        /*0542*/ 	.byte	0x04
	.zero		1


	//   ....[64]....
        /*0544*/ 	.word	0x00003e80
        /*0548*/ 	.word	0x00000000
        /*054c*/ 	.word	0x00000000
        /*0550*/ 	.short	0x010a
        /*0552*/ 	.byte	0xff
	.zero		1


	//   ....[65]....
        /*0554*/ 	.word	0x00003ec0
        /*0558*/ 	.word	0x00000000
        /*055c*/ 	.word	0x00000000
        /*0560*/ 	.short	0x010a
        /*0562*/ 	.byte	0xff
	.zero		1


	//   ....[66]....
        /*0564*/ 	.word	0x00003f30
        /*0568*/ 	.word	0x000000ff
        /*056c*/ 	.word	0x00000000
        /*0570*/ 	.short	0x0101
        /*0572*/ 	.byte	0x04
	.zero		1


	//   ....[67]....
        /*0574*/ 	.word	0x00003f70
        /*0578*/ 	.word	0x000000ff
        /*057c*/ 	.word	0x000000e0
        /*0580*/ 	.short	0x010a
        /*0582*/ 	.byte	0x1a
	.zero		1


	//   ....[68]....
        /*0584*/ 	.word	0x00003fc0
        /*0588*/ 	.word	0x000000ff
        /*058c*/ 	.word	0x00000000
        /*0590*/ 	.short	0x0101
        /*0592*/ 	.byte	0x04
	.zero		1


	//   ....[69]....
        /*0594*/ 	.word	0x00004440
        /*0598*/ 	.word	0x0000000c
        /*059c*/ 	.word	0x00000080
        /*05a0*/ 	.short	0x010a
        /*05a2*/ 	.byte	0xff
	.zero		1


	//   ....[70]....
        /*05a4*/ 	.word	0x000045b0
        /*05a8*/ 	.word	0x00000000
        /*05ac*/ 	.word	0x00000000
        /*05b0*/ 	.short	0x0101
        /*05b2*/ 	.byte	0xff
	.zero		1


	//   ....[71]....
        /*05b4*/ 	.word	0x00004a50
        /*05b8*/ 	.word	0x000000ff
        /*05bc*/ 	.word	0x00000078
        /*05c0*/ 	.short	0x010a
        /*05c2*/ 	.byte	0x15
	.zero		1


	//   ....[72]....
        /*05c4*/ 	.word	0x00004bd0
        /*05c8*/ 	.word	0x000000ff
        /*05cc*/ 	.word	0x00000050
        /*05d0*/ 	.short	0x010a
        /*05d2*/ 	.byte	0x15
	.zero		1


	//   ....[73]....
        /*05d4*/ 	.word	0x00004d50
        /*05d8*/ 	.word	0x000000ff
        /*05dc*/ 	.word	0x00000030
        /*05e0*/ 	.short	0x010b
        /*05e2*/ 	.byte	0x15
	.zero		1


	//   ....[74]....
        /*05e4*/ 	.word	0x00004d60
        /*05e8*/ 	.word	0x000000ff
        /*05ec*/ 	.word	0x00000000
        /*05f0*/ 	.short	0x0101
        /*05f2*/ 	.byte	0x06
	.zero		1


	//   ....[75]....
        /*05f4*/ 	.word	0x00004d80
        /*05f8*/ 	.word	0x000000ff
        /*05fc*/ 	.word	0x00000058
        /*0600*/ 	.short	0x010a
        /*0602*/ 	.byte	0x15
	.zero		1


	//   ....[76]....
        /*0604*/ 	.word	0x00004ec0
        /*0608*/ 	.word	0x000000ff
        /*060c*/ 	.word	0x00000038
        /*0610*/ 	.short	0x010b
        /*0612*/ 	.byte	0x15
	.zero		1


	//   ....[77]....
        /*0614*/ 	.word	0x00004ed0
        /*0618*/ 	.word	0x000000ff
        /*061c*/ 	.word	0x00000000
        /*0620*/ 	.short	0x0101
        /*0622*/ 	.byte	0x07
	.zero		1


	//   ....[78]....
        /*0624*/ 	.word	0x00004ef0
        /*0628*/ 	.word	0x000000ff
        /*062c*/ 	.word	0x00000060
        /*0630*/ 	.short	0x010a
        /*0632*/ 	.byte	0x15
	.zero		1


	//   ....[79]....
        /*0634*/ 	.word	0x00005040
        /*0638*/ 	.word	0x000000ff
        /*063c*/ 	.word	0x00000040
        /*0640*/ 	.short	0x010b
        /*0642*/ 	.byte	0x15
	.zero		1


	//   ....[80]....
        /*0644*/ 	.word	0x00005050
        /*0648*/ 	.word	0x000000ff
        /*064c*/ 	.word	0x00000000
        /*0650*/ 	.short	0x0101
        /*0652*/ 	.byte	0x1d
	.zero		1


	//   ....[81]....
        /*0654*/ 	.word	0x00005070
        /*0658*/ 	.word	0x000000ff
        /*065c*/ 	.word	0x00000068
        /*0660*/ 	.short	0x010a
        /*0662*/ 	.byte	0x15
	.zero		1


	//   ....[82]....
        /*0664*/ 	.word	0x000051e0
        /*0668*/ 	.word	0x000000ff
        /*066c*/ 	.word	0x00000048
        /*0670*/ 	.short	0x010b
        /*0672*/ 	.byte	0x15
	.zero		1


	//   ....[83]....
        /*0674*/ 	.word	0x000051f0
        /*0678*/ 	.word	0x000000ff
        /*067c*/ 	.word	0x00000000
        /*0680*/ 	.short	0x0101
        /*0682*/ 	.byte	0x18
	.zero		1


	//   ....[84]....
        /*0684*/ 	.word	0x00005200
        /*0688*/ 	.word	0x000000ff
        /*068c*/ 	.word	0x00000050
        /*0690*/ 	.short	0x010a
        /*0692*/ 	.byte	0x15
	.zero		1


	//   ....[85]....
        /*0694*/ 	.word	0x00005360
        /*0698*/ 	.word	0x000000ff
        /*069c*/ 	.word	0x00000030
        /*06a0*/ 	.short	0x010b
        /*06a2*/ 	.byte	0x15
	.zero		1


	//   ....[86]....
        /*06a4*/ 	.word	0x00005370
        /*06a8*/ 	.word	0x000000ff
        /*06ac*/ 	.word	0x00000000
        /*06b0*/ 	.short	0x0101
        /*06b2*/ 	.byte	0x06
	.zero		1


	//   ....[87]....
        /*06b4*/ 	.word	0x00005380
        /*06b8*/ 	.word	0x000000ff
        /*06bc*/ 	.word	0x00000058
        /*06c0*/ 	.short	0x010a
        /*06c2*/ 	.byte	0x15
	.zero		1


	//   ....[88]....
        /*06c4*/ 	.word	0x000054e0
        /*06c8*/ 	.word	0x000000ff
        /*06cc*/ 	.word	0x00000038
        /*06d0*/ 	.short	0x010b
        /*06d2*/ 	.byte	0x15
	.zero		1


	//   ....[89]....
        /*06d4*/ 	.word	0x000054f0
        /*06d8*/ 	.word	0x000000ff
        /*06dc*/ 	.word	0x00000000
        /*06e0*/ 	.short	0x0101
        /*06e2*/ 	.byte	0x07
	.zero		1


	//   ....[90]....
        /*06e4*/ 	.word	0x00005500
        /*06e8*/ 	.word	0x000000ff
        /*06ec*/ 	.word	0x00000060
        /*06f0*/ 	.short	0x010a
        /*06f2*/ 	.byte	0x15
	.zero		1


	//   ....[91]....
        /*06f4*/ 	.word	0x00005650
        /*06f8*/ 	.word	0x000000ff
        /*06fc*/ 	.word	0x00000040
        /*0700*/ 	.short	0x010b
        /*0702*/ 	.byte	0x15
	.zero		1


	//   ....[92]....
        /*0704*/ 	.word	0x00005660
        /*0708*/ 	.word	0x000000ff
        /*070c*/ 	.word	0x00000000
        /*0710*/ 	.short	0x0101
        /*0712*/ 	.byte	0x1d
	.zero		1


	//   ....[93]....
        /*0714*/ 	.word	0x00005670
        /*0718*/ 	.word	0x000000ff
        /*071c*/ 	.word	0x00000068
        /*0720*/ 	.short	0x010a
        /*0722*/ 	.byte	0x15
	.zero		1


	//   ....[94]....
        /*0724*/ 	.word	0x00005860
        /*0728*/ 	.word	0x000000ff
        /*072c*/ 	.word	0x00000048
        /*0730*/ 	.short	0x010b
        /*0732*/ 	.byte	0x15
	.zero		1


	//   ....[95]....
        /*0734*/ 	.word	0x00005870
        /*0738*/ 	.word	0x000000ff
        /*073c*/ 	.word	0x00000000
        /*0740*/ 	.short	0x0101
        /*0742*/ 	.byte	0x18
	.zero		1


	//   ....[96]....
        /*0744*/ 	.word	0x00005890
        /*0748*/ 	.word	0x000000ff
        /*074c*/ 	.word	0x00000050
        /*0750*/ 	.short	0x010a
        /*0752*/ 	.byte	0x15
	.zero		1


	//   ....[97]....
        /*0754*/ 	.word	0x000058b0
        /*0758*/ 	.word	0x000000ff
        /*075c*/ 	.word	0x00000058
        /*0760*/ 	.short	0x010a
        /*0762*/ 	.byte	0x15
	.zero		1


	//   ....[98]....
        /*0764*/ 	.word	0x000058d0
        /*0768*/ 	.word	0x000000ff
        /*076c*/ 	.word	0x00000060
        /*0770*/ 	.short	0x010a
        /*0772*/ 	.byte	0x15
	.zero		1


	//   ....[99]....
        /*0774*/ 	.word	0x00005920
        /*0778*/ 	.word	0x00000002
        /*077c*/ 	.word	0x00000068
        /*0780*/ 	.short	0x010a
        /*0782*/ 	.byte	0xff
	.zero		1


	//   ....[100]....
        /*0784*/ 	.word	0x00005c70
        /*0788*/ 	.word	0x00000000
        /*078c*/ 	.word	0x00000080
        /*0790*/ 	.short	0x010a
        /*0792*/ 	.byte	0xff
	.zero		1


	//   ....[101]....
        /*0794*/ 	.word	0x00005d40
        /*0798*/ 	.word	0x00000000
        /*079c*/ 	.word	0x00000000
        /*07a0*/ 	.short	0x0101
        /*07a2*/ 	.byte	0xff
	.zero		1


	//   ....[102]....
        /*07a4*/ 	.word	0x000069e0
        /*07a8*/ 	.word	0x000000ff
        /*07ac*/ 	.word	0x00000030
        /*07b0*/ 	.short	0x010a
        /*07b2*/ 	.byte	0x2b
	.zero		1


	//   ....[103]....
        /*07b4*/ 	.word	0x00006ac0
        /*07b8*/ 	.word	0x00000074
        /*07bc*/ 	.word	0x000000a0
        /*07c0*/ 	.short	0x010a
        /*07c2*/ 	.byte	0xff
	.zero		1


	//   ....[104]....
        /*07c4*/ 	.word	0x00006c70
        /*07c8*/ 	.word	0x000000ff
        /*07cc*/ 	.word	0x00000030
        /*07d0*/ 	.short	0x010a
        /*07d2*/ 	.byte	0x2b
	.zero		1


	//   ....[105]....
        /*07d4*/ 	.word	0x00006da0
        /*07d8*/ 	.word	0x00000074
        /*07dc*/ 	.word	0x000000a0
        /*07e0*/ 	.short	0x010a
        /*07e2*/ 	.byte	0xff
	.zero		1


	//   ....[106]....
        /*07e4*/ 	.word	0x000079b0
        /*07e8*/ 	.word	0x00000000
        /*07ec*/ 	.word	0x00000000
        /*07f0*/ 	.short	0x0101
        /*07f2*/ 	.byte	0xff
	.zero		1


	//   ....[107]....
        /*07f4*/ 	.word	0x000079c0
        /*07f8*/ 	.word	0x00000003
        /*07fc*/ 	.word	0x00000030
        /*0800*/ 	.short	0x010a
        /*0802*/ 	.byte	0xff
	.zero		1


	//   ....[108]....
        /*0804*/ 	.word	0x00007aa0
        /*0808*/ 	.word	0x00000003
        /*080c*/ 	.word	0x00000030
        /*0810*/ 	.short	0x010a
        /*0812*/ 	.byte	0xff
	.zero		1


	//   ....[109]....
        /*0814*/ 	.word	0x000087d0
        /*0818*/ 	.word	0x00000079
        /*081c*/ 	.word	0x00000000
        /*0820*/ 	.short	0x0101
        /*0822*/ 	.byte	0xff
	.zero		1


	//   ....[110]....
        /*0824*/ 	.word	0x000087f0
        /*0828*/ 	.word	0x0000007b
        /*082c*/ 	.word	0x00000030
        /*0830*/ 	.short	0x010a
        /*0832*/ 	.byte	0xff
	.zero		1


	//   ....[111]....
        /*0834*/ 	.word	0x000088c0
        /*0838*/ 	.word	0x0000007b
        /*083c*/ 	.word	0x00000030
        /*0840*/ 	.short	0x010a
        /*0842*/ 	.byte	0xff
	.zero		1


	//   ....[112]....
        /*0844*/ 	.word	0x000095f0
        /*0848*/ 	.word	0x00000079
        /*084c*/ 	.word	0x00000000
        /*0850*/ 	.short	0x0101
        /*0852*/ 	.byte	0xff
	.zero		1


	//   ....[113]....
        /*0854*/ 	.word	0x00009610
        /*0858*/ 	.word	0x0000007b
        /*085c*/ 	.word	0x00000030
        /*0860*/ 	.short	0x010a
        /*0862*/ 	.byte	0xff
	.zero		1


	//   ....[114]....
        /*0864*/ 	.word	0x000096f0
        /*0868*/ 	.word	0x0000007b
        /*086c*/ 	.word	0x00000030
        /*0870*/ 	.short	0x010a
        /*0872*/ 	.byte	0xff
	.zero		1


	//   ....[115]....
        /*0874*/ 	.word	0x0000a440
        /*0878*/ 	.word	0x0000007b
        /*087c*/ 	.word	0x00000000
        /*0880*/ 	.short	0x0101
        /*0882*/ 	.byte	0xff
	.zero		1


	//   ....[116]....
        /*0884*/ 	.word	0x0000a460
        /*0888*/ 	.word	0x0000007c
        /*088c*/ 	.word	0x00000030
        /*0890*/ 	.short	0x010a
        /*0892*/ 	.byte	0xff
	.zero		1


	//   ....[117]....
        /*0894*/ 	.word	0x0000a530
        /*0898*/ 	.word	0x0000007c
        /*089c*/ 	.word	0x00000030
        /*08a0*/ 	.short	0x010a
        /*08a2*/ 	.byte	0xff
	.zero		1


	//   ....[118]....
        /*08a4*/ 	.word	0x0000b2d0
        /*08a8*/ 	.word	0x00000032
        /*08ac*/ 	.word	0x00000000
        /*08b0*/ 	.short	0x0101
        /*08b2*/ 	.byte	0xff
	.zero		1


	//   ....[119]....
        /*08b4*/ 	.word	0x0000b2f0
        /*08b8*/ 	.word	0x00000028
        /*08bc*/ 	.word	0x00000030
        /*08c0*/ 	.short	0x010a
        /*08c2*/ 	.byte	0xff
	.zero		1


	//   ....[120]....
        /*08c4*/ 	.word	0x0000b3c0
        /*08c8*/ 	.word	0x00000028
        /*08cc*/ 	.word	0x00000030
        /*08d0*/ 	.short	0x010a
        /*08d2*/ 	.byte	0xff
	.zero		1


	//   ....[121]....
        /*08d4*/ 	.word	0x0000c130
        /*08d8*/ 	.word	0x0000002e
        /*08dc*/ 	.word	0x00000000
        /*08e0*/ 	.short	0x0101
        /*08e2*/ 	.byte	0xff
	.zero		1


	//   ....[122]....
        /*08e4*/ 	.word	0x0000c150
        /*08e8*/ 	.word	0x00000000
        /*08ec*/ 	.word	0x00000030
        /*08f0*/ 	.short	0x010a
        /*08f2*/ 	.byte	0xff
	.zero		1


	//   ....[123]....
        /*08f4*/ 	.word	0x0000c220
        /*08f8*/ 	.word	0x00000000
        /*08fc*/ 	.word	0x00000030
        /*0900*/ 	.short	0x010a
        /*0902*/ 	.byte	0xff
	.zero		1


	//   ....[124]....
        /*0904*/ 	.word	0x0000cf90
        /*0908*/ 	.word	0x0000002e
        /*090c*/ 	.word	0x00000000
        /*0910*/ 	.short	0x0101
        /*0912*/ 	.byte	0xff
	.zero		1


	//   ....[125]....
        /*0914*/ 	.word	0x0000cfb0
        /*0918*/ 	.word	0x00000000
        /*091c*/ 	.word	0x00000030
        /*0920*/ 	.short	0x010a
        /*0922*/ 	.byte	0xff
	.zero		1


	//   ....[126]....
        /*0924*/ 	.word	0x0000d080
        /*0928*/ 	.word	0x00000000
        /*092c*/ 	.word	0x00000030
        /*0930*/ 	.short	0x010a
        /*0932*/ 	.byte	0xff
	.zero		1


	//   ....[127]....
        /*0934*/ 	.word	0x0000d410
        /*0938*/ 	.word	0x00000074
        /*093c*/ 	.word	0x00000000
        /*0940*/ 	.short	0x0101
        /*0942*/ 	.byte	0xff
	.zero		1


	//   ....[128]....
        /*0944*/ 	.word	0x0000ddf0
        /*0948*/ 	.word	0x00000000
        /*094c*/ 	.word	0x00000000
        /*0950*/ 	.short	0x0101
        /*0952*/ 	.byte	0xff
	.zero		1


	//   ....[129]....
        /*0954*/ 	.word	0x0000e0a0
        /*0958*/ 	.word	0x000000ff
        /*095c*/ 	.word	0x00000000
        /*0960*/ 	.short	0x0101
        /*0962*/ 	.byte	0x04
	.zero		1


	//   ....[130]....
        /*0964*/ 	.word	0x0000e0c0
        /*0968*/ 	.word	0x00000003
        /*096c*/ 	.word	0x000000d0
        /*0970*/ 	.short	0x010a
        /*0972*/ 	.byte	0xff
	.zero		1


	//   ....[131]....
        /*0974*/ 	.word	0x0000e120
        /*0978*/ 	.word	0x00000000
        /*097c*/ 	.word	0x00000018
        /*0980*/ 	.short	0x010a
        /*0982*/ 	.byte	0xff
	.zero		1


	//   ....[132]....
        /*0984*/ 	.word	0x0000e180
        /*0988*/ 	.word	0x00000000
        /*098c*/ 	.word	0x00000018
        /*0990*/ 	.short	0x010a
        /*0992*/ 	.byte	0xff
	.zero		1


	//   ....[133]....
        /*0994*/ 	.word	0x0000e1d0
        /*0998*/ 	.word	0x00000003
        /*099c*/ 	.word	0x00000080
        /*09a0*/ 	.short	0x010a
        /*09a2*/ 	.byte	0xff
	.zero		1


	//   ....[134]....
        /*09a4*/ 	.word	0x0000e230
        /*09a8*/ 	.word	0x00000000
        /*09ac*/ 	.word	0x00000000
        /*09b0*/ 	.short	0x010a
        /*09b2*/ 	.byte	0xff
	.zero		1


	//   ....[135]....
        /*09b4*/ 	.word	0x0000e290
        /*09b8*/ 	.word	0x00000000
        /*09bc*/ 	.word	0x00000000
        /*09c0*/ 	.short	0x010a
        /*09c2*/ 	.byte	0xff
	.zero		1


	//   ....[136]....
        /*09c4*/ 	.word	0x0000e2e0
        /*09c8*/ 	.word	0x00000000
        /*09cc*/ 	.word	0x000000c0
        /*09d0*/ 	.short	0x010a
        /*09d2*/ 	.byte	0xff
	.zero		1


	//   ....[137]....
        /*09d4*/ 	.word	0x0000e340
        /*09d8*/ 	.word	0x00000000
        /*09dc*/ 	.word	0x00000090
        /*09e0*/ 	.short	0x010a
        /*09e2*/ 	.byte	0xff
	.zero		1


	//   ....[138]....
        /*09e4*/ 	.word	0x0000e390
        /*09e8*/ 	.word	0x00000000
        /*09ec*/ 	.word	0x00000080
        /*09f0*/ 	.short	0x010a
        /*09f2*/ 	.byte	0xff
	.zero		1


	//   ....[139]....
        /*09f4*/ 	.word	0x0000e3f0
        /*09f8*/ 	.word	0x00000000
        /*09fc*/ 	.word	0x00000090
        /*0a00*/ 	.short	0x010a
        /*0a02*/ 	.byte	0xff
	.zero		1


	//   ....[140]....
        /*0a04*/ 	.word	0x0000e450
        /*0a08*/ 	.word	0x00000005
        /*0a0c*/ 	.word	0x00000008
        /*0a10*/ 	.short	0x010a
        /*0a12*/ 	.byte	0xff
	.zero		1


	//   ....[141]....
        /*0a14*/ 	.word	0x0000e530
        /*0a18*/ 	.word	0x00000003
        /*0a1c*/ 	.word	0x00000008
        /*0a20*/ 	.short	0x010a
        /*0a22*/ 	.byte	0xff
	.zero		1


	//   ....[142]....
        /*0a24*/ 	.word	0x0000e580
        /*0a28*/ 	.word	0x00000000
        /*0a2c*/ 	.word	0x00000080
        /*0a30*/ 	.short	0x010a
        /*0a32*/ 	.byte	0xff
	.zero		1


	//   ....[143]....
        /*0a34*/ 	.word	0x0000e5e0
        /*0a38*/ 	.word	0x00000000
        /*0a3c*/ 	.word	0x000000b0
        /*0a40*/ 	.short	0x010a
        /*0a42*/ 	.byte	0xff
	.zero		1


	//   ....[144]....
        /*0a44*/ 	.word	0x0000e640
        /*0a48*/ 	.word	0x00000000
        /*0a4c*/ 	.word	0x00000000
        /*0a50*/ 	.short	0x010a
        /*0a52*/ 	.byte	0xff
	.zero		1


	//   ....[145]....
        /*0a54*/ 	.word	0x0000e6a0
        /*0a58*/ 	.word	0x00000000
        /*0a5c*/ 	.word	0x00000000
        /*0a60*/ 	.short	0x010a
        /*0a62*/ 	.byte	0xff
	.zero		1


	//   ....[146]....
        /*0a64*/ 	.word	0x0000e700
        /*0a68*/ 	.word	0x00000000
        /*0a6c*/ 	.word	0x000000e0
        /*0a70*/ 	.short	0x010a
        /*0a72*/ 	.byte	0xff
	.zero		1


	//   ....[147]....
        /*0a74*/ 	.word	0x0000e750
        /*0a78*/ 	.word	0x0000000c
        /*0a7c*/ 	.word	0x00000080
        /*0a80*/ 	.short	0x010a
        /*0a82*/ 	.byte	0xff
	.zero		1


	//   ....[148]....
        /*0a84*/ 	.word	0x0000e7b0
        /*0a88*/ 	.word	0x00000000
        /*0a8c*/ 	.word	0x00000078
        /*0a90*/ 	.short	0x010a
        /*0a92*/ 	.byte	0xff
	.zero		1


	//   ....[149]....
        /*0a94*/ 	.word	0x0000e810
        /*0a98*/ 	.word	0x00000009
        /*0a9c*/ 	.word	0x00000050
        /*0aa0*/ 	.short	0x010a
        /*0aa2*/ 	.byte	0xff
	.zero		1


	//   ....[150]....
        /*0aa4*/ 	.word	0x0000e870
        /*0aa8*/ 	.word	0x00000009
        /*0aac*/ 	.word	0x00000058
        /*0ab0*/ 	.short	0x010a
        /*0ab2*/ 	.byte	0xff
	.zero		1


	//   ....[151]....
        /*0ab4*/ 	.word	0x0000e8d0
        /*0ab8*/ 	.word	0x00000009
        /*0abc*/ 	.word	0x00000060
        /*0ac0*/ 	.short	0x010a
        /*0ac2*/ 	.byte	0xff
	.zero		1


	//   ....[152]....
        /*0ac4*/ 	.word	0x0000e930
        /*0ac8*/ 	.word	0x00000009
        /*0acc*/ 	.word	0x00000068
        /*0ad0*/ 	.short	0x010a
        /*0ad2*/ 	.byte	0xff
	.zero		1


	//   ....[153]....
        /*0ad4*/ 	.word	0x0000e990
        /*0ad8*/ 	.word	0x00000000
        /*0adc*/ 	.word	0x00000050
        /*0ae0*/ 	.short	0x010a
        /*0ae2*/ 	.byte	0xff
	.zero		1


	//   ....[154]....
        /*0ae4*/ 	.word	0x0000e9f0
        /*0ae8*/ 	.word	0x00000000
        /*0aec*/ 	.word	0x00000058
        /*0af0*/ 	.short	0x010a
        /*0af2*/ 	.byte	0xff
	.zero		1


	//   ....[155]....
        /*0af4*/ 	.word	0x0000ea50
        /*0af8*/ 	.word	0x00000000
        /*0afc*/ 	.word	0x00000060
        /*0b00*/ 	.short	0x010a
        /*0b02*/ 	.byte	0xff
	.zero		1


	//   ....[156]....
        /*0b04*/ 	.word	0x0000eab0
        /*0b08*/ 	.word	0x00000000
        /*0b0c*/ 	.word	0x00000068
        /*0b10*/ 	.short	0x010a
        /*0b12*/ 	.byte	0xff
	.zero		1


	//   ....[157]....
        /*0b14*/ 	.word	0x0000eb10
        /*0b18*/ 	.word	0x00000003
        /*0b1c*/ 	.word	0x00000050
        /*0b20*/ 	.short	0x010a
        /*0b22*/ 	.byte	0xff
	.zero		1


	//   ....[158]....
        /*0b24*/ 	.word	0x0000eb70
        /*0b28*/ 	.word	0x00000003
        /*0b2c*/ 	.word	0x00000058
        /*0b30*/ 	.short	0x010a
        /*0b32*/ 	.byte	0xff
	.zero		1


	//   ....[159]....
        /*0b34*/ 	.word	0x0000ebd0
        /*0b38*/ 	.word	0x00000003
        /*0b3c*/ 	.word	0x00000060
        /*0b40*/ 	.short	0x010a
        /*0b42*/ 	.byte	0xff
	.zero		1


	//   ....[160]....
        /*0b44*/ 	.word	0x0000ec20
        /*0b48*/ 	.word	0x00000000
        /*0b4c*/ 	.word	0x00000080
        /*0b50*/ 	.short	0x010a
        /*0b52*/ 	.byte	0xff
	.zero		1


	//   ....[161]....
        /*0b54*/ 	.word	0x0000ec80
        /*0b58*/ 	.word	0x00000000
        /*0b5c*/ 	.word	0x00000030
        /*0b60*/ 	.short	0x010a
        /*0b62*/ 	.byte	0xff
	.zero		1


	//   ....[162]....
        /*0b64*/ 	.word	0x0000ecd0
        /*0b68*/ 	.word	0x00000074
        /*0b6c*/ 	.word	0x000000a0
        /*0b70*/ 	.short	0x010a
        /*0b72*/ 	.byte	0xff
	.zero		1


	//   ....[163]....
        /*0b74*/ 	.word	0x0000ed20
        /*0b78*/ 	.word	0x00000003
        /*0b7c*/ 	.word	0x00000030
        /*0b80*/ 	.short	0x010a
        /*0b82*/ 	.byte	0xff
	.zero		1


	//   ....[164]....
        /*0b84*/ 	.word	0x0000ed70
        /*0b88*/ 	.word	0x0000007b
        /*0b8c*/ 	.word	0x00000030
        /*0b90*/ 	.short	0x010a
        /*0b92*/ 	.byte	0xff
	.zero		1


	//   ....[165]....
        /*0b94*/ 	.word	0x0000edc0
        /*0b98*/ 	.word	0x0000007b
        /*0b9c*/ 	.word	0x00000030
        /*0ba0*/ 	.short	0x010a
        /*0ba2*/ 	.byte	0xff
	.zero		1


	//   ....[166]....
        /*0ba4*/ 	.word	0x0000ee10
        /*0ba8*/ 	.word	0x0000007c
        /*0bac*/ 	.word	0x00000030
        /*0bb0*/ 	.short	0x010a
        /*0bb2*/ 	.byte	0xff
	.zero		1


	//   ....[167]....
        /*0bb4*/ 	.word	0x0000ee60
        /*0bb8*/ 	.word	0x00000028
        /*0bbc*/ 	.word	0x00000030
        /*0bc0*/ 	.short	0x010a
        /*0bc2*/ 	.byte	0xff
	.zero		1


	//   ....[168]....
        /*0bc4*/ 	.word	0x0000eeb0
        /*0bc8*/ 	.word	0x00000000
        /*0bcc*/ 	.word	0x00000030
        /*0bd0*/ 	.short	0x010a
        /*0bd2*/ 	.byte	0xff
	.zero		1


	//   ....[169]....
        /*0bd4*/ 	.word	0x0000ef00
        /*0bd8*/ 	.word	0x00000000
        /*0bdc*/ 	.word	0x00000030
        /*0be0*/ 	.short	0x010a
        /*0be2*/ 	.byte	0xff
	.zero		1


	//----- nvinfo : EIATTR_NUM_MBARRIERS
	.align		4
.L_47:
        /*0be4*/ 	.byte	0x03, 0x38
        /*0be6*/ 	.short	0x001d


	//----- nvinfo : EIATTR_EXIT_INSTR_OFFSETS
	.align		4
        /*0be8*/ 	.byte	0x04, 0x1c
        /*0bea*/ 	.short	(.L_49 - .L_48)


	//   ....[0]....
.L_48:
        /*0bec*/ 	.word	0x00002a40


	//   ....[1]....
        /*0bf0*/ 	.word	0x00002f30


	//   ....[2]....
        /*0bf4*/ 	.word	0x00002f90


	//   ....[3]....
        /*0bf8*/ 	.word	0x000041f0


	//   ....[4]....
        /*0bfc*/ 	.word	0x00005950


	//   ....[5]....
        /*0c00*/ 	.word	0x00005990


	//   ....[6]....
        /*0c04*/ 	.word	0x0000df90


	//   ....[7]....
        /*0c08*/ 	.word	0x0000e010


	//   ....[8]....
        /*0c0c*/ 	.word	0x0000e040


	//   ....[9]....
        /*0c10*/ 	.word	0x0000e0b0


	//----- nvinfo : EIATTR_MAX_THREADS
	.align		4
.L_49:
        /*0c14*/ 	.byte	0x04, 0x05
        /*0c16*/ 	.short	(.L_51 - .L_50)
.L_50:
        /*0c18*/ 	.word	0x00000100
        /*0c1c*/ 	.word	0x00000001
        /*0c20*/ 	.word	0x00000001


	//----- nvinfo : EIATTR_CRS_STACK_SIZE
	.align		4
.L_51:
        /*0c24*/ 	.byte	0x04, 0x1e
        /*0c26*/ 	.short	(.L_53 - .L_52)
.L_52:
        /*0c28*/ 	.word	0x00000000


	//----- nvinfo : EIATTR_CBANK_PARAM_SIZE
	.align		4
.L_53:
        /*0c2c*/ 	.byte	0x03, 0x19
        /*0c2e*/ 	.short	0x0800


	//----- nvinfo : EIATTR_PARAM_CBANK
	.align		4
        /*0c30*/ 	.byte	0x04, 0x0a
        /*0c32*/ 	.short	(.L_55 - .L_54)
	.align		4
.L_54:
        /*0c34*/ 	.word	index@(.nv.constant0._ZN7cutlass13device_kernelINS_4gemm6kernel13GemmUniversalIN4cute5tupleIJiiiiEEENS1_10collective13CollectiveMmaINS1_35MainloopSm100TmaUmmaWarpSpecializedILi3ELi2ELi2ENS5_IJNS4_1CILi2EEESB_NSA_ILi1EEEEEEEENS5_IJNSA_ILi256EEESF_NSA_ILi32EEEEEENS_10tfloat32_tENS5_IJlSC_lEEESI_SJ_NS4_8TiledMMAINS4_8MMA_AtomIJNS4_23SM100_MMA_TF32_2x1SM_SSISI_SI_fLi256ELi256ELNS4_4UMMA5MajorE0ELSO_0ELNSN_7ScaleInE0ELSP_0EEEEEENS4_6LayoutINS5_IJSC_SC_SC_EEENS5_IJNSA_ILi0EEESU_SU_EEEEENS5_IJNS4_10UnderscoreESX_SX_EEEEENS4_28SM100_TMA_2SM_LOAD_MULTICASTENS4_14ComposedLayoutINS4_7SwizzleILi3ELi4ELi3EEENS4_18smem_ptr_flag_bitsILi32EEENSS_INS5_IJNSA_ILi8EEESG_EEENS5_IJSG_SC_EEEEEEEvNS4_8identityENS4_18SM100_TMA_2SM_LOADES1A_vS1B_EENS_8epilogue10collective18CollectiveEpilogueINS1E_23Sm100TmaWarpSpecializedILi4ELi2ELi32ELb1ELb0EEEJNS5_IJNSA_ILi128EEESF_SG_EEENS5_IJNSS_IS1J_SC_EENSS_ISG_SC_EEEEESI_SJ_SI_SJ_NS1E_6fusion15FusionCallbacksIS1I_NS1O_17LinearCombinationISI_fSI_fLNS_15FloatRoundStyleE2EEES1K_S1N_JEEENS4_5SM1004TMEM4LOAD26SM100_TMEM_LOAD_32dp32b32xENS4_13SM90_TMA_LOADES1A_NS4_39AutoVectorizingCopyWithAssumedAlignmentILi128EEENS4_14SM90_TMA_STOREES1A_S20_S20_EEEvvEEEEvNT_6ParamsE)
        /*0c38*/ 	.short	0x0380
        /*0c3a*/ 	.short	0x0800


	//----- nvinfo : EIATTR_SW_WAR
	.align		4
.L_55:
        /*0c3c*/ 	.byte	0x04, 0x36
        /*0c3e*/ 	.short	(.L_57 - .L_56)
.L_56:
        /*0c40*/ 	.word	0x00000008
.L_57:


//--------------------- .nv.callgraph             --------------------------
	.section	.nv.callgraph,"",@"SHT_CUDA_CALLGRAPH"
	.align	4
	.sectionentsize	8
	.align		4
        /*0000*/ 	.word	0x00000000
	.align		4
        /*0004*/ 	.word	0xffffffff
	.align		4
        /*0008*/ 	.word	index@(_ZN7cutlass13device_kernelINS_4gemm6kernel13GemmUniversalIN4cute5tupleIJiiiiEEENS1_10collective13CollectiveMmaINS1_35MainloopSm100TmaUmmaWarpSpecializedILi3ELi2ELi2ENS5_IJNS4_1CILi2EEESB_NSA_ILi1EEEEEEEENS5_IJNSA_ILi256EEESF_NSA_ILi32EEEEEENS_10tfloat32_tENS5_IJlSC_lEEESI_SJ_NS4_8TiledMMAINS4_8MMA_AtomIJNS4_23SM100_MMA_TF32_2x1SM_SSISI_SI_fLi256ELi256ELNS4_4UMMA5MajorE0ELSO_0ELNSN_7ScaleInE0ELSP_0EEEEEENS4_6LayoutINS5_IJSC_SC_SC_EEENS5_IJNSA_ILi0EEESU_SU_EEEEENS5_IJNS4_10UnderscoreESX_SX_EEEEENS4_28SM100_TMA_2SM_LOAD_MULTICASTENS4_14ComposedLayoutINS4_7SwizzleILi3ELi4ELi3EEENS4_18smem_ptr_flag_bitsILi32EEENSS_INS5_IJNSA_ILi8EEESG_EEENS5_IJSG_SC_EEEEEEEvNS4_8identityENS4_18SM100_TMA_2SM_LOADES1A_vS1B_EENS_8epilogue10collective18CollectiveEpilogueINS1E_23Sm100TmaWarpSpecializedILi4ELi2ELi32ELb1ELb0EEEJNS5_IJNSA_ILi128EEESF_SG_EEENS5_IJNSS_IS1J_SC_EENSS_ISG_SC_EEEEESI_SJ_SI_SJ_NS1E_6fusion15FusionCallbacksIS1I_NS1O_17LinearCombinationISI_fSI_fLNS_15FloatRoundStyleE2EEES1K_S1N_JEEENS4_5SM1004TMEM4LOAD26SM100_TMEM_LOAD_32dp32b32xENS4_13SM90_TMA_LOADES1A_NS4_39AutoVectorizingCopyWithAssumedAlignmentILi128EEENS4_14SM90_TMA_STOREES1A_S20_S20_EEEvvEEEEvNT_6ParamsE)
	.align		4
        /*000c*/ 	.word	index@(__assertfail)
	.align		4
        /*0010*/ 	.word	0x00000000
	.align		4
        /*0014*/ 	.word	0xfffffffe
	.align		4
        /*0018*/ 	.word	0x00000000
	.align		4
        /*001c*/ 	.word	0xfffffffd
	.align		4
        /*0020*/ 	.word	0x00000000
	.align		4
        /*0024*/ 	.word	0xfffffffc


//--------------------- .nv.constant4             --------------------------
	.section	.nv.constant4,"a",@progbits
	.align	8
	.align		8
.nv.constant4:
        /*0000*/ 	.dword	__assertfail
	.align		8
        /*0008*/ 	.dword	__unnamed_1
	.align		8
        /*0010*/ 	.dword	__unnamed_2
	.align		8
        /*0018*/ 	.dword	_ZN40_INTERNAL_310b420e_4_k_cu_88679997_101784cuda3std3__45__cpo5beginE
	.align		8
        /*0020*/ 	.dword	_ZN40_INTERNAL_310b420e_4_k_cu_88679997_101784cuda3std3__45__cpo3endE
	.align		8
        /*0028*/ 	.dword	_ZN40_INTERNAL_310b420e_4_k_cu_88679997_101784cuda3std3__45__cpo6cbeginE
	.align		8
        /*0030*/ 	.dword	_ZN40_INTERNAL_310b420e_4_k_cu_88679997_101784cuda3std3__45__cpo4cendE
	.align		8
        /*0038*/ 	.dword	_ZN40_INTERNAL_310b420e_4_k_cu_88679997_101784cuda3std3__442_GLOBAL__N__310b420e_4_k_cu_88679997_101786ignoreE
	.align		8
        /*0040*/ 	.dword	_ZN40_INTERNAL_310b420e_4_k_cu_88679997_101784cuda3std3__419piecewise_constructE
	.align		8
        /*0048*/ 	.dword	_ZN40_INTERNAL_310b420e_4_k_cu_88679997_101784cuda3std3__48in_placeE
	.align		8
        /*0050*/ 	.dword	_ZN40_INTERNAL_310b420e_4_k_cu_88679997_101784cuda3std6ranges3__45__cpo4swapE
	.align		8
        /*0058*/ 	.dword	_ZN40_INTERNAL_310b420e_4_k_cu_88679997_101784cuda3std6ranges3__45__cpo9iter_moveE
	.align		8
        /*0060*/ 	.dword	_ZN40_INTERNAL_310b420e_4_k_cu_88679997_101784cute7productE
	.align		8
        /*0068*/ 	.dword	_ZN40_INTERNAL_310b420e_4_k_cu_88679997_101784cute1_E
	.align		8
        /*0070*/ 	.dword	$str$25
	.align		8
        /*0078*/ 	.dword	$str$26
	.align		8
        /*0080*/ 	.dword	$str$27
	.align		8
        /*0088*/ 	.dword	$str$28


//--------------------- .text._ZN7cutlass13device_kernelINS_4gemm6kernel13GemmUniversalIN4cute5tupleIJiiiiEEENS1_10collective13CollectiveMmaINS1_35MainloopSm100TmaUmmaWarpSpecializedILi3ELi2ELi2ENS5_IJNS4_1CILi2EEESB_NSA_ILi1EEEEEEEENS5_IJNSA_ILi256EEESF_NSA_ILi32EEEEEENS_10tfloat32_tENS5_IJlSC_lEEESI_SJ_NS4_8TiledMMAINS4_8MMA_AtomIJNS4_23SM100_MMA_TF32_2x1SM_SSISI_SI_fLi256ELi256ELNS4_4UMMA5MajorE0ELSO_0ELNSN_7ScaleInE0ELSP_0EEEEEENS4_6LayoutINS5_IJSC_SC_SC_EEENS5_IJNSA_ILi0EEESU_SU_EEEEENS5_IJNS4_10UnderscoreESX_SX_EEEEENS4_28SM100_TMA_2SM_LOAD_MULTICASTENS4_14ComposedLayoutINS4_7SwizzleILi3ELi4ELi3EEENS4_18smem_ptr_flag_bitsILi32EEENSS_INS5_IJNSA_ILi8EEESG_EEENS5_IJSG_SC_EEEEEEEvNS4_8identityENS4_18SM100_TMA_2SM_LOADES1A_vS1B_EENS_8epilogue10collective18CollectiveEpilogueINS1E_23Sm100TmaWarpSpecializedILi4ELi2ELi32ELb1ELb0EEEJNS5_IJNSA_ILi128EEESF_SG_EEENS5_IJNSS_IS1J_SC_EENSS_ISG_SC_EEEEESI_SJ_SI_SJ_NS1E_6fusion15FusionCallbacksIS1I_NS1O_17LinearCombinationISI_fSI_fLNS_15FloatRoundStyleE2EEES1K_S1N_JEEENS4_5SM1004TMEM4LOAD26SM100_TMEM_LOAD_32dp32b32xENS4_13SM90_TMA_LOADES1A_NS4_39AutoVectorizingCopyWithAssumedAlignmentILi128EEENS4_14SM90_TMA_STOREES1A_S20_S20_EEEvvEEEEvNT_6ParamsE --------------------------
	.section	.text._ZN7cutlass13device_kernelINS_4gemm6kernel13GemmUniversalIN4cute5tupleIJiiiiEEENS1_10collective13CollectiveMmaINS1_35MainloopSm100TmaUmmaWarpSpecializedILi3ELi2ELi2ENS5_IJNS4_1CILi2EEESB_NSA_ILi1EEEEEEEENS5_IJNSA_ILi256EEESF_NSA_ILi32EEEEEENS_10tfloat32_tENS5_IJlSC_lEEESI_SJ_NS4_8TiledMMAINS4_8MMA_AtomIJNS4_23SM100_MMA_TF32_2x1SM_SSISI_SI_fLi256ELi256ELNS4_4UMMA5MajorE0ELSO_0ELNSN_7ScaleInE0ELSP_0EEEEEENS4_6LayoutINS5_IJSC_SC_SC_EEENS5_IJNSA_ILi0EEESU_SU_EEEEENS5_IJNS4_10UnderscoreESX_SX_EEEEENS4_28SM100_TMA_2SM_LOAD_MULTICASTENS4_14ComposedLayoutINS4_7SwizzleILi3ELi4ELi3EEENS4_18smem_ptr_flag_bitsILi32EEENSS_INS5_IJNSA_ILi8EEESG_EEENS5_IJSG_SC_EEEEEEEvNS4_8identityENS4_18SM100_TMA_2SM_LOADES1A_vS1B_EENS_8epilogue10collective18CollectiveEpilogueINS1E_23Sm100TmaWarpSpecializedILi4ELi2ELi32ELb1ELb0EEEJNS5_IJNSA_ILi128EEESF_SG_EEENS5_IJNSS_IS1J_SC_EENSS_ISG_SC_EEEEESI_SJ_SI_SJ_NS1E_6fusion15FusionCallbacksIS1I_NS1O_17LinearCombinationISI_fSI_fLNS_15FloatRoundStyleE2EEES1K_S1N_JEEENS4_5SM1004TMEM4LOAD26SM100_TMEM_LOAD_32dp32b32xENS4_13SM90_TMA_LOADES1A_NS4_39AutoVectorizingCopyWithAssumedAlignmentILi128EEENS4_14SM90_TMA_STOREES1A_S20_S20_EEEvvEEEEvNT_6ParamsE,"ax",@progbits
	.align	128
.text._ZN7cutlass13device_kernelINS_4gemm6kernel13GemmUniversalIN4cute5tupleIJiiiiEEENS1_10collective13CollectiveMmaINS1_35MainloopSm100TmaUmmaWarpSpecializedILi3ELi2ELi2ENS5_IJNS4_1CILi2EEESB_NSA_ILi1EEEEEEEENS5_IJNSA_ILi256EEESF_NSA_ILi32EEEEEENS_10tfloat32_tENS5_IJlSC_lEEESI_SJ_NS4_8TiledMMAINS4_8MMA_AtomIJNS4_23SM100_MMA_TF32_2x1SM_SSISI_SI_fLi256ELi256ELNS4_4UMMA5MajorE0ELSO_0ELNSN_7ScaleInE0ELSP_0EEEEEENS4_6LayoutINS5_IJSC_SC_SC_EEENS5_IJNSA_ILi0EEESU_SU_EEEEENS5_IJNS4_10UnderscoreESX_SX_EEEEENS4_28SM100_TMA_2SM_LOAD_MULTICASTENS4_14ComposedLayoutINS4_7SwizzleILi3ELi4ELi3EEENS4_18smem_ptr_flag_bitsILi32EEENSS_INS5_IJNSA_ILi8EEESG_EEENS5_IJSG_SC_EEEEEEEvNS4_8identityENS4_18SM100_TMA_2SM_LOADES1A_vS1B_EENS_8epilogue10collective18CollectiveEpilogueINS1E_23Sm100TmaWarpSpecializedILi4ELi2ELi32ELb1ELb0EEEJNS5_IJNSA_ILi128EEESF_SG_EEENS5_IJNSS_IS1J_SC_EENSS_ISG_SC_EEEEESI_SJ_SI_SJ_NS1E_6fusion15FusionCallbacksIS1I_NS1O_17LinearCombinationISI_fSI_fLNS_15FloatRoundStyleE2EEES1K_S1N_JEEENS4_5SM1004TMEM4LOAD26SM100_TMEM_LOAD_32dp32b32xENS4_13SM90_TMA_LOADES1A_NS4_39AutoVectorizingCopyWithAssumedAlignmentILi128EEENS4_14SM90_TMA_STOREES1A_S20_S20_EEEvvEEEEvNT_6ParamsE:
        .type           _ZN7cutlass13device_kernelINS_4gemm6kernel13GemmUniversalIN4cute5tupleIJiiiiEEENS1_10collective13CollectiveMmaINS1_35MainloopSm100TmaUmmaWarpSpecializedILi3ELi2ELi2ENS5_IJNS4_1CILi2EEESB_NSA_ILi1EEEEEEEENS5_IJNSA_ILi256EEESF_NSA_ILi32EEEEEENS_10tfloat32_tENS5_IJlSC_lEEESI_SJ_NS4_8TiledMMAINS4_8MMA_AtomIJNS4_23SM100_MMA_TF32_2x1SM_SSISI_SI_fLi256ELi256ELNS4_4UMMA5MajorE0ELSO_0ELNSN_7ScaleInE0ELSP_0EEEEEENS4_6LayoutINS5_IJSC_SC_SC_EEENS5_IJNSA_ILi0EEESU_SU_EEEEENS5_IJNS4_10UnderscoreESX_SX_EEEEENS4_28SM100_TMA_2SM_LOAD_MULTICASTENS4_14ComposedLayoutINS4_7SwizzleILi3ELi4ELi3EEENS4_18smem_ptr_flag_bitsILi32EEENSS_INS5_IJNSA_ILi8EEESG_EEENS5_IJSG_SC_EEEEEEEvNS4_8identityENS4_18SM100_TMA_2SM_LOADES1A_vS1B_EENS_8epilogue10collective18CollectiveEpilogueINS1E_23Sm100TmaWarpSpecializedILi4ELi2ELi32ELb1ELb0EEEJNS5_IJNSA_ILi128EEESF_SG_EEENS5_IJNSS_IS1J_SC_EENSS_ISG_SC_EEEEESI_SJ_SI_SJ_NS1E_6fusion15FusionCallbacksIS1I_NS1O_17LinearCombinationISI_fSI_fLNS_15FloatRoundStyleE2EEES1K_S1N_JEEENS4_5SM1004TMEM4LOAD26SM100_TMEM_LOAD_32dp32b32xENS4_13SM90_TMA_LOADES1A_NS4_39AutoVectorizingCopyWithAssumedAlignmentILi128EEENS4_14SM90_TMA_STOREES1A_S20_S20_EEEvvEEEEvNT_6ParamsE,@function
        .size           _ZN7cutlass13device_kernelINS_4gemm6kernel13GemmUniversalIN4cute5tupleIJiiiiEEENS1_10collective13CollectiveMmaINS1_35MainloopSm100TmaUmmaWarpSpecializedILi3ELi2ELi2ENS5_IJNS4_1CILi2EEESB_NSA_ILi1EEEEEEEENS5_IJNSA_ILi256EEESF_NSA_ILi32EEEEEENS_10tfloat32_tENS5_IJlSC_lEEESI_SJ_NS4_8TiledMMAINS4_8MMA_AtomIJNS4_23SM100_MMA_TF32_2x1SM_SSISI_SI_fLi256ELi256ELNS4_4UMMA5MajorE0ELSO_0ELNSN_7ScaleInE0ELSP_0EEEEEENS4_6LayoutINS5_IJSC_SC_SC_EEENS5_IJNSA_ILi0EEESU_SU_EEEEENS5_IJNS4_10UnderscoreESX_SX_EEEEENS4_28SM100_TMA_2SM_LOAD_MULTICASTENS4_14ComposedLayoutINS4_7SwizzleILi3ELi4ELi3EEENS4_18smem_ptr_flag_bitsILi32EEENSS_INS5_IJNSA_ILi8EEESG_EEENS5_IJSG_SC_EEEEEEEvNS4_8identityENS4_18SM100_TMA_2SM_LOADES1A_vS1B_EENS_8epilogue10collective18CollectiveEpilogueINS1E_23Sm100TmaWarpSpecializedILi4ELi2ELi32ELb1ELb0EEEJNS5_IJNSA_ILi128EEESF_SG_EEENS5_IJNSS_IS1J_SC_EENSS_ISG_SC_EEEEESI_SJ_SI_SJ_NS1E_6fusion15FusionCallbacksIS1I_NS1O_17LinearCombinationISI_fSI_fLNS_15FloatRoundStyleE2EEES1K_S1N_JEEENS4_5SM1004TMEM4LOAD26SM100_TMEM_LOAD_32dp32b32xENS4_13SM90_TMA_LOADES1A_NS4_39AutoVectorizingCopyWithAssumedAlignmentILi128EEENS4_14SM90_TMA_STOREES1A_S20_S20_EEEvvEEEEvNT_6ParamsE,(.L_x_232 - _ZN7cutlass13device_kernelINS_4gemm6kernel13GemmUniversalIN4cute5tupleIJiiiiEEENS1_10collective13CollectiveMmaINS1_35MainloopSm100TmaUmmaWarpSpecializedILi3ELi2ELi2ENS5_IJNS4_1CILi2EEESB_NSA_ILi1EEEEEEEENS5_IJNSA_ILi256EEESF_NSA_ILi32EEEEEENS_10tfloat32_tENS5_IJlSC_lEEESI_SJ_NS4_8TiledMMAINS4_8MMA_AtomIJNS4_23SM100_MMA_TF32_2x1SM_SSISI_SI_fLi256ELi256ELNS4_4UMMA5MajorE0ELSO_0ELNSN_7ScaleInE0ELSP_0EEEEEENS4_6LayoutINS5_IJSC_SC_SC_EEENS5_IJNSA_ILi0EEESU_SU_EEEEENS5_IJNS4_10UnderscoreESX_SX_EEEEENS4_28SM100_TMA_2SM_LOAD_MULTICASTENS4_14ComposedLayoutINS4_7SwizzleILi3ELi4ELi3EEENS4_18smem_ptr_flag_bitsILi32EEENSS_INS5_IJNSA_ILi8EEESG_EEENS5_IJSG_SC_EEEEEEEvNS4_8identityENS4_18SM100_TMA_2SM_LOADES1A_vS1B_EENS_8epilogue10collective18CollectiveEpilogueINS1E_23Sm100TmaWarpSpecializedILi4ELi2ELi32ELb1ELb0EEEJNS5_IJNSA_ILi128EEESF_SG_EEENS5_IJNSS_IS1J_SC_EENSS_ISG_SC_EEEEESI_SJ_SI_SJ_NS1E_6fusion15FusionCallbacksIS1I_NS1O_17LinearCombinationISI_fSI_fLNS_15FloatRoundStyleE2EEES1K_S1N_JEEENS4_5SM1004TMEM4LOAD26SM100_TMEM_LOAD_32dp32b32xENS4_13SM90_TMA_LOADES1A_NS4_39AutoVectorizingCopyWithAssumedAlignmentILi128EEENS4_14SM90_TMA_STOREES1A_S20_S20_EEEvvEEEEvNT_6ParamsE)
        .other          _ZN7cutlass13device_kernelINS_4gemm6kernel13GemmUniversalIN4cute5tupleIJiiiiEEENS1_10collective13CollectiveMmaINS1_35MainloopSm100TmaUmmaWarpSpecializedILi3ELi2ELi2ENS5_IJNS4_1CILi2EEESB_NSA_ILi1EEEEEEEENS5_IJNSA_ILi256EEESF_NSA_ILi32EEEEEENS_10tfloat32_tENS5_IJlSC_lEEESI_SJ_NS4_8TiledMMAINS4_8MMA_AtomIJNS4_23SM100_MMA_TF32_2x1SM_SSISI_SI_fLi256ELi256ELNS4_4UMMA5MajorE0ELSO_0ELNSN_7ScaleInE0ELSP_0EEEEEENS4_6LayoutINS5_IJSC_SC_SC_EEENS5_IJNSA_ILi0EEESU_SU_EEEEENS5_IJNS4_10UnderscoreESX_SX_EEEEENS4_28SM100_TMA_2SM_LOAD_MULTICASTENS4_14ComposedLayoutINS4_7SwizzleILi3ELi4ELi3EEENS4_18smem_ptr_flag_bitsILi32EEENSS_INS5_IJNSA_ILi8EEESG_EEENS5_IJSG_SC_EEEEEEEvNS4_8identityENS4_18SM100_TMA_2SM_LOADES1A_vS1B_EENS_8epilogue10collective18CollectiveEpilogueINS1E_23Sm100TmaWarpSpecializedILi4ELi2ELi32ELb1ELb0EEEJNS5_IJNSA_ILi128EEESF_SG_EEENS5_IJNSS_IS1J_SC_EENSS_ISG_SC_EEEEESI_SJ_SI_SJ_NS1E_6fusion15FusionCallbacksIS1I_NS1O_17LinearCombinationISI_fSI_fLNS_15FloatRoundStyleE2EEES1K_S1N_JEEENS4_5SM1004TMEM4LOAD26SM100_TMEM_LOAD_32dp32b32xENS4_13SM90_TMA_LOADES1A_NS4_39AutoVectorizingCopyWithAssumedAlignmentILi128EEENS4_14SM90_TMA_STOREES1A_S20_S20_EEEvvEEEEvNT_6ParamsE,@"STO_CUDA_ENTRY STV_DEFAULT"
_ZN7cutlass13device_kernelINS_4gemm6kernel13GemmUniversalIN4cute5tupleIJiiiiEEENS1_10collective13CollectiveMmaINS1_35MainloopSm100TmaUmmaWarpSpecializedILi3ELi2ELi2ENS5_IJNS4_1CILi2EEESB_NSA_ILi1EEEEEEEENS5_IJNSA_ILi256EEESF_NSA_ILi32EEEEEENS_10tfloat32_tENS5_IJlSC_lEEESI_SJ_NS4_8TiledMMAINS4_8MMA_AtomIJNS4_23SM100_MMA_TF32_2x1SM_SSISI_SI_fLi256ELi256ELNS4_4UMMA5MajorE0ELSO_0ELNSN_7ScaleInE0ELSP_0EEEEEENS4_6LayoutINS5_IJSC_SC_SC_EEENS5_IJNSA_ILi0EEESU_SU_EEEEENS5_IJNS4_10UnderscoreESX_SX_EEEEENS4_28SM100_TMA_2SM_LOAD_MULTICASTENS4_14ComposedLayoutINS4_7SwizzleILi3ELi4ELi3EEENS4_18smem_ptr_flag_bitsILi32EEENSS_INS5_IJNSA_ILi8EEESG_EEENS5_IJSG_SC_EEEEEEEvNS4_8identityENS4_18SM100_TMA_2SM_LOADES1A_vS1B_EENS_8epilogue10collective18CollectiveEpilogueINS1E_23Sm100TmaWarpSpecializedILi4ELi2ELi32ELb1ELb0EEEJNS5_IJNSA_ILi128EEESF_SG_EEENS5_IJNSS_IS1J_SC_EENSS_ISG_SC_EEEEESI_SJ_SI_SJ_NS1E_6fusion15FusionCallbacksIS1I_NS1O_17LinearCombinationISI_fSI_fLNS_15FloatRoundStyleE2EEES1K_S1N_JEEENS4_5SM1004TMEM4LOAD26SM100_TMEM_LOAD_32dp32b32xENS4_13SM90_TMA_LOADES1A_NS4_39AutoVectorizingCopyWithAssumedAlignmentILi128EEENS4_14SM90_TMA_STOREES1A_S20_S20_EEEvvEEEEvNT_6ParamsE:
[----:B------:R-:W1:Y:S01]  /*0000*/  LDC R1, c[0x0][0x37c] ;  /* 0x0000df00ff017b82 */ /* 0x000e620000000800 */
[----:B------:R-:W2:Y:S01]  /*0010*/  S2R R107, SR_TID.X ;  /* 0x00000000006b7919 */ /* 0x000ea20000002100 */
[----:B------:R-:W3:Y:S06]  /*0020*/  LDCU.64 UR8, c[0x0][0x890] ;  /* 0x00011200ff0877ac */ /* 0x000eec0008000a00 */
[----:B------:R-:W4:Y:S01]  /*0030*/  S2UR UR52, SR_CgaCtaId ;  /* 0x00000000003479c3 */ /* 0x000f220000008800 */
[----:B------:R-:W-:Y:S02]  /*0040*/  PRMT R90, RZ, 0x7610, R90 ;  /* 0x00007610ff5a7816 */ /* 0x000fe4000000005a */
[----:B------:R-:W-:Y:S01]  /*0050*/  ELECT P1, URZ, PT ;  /* 0x0000000000ff782f */ /* 0x000fe20003820000 */
[----:B---3--:R-:W-:-:S04]  /*0060*/  UISETP.NE.U32.AND UP0, UPT, UR8, URZ, UPT ;  /* 0x000000ff0800728c */ /* 0x008fc8000bf05070 */
[----:B------:R-:W-:Y:S02]  /*0070*/  UISETP.NE.AND.EX UP0, UPT, UR9, URZ, UPT, UP0 ;  /* 0x000000ff0900728c */ /* 0x000fe4000bf05300 */
[----:B----4-:R-:W-:Y:S02]  /*0080*/  ULOP3.LUT UR47, UR52, 0x1, URZ, 0xc0, !UPT ;  /* 0x00000001342f7892 */ /* 0x010fe4000f8ec0ff */
[----:B------:R-:W-:Y:S01]  /*0090*/  ULOP3.LUT UR48, UR52, 0x1, URZ, 0x3c, !UPT ;  /* 0x0000000134307892 */ /* 0x000fe2000f8e3cff */
[----:B--2---:R-:W-:-:S05]  /*00a0*/  SHF.R.U32.HI R91, RZ, 0x5, R107 ;  /* 0x00000005ff5b7819 */ /* 0x004fca000001166b */
[----:B------:R-:W2:Y:S02]  /*00b0*/  SHFL.IDX PT, R0, R91, RZ, 0x1f ;  /* 0x00001fff5b007589 */ /* 0x000ea400000e0000 */
[----:B--2---:R-:W-:Y:S01]  /*00c0*/  R2UR UR17, R0 ;  /* 0x00000000001172ca */ /* 0x004fe200000e0000 */
[----:B-1----:R-:W-:-:S14]  /*00d0*/  BRA.U UP0, `(.L_x_0) ;  /* 0x0000000100307547 */ /* 0x002fdc000b800000 */
[----:B------:R-:W1:Y:S02]  /*00e0*/  LDCU.64 UR4, c[0x0][0x888] ;  /* 0x00011100ff0477ac */ /* 0x000e640008000a00 */
[----:B-1----:R-:W-:-:S04]  /*00f0*/  UISETP.NE.U32.AND UP0, UPT, UR4, URZ, UPT ;  /* 0x000000ff0400728c */ /* 0x002fc8000bf05070 */
[----:B------:R-:W-:-:S09]  /*0100*/  UISETP.NE.AND.EX UP0, UPT, UR5, URZ, UPT, UP0 ;  /* 0x000000ff0500728c */ /* 0x000fd2000bf05300 */
[----:B------:R-:W-:Y:S05]  /*0110*/  BRA.U !UP0, `(.L_x_1) ;  /* 0x0000000108147547 */ /* 0x000fea000b800000 */
[----:B------:R-:W1:Y:S01]  /*0120*/  LDC.64 R2, c[0x0][0x888] ;  /* 0x00022200ff027b82 */ /* 0x000e620000000a00 */
[----:B------:R-:W1:Y:S02]  /*0130*/  LDCU.64 UR4, c[0x0][0x358] ;  /* 0x00006b00ff0477ac */ /* 0x000e640008000a00 */
[----:B-1----:R1:W5:Y:S01]  /*0140*/  LDG.E R45, desc[UR4][R2.64] ;  /* 0x00000004022d7981 */ /* 0x002362000c1e1900 */
[----:B------:R-:W-:Y:S01]  /*0150*/  HFMA2 R90, -RZ, RZ, 0, 5.9604644775390625e-08 ;  /* 0x00000001ff5a7431 */ /* 0x000fe200000001ff */
[----:B------:R-:W-:Y:S05]  /*0160*/  BRA `(.L_x_0) ;  /* 0x00000000000c7947 */ /* 0x000fea0003800000 */
.L_x_1:
[----:B------:R-:W1:Y:S01]  /*0170*/  LDCU UR4, c[0x0][0x880] ;  /* 0x00011000ff0477ac */ /* 0x000e620008000800 */
[----:B------:R-:W-:Y:S01]  /*0180*/  HFMA2 R90, -RZ, RZ, 0, 5.9604644775390625e-08 ;  /* 0x00000001ff5a7431 */ /* 0x000fe200000001ff */
[----:B-1----:R-:W-:-:S07]  /*0190*/  MOV R45, UR4 ;  /* 0x00000004002d7c02 */ /* 0x002fce0008000f00 */
.L_x_0:
[----:B------:R-:W2:Y:S02]  /*01a0*/  LDCU.64 UR4, c[0x0][0x8b0] ;  /* 0x00011600ff0477ac */ /* 0x000ea40008000a00 */
[----:B--2---:R-:W-:-:S04]  /*01b0*/  UISETP.NE.U32.AND UP0, UPT, UR4, URZ, UPT ;  /* 0x000000ff0400728c */ /* 0x004fc8000bf05070 */
[----:B------:R-:W-:-:S09]  /*01c0*/  UISETP.NE.AND.EX UP0, UPT, UR5, URZ, UPT, UP0 ;  /* 0x000000ff0500728c */ /* 0x000fd2000bf05300 */
[----:B------:R-:W-:Y:S05]  /*01d0*/  BRA.U UP0, `(.L_x_2) ;  /* 0x0000000100287547 */ /* 0x000fea000b800000 */
[----:B------:R-:W2:Y:S02]  /*01e0*/  LDCU.64 UR4, c[0x0][0x8a8] ;  /* 0x00011500ff0477ac */ /* 0x000ea40008000a00 */
[----:B--2---:R-:W-:-:S04]  /*01f0*/  UISETP.NE.U32.AND UP0, UPT, UR4, URZ, UPT ;  /* 0x000000ff0400728c */ /* 0x004fc8000bf05070 */
[----:B------:R-:W-:-:S09]  /*0200*/  UISETP.NE.AND.EX UP0, UPT, UR5, URZ, UPT, UP0 ;  /* 0x000000ff0500728c */ /* 0x000fd2000bf05300 */
[----:B------:R-:W-:Y:S05]  /*0210*/  BRA.U !UP0, `(.L_x_3) ;  /* 0x0000000108107547 */ /* 0x000fea000b800000 */
[----:B------:R-:W2:Y:S01]  /*0220*/  LDC.64 R38, c[0x0][0x8a8] ;  /* 0x00022a00ff267b82 */ /* 0x000ea20000000a00 */
[----:B------:R-:W2:Y:S02]  /*0230*/  LDCU.64 UR4, c[0x0][0x358] ;  /* 0x00006b00ff0477ac */ /* 0x000ea40008000a00 */
[----:B--2---:R2:W5:Y:S01]  /*0240*/  LDG.E R38, desc[UR4][R38.64] ;  /* 0x0000000426267981 */ /* 0x004562000c1e1900 */
[----:B------:R-:W-:Y:S05]  /*0250*/  BRA `(.L_x_2) ;  /* 0x0000000000087947 */ /* 0x000fea0003800000 */
.L_x_3:
[----:B------:R-:W2:Y:S02]  /*0260*/  LDCU UR4, c[0x0][0x8a0] ;  /* 0x00011400ff0477ac */ /* 0x000ea40008000800 */
[----:B--2---:R-:W-:Y:S02]  /*0270*/  MOV R38, UR4 ;  /* 0x0000000400267c02 */ /* 0x004fe40008000f00 */
.L_x_2:
[----:B------:R-:W-:Y:S01]  /*0280*/  IMAD.U32 R0, RZ, RZ, UR17 ;  /* 0x00000011ff007e24 */ /* 0x000fe2000f8e00ff */
[----:B------:R-:W-:Y:S04]  /*0290*/  BSSY.RECONVERGENT B0, `(.L_x_4) ;  /* 0x000000c000007945 */ /* 0x000fe80003800200 */
[C---:B------:R-:W-:Y:S02]  /*02a0*/  ISETP.NE.OR P2, PT, R0.reuse, 0x1, !P1 ;  /* 0x000000010000780c */ /* 0x040fe40004f45670 */
[----:B------:R-:W-:-:S11]  /*02b0*/  ISETP.NE.OR P0, PT, R0, 0x3, !P1 ;  /* 0x000000030000780c */ /* 0x000fd60004f05670 */
[----:B------:R-:W-:Y:S05]  /*02c0*/  @P2 BRA `(.L_x_5) ;  /* 0x0000000000202947 */ /* 0x000fea0003800000 */
[----:B------:R-:W3:Y:S02]  /*02d0*/  LDCU.64 UR4, c[0x0][0x348] ;  /* 0x00006900ff0477ac */ /* 0x000ee40008000a00 */
[----:B---3--:R-:W-:Y:S02]  /*02e0*/  UIADD3 UR6, UP1, UPT, UR4, 0x80, URZ ;  /* 0x0000008004067890 */ /* 0x008fe4000ff3e0ff */
[----:B------:R-:W-:Y:S02]  /*02f0*/  UIADD3 UR4, UP0, UPT, UR4, 0x180, URZ ;  /* 0x0000018004047890 */ /* 0x000fe4000ff1e0ff */
[----:B------:R-:W-:Y:S02]  /*0300*/  UIADD3.X UR7, UPT, UPT, URZ, UR5, URZ, UP1, !UPT ;  /* 0x00000005ff077290 */ /* 0x000fe40008ffe4ff */
[----:B------:R-:W-:-:S07]  /*0310*/  UIADD3.X UR5, UPT, UPT, URZ, UR5, URZ, UP0, !UPT ;  /* 0x00000005ff057290 */ /* 0x000fce00087fe4ff */
[----:B------:R3:W-:Y:S02]  /*0320*/  UTMACCTL.PF [UR6] ;  /* 0x00000000060079b9 */ /* 0x0007e40008040000 */
[----:B------:R3:W-:Y:S02]  /*0330*/  UTMACCTL.PF [UR4] ;  /* 0x00000000040079b9 */ /* 0x0007e40008040000 */
[----:B---3--:R-:W-:Y:S01]  /*0340*/  NOP ;  /* 0x0000000000007918 */ /* 0x008fe20000000000 */
.L_x_5:
[----:B------:R-:W-:Y:S05]  /*0350*/  BSYNC.RECONVERGENT B0 ;  /* 0x0000000000007941 */ /* 0x000fea0003800200 */
.L_x_4:
[----:B------:R-:W-:Y:S04]  /*0360*/  BSSY.RECONVERGENT B0, `(.L_x_6) ;  /* 0x000000a000007945 */ /* 0x000fe80003800200 */
        /* <DEDUP_REMOVED lines=9> */
.L_x_7:
[----:B------:R-:W-:Y:S05]  /*0400*/  BSYNC.RECONVERGENT B0 ;  /* 0x0000000000007941 */ /* 0x000fea0003800200 */
.L_x_6:
[----:B------:R-:W3:Y:S01]  /*0410*/  LDCU.64 UR4, c[0x0][0x888] ;  /* 0x00011100ff0477ac */ /* 0x000ee20008000a00 */
[----:B------:R-:W-:Y:S02]  /*0420*/  UISETP.EQ.U32.AND UP1, UPT, UR8, URZ, UPT ;  /* 0x000000ff0800728c */ /* 0x000fe4000bf22070 */
[----:B------:R-:W-:Y:S02]  /*0430*/  UPLOP3.LUT UP3, UPT, UPT, UPT, UPT, 0x80, 0x8 ;  /* 0x000000000008789c */ /* 0x000fe40003f6f070 */
[----:B---3--:R-:W-:-:S04]  /*0440*/  UISETP.NE.U32.AND UP0, UPT, UR4, URZ, UPT ;  /* 0x000000ff0400728c */ /* 0x008fc8000bf05070 */
[----:B------:R-:W-:-:S04]  /*0450*/  UISETP.NE.AND.EX UP0, UPT, UR5, URZ, UPT, UP0 ;  /* 0x000000ff0500728c */ /* 0x000fc8000bf05300 */
[----:B------:R-:W-:-:S04]  /*0460*/  UISETP.EQ.OR.EX UP2, UPT, UR9, URZ, !UP0, UP1 ;  /* 0x000000ff0900728c */ /* 0x000fc8000c742710 */
[----:B------:R-:W-:-:S06]  /*0470*/  UP2UR UR4, UPR, URZ, 0x4 ;  /* 0x00000004ff047883 */ /* 0x000fcc0008000000 */
[----:B------:R-:W-:Y:S01]  /*0480*/  MOV R94, UR4 ;  /* 0x00000004005e7c02 */ /* 0x000fe20008000f00 */
[----:B------:R-:W-:Y:S06]  /*0490*/  BRA.U !UP2, `(.L_x_8) ;  /* 0x000000010a207547 */ /* 0x000fec000b800000 */
[----:B------:R-:W-:Y:S01]  /*04a0*/  UISETP.NE.U32.AND UP1, UPT, UR8, URZ, UPT ;  /* 0x000000ff0800728c */ /* 0x000fe2000bf25070 */
[----:B-----5:R-:W-:Y:S01]  /*04b0*/  FSETP.NEU.AND P0, PT, R45, RZ, PT ;  /* 0x000000ff2d00720b */ /* 0x020fe20003f0d000 */
[----:B------:R-:W-:Y:S02]  /*04c0*/  USEL UR4, URZ, 0xffffffff, UP0 ;  /* 0xffffffffff047887 */ /* 0x000fe40008000000 */
[----:B------:R-:W-:-:S10]  /*04d0*/  UISETP.NE.AND.EX UP1, UPT, UR9, URZ, UPT, UP1 ;  /* 0x000000ff0900728c */ /* 0x000fd4000bf25310 */
[----:B------:R-:W-:Y:S01]  /*04e0*/  VOTEU.ANY UP0, P0 ;  /* 0x0000000000ff7886 */ /* 0x000fe20000000100 */
[----:B------:R-:W-:-:S04]  /*04f0*/  @!UP1 USEL UR4, URZ, 0xffffffff, UP0 ;  /* 0xffffffffff049887 */ /* 0x000fc80008000000 */
[----:B------:R-:W-:-:S04]  /*0500*/  ULOP3.LUT UR4, UR4, 0x1, URZ, 0xc0, !UPT ;  /* 0x0000000104047892 */ /* 0x000fc8000f8ec0ff */
[----:B------:R-:W-:-:S11]  /*0510*/  UISETP.NE.U32.AND UP3, UPT, UR4, 0x1, UPT ;  /* 0x000000010400788c */ /* 0x000fd6000bf65070 */
.L_x_8:
[----:B------:R-:W3:Y:S01]  /*0520*/  SHFL.IDX PT, R0, R91, RZ, 0x1f ;  /* 0x00001fff5b007589 */ /* 0x000ee200000e0000 */
[----:B------:R-:W-:-:S04]  /*0530*/  UISETP.NE.AND UP0, UPT, UR17, 0x2, UPT ;  /* 0x000000021100788c */ /* 0x000fc8000bf05270 */
[----:B------:R-:W-:Y:S02]  /*0540*/  UISETP.EQ.AND UP1, UPT, UR47, URZ, !UP0 ;  /* 0x000000ff2f00728c */ /* 0x000fe4000c722270 */
[----:B------:R-:W-:-:S04]  /*0550*/  USEL UR46, URZ, 0x1, UP0 ;  /* 0x00000001ff2e7887 */ /* 0x000fc80008000000 */
[----:B------:R-:W-:Y:S02]  /*0560*/  PLOP3.LUT P3, PT, P1, PT, UP1, 0x80, 0x8 ;  /* 0x000000000008781c */ /* 0x000fe40000f6f018 */
[----:B---3--:R-:W-:-:S13]  /*0570*/  ISETP.NE.AND P0, PT, R0, RZ, PT ;  /* 0x000000ff0000720c */ /* 0x008fda0003f05270 */
[----:B------:R-:W-:Y:S05]  /*0580*/  @P0 BRA `(.L_x_9) ;  /* 0x00000000004c0947 */ /* 0x000fea0003800000 */
[----:B------:R-:W-:Y:S01]  /*0590*/  UMOV UR4, 0x400 ;  /* 0x0000040000047882 */ /* 0x000fe20000000000 */
[----:B------:R-:W-:Y:S01]  /*05a0*/  UMOV UR8, 0x1 ;  /* 0x0000000100087882 */ /* 0x000fe20000000000 */
[----:B------:R-:W-:Y:S01]  /*05b0*/  UMOV UR6, 0x2 ;  /* 0x0000000200067882 */ /* 0x000fe20000000000 */
[----:B------:R-:W-:Y:S02]  /*05c0*/  ULEA UR4, UR52, UR4, 0x18 ;  /* 0x0000000434047291 */ /* 0x000fe4000f8ec0ff */
[----:B------:R-:W-:-:S04]  /*05d0*/  UIADD3 UR8, UPT, UPT, -UR8, 0x100000, URZ ;  /* 0x0010000008087890 */ /* 0x000fc8000fffe1ff */
[----:B------:R-:W-:Y:S02]  /*05e0*/  USHF.L.U32 UR9, UR8, 0xb, URZ ;  /* 0x0000000b08097899 */ /* 0x000fe400080006ff */
[----:B------:R-:W-:Y:S02]  /*05f0*/  USHF.L.U32 UR8, UR8, 0x1, URZ ;  /* 0x0000000108087899 */ /* 0x000fe400080006ff */
[----:B------:R-:W-:-:S04]  /*0600*/  UIADD3 UR6, UPT, UPT, -UR6, 0x100000, URZ ;  /* 0x0010000006067890 */ /* 0x000fc8000fffe1ff */
[----:B------:R-:W-:Y:S02]  /*0610*/  USHF.L.U32 UR7, UR6, 0xb, URZ ;  /* 0x0000000b06077899 */ /* 0x000fe400080006ff */
[----:B------:R-:W-:Y:S01]  /*0620*/  USHF.L.U32 UR6, UR6, 0x1, URZ ;  /* 0x0000000106067899 */ /* 0x000fe200080006ff */
[----:B------:R-:W-:Y:S01]  /*0630*/  ELECT P0, URZ, PT ;  /* 0x0000000000ff782f */ /* 0x000fe20003800000 */
[----:B------:R-:W3:Y:S02]  /*0640*/  FENCE.VIEW.ASYNC.S ;  /* 0x00000000000073c6 */ /* 0x000ee40000000000 */
[----:B---3--:R3:W4:Y:S08]  /*0650*/  SYNCS.EXCH.64 URZ, [UR4], UR8 ;  /* 0x0000000804ff75b2 */ /* 0x0087300008000100 */
[----:B------:R3:W1:Y:S01]  /*0660*/  SYNCS.EXCH.64 URZ, [UR4+0x18], UR6 ;  /* 0x0000180604ff75b2 */ /* 0x0006620008000100 */
[----:B------:R3:W1:Y:S01]  /*0670*/  SYNCS.EXCH.64 URZ, [UR4+0x8], UR8 ;  /* 0x0000080804ff75b2 */ /* 0x0006620008000100 */
[----:B------:R3:W1:Y:S01]  /*0680*/  SYNCS.EXCH.64 URZ, [UR4+0x20], UR6 ;  /* 0x0000200604ff75b2 */ /* 0x0006620008000100 */
[----:B------:R3:W1:Y:S01]  /*0690*/  SYNCS.EXCH.64 URZ, [UR4+0x10], UR8 ;  /* 0x0000100804ff75b2 */ /* 0x0006620008000100 */
[----:B------:R3:W1:Y:S01]  /*06a0*/  SYNCS.EXCH.64 URZ, [UR4+0x28], UR6 ;  /* 0x0000280604ff75b2 */ /* 0x0006620008000100 */
[----:B------:R-:W-:Y:S01]  /*06b0*/  NOP ;  /* 0x0000000000007918 */ /* 0x000fe20000000000 */
.L_x_9:
[----:B------:R-:W2:Y:S01]  /*06c0*/  SHFL.IDX PT, R0, R91, RZ, 0x1f ;  /* 0x00001fff5b007589 */ /* 0x000ea200000e0000 */
[----:B------:R-:W-:Y:S01]  /*06d0*/  NOP ;  /* 0x0000000000007918 */ /* 0x000fe20000000000 */
[----:B--2---:R-:W-:-:S13]  /*06e0*/  ISETP.NE.AND P0, PT, R0, 0x1, PT ;  /* 0x000000010000780c */ /* 0x004fda0003f05270 */
[----:B------:R-:W-:Y:S05]  /*06f0*/  @P0 BRA `(.L_x_10) ;  /* 0x0000000000540947 */ /* 0x000fea0003800000 */
[----:B---3--:R-:W-:Y:S01]  /*0700*/  UMOV UR4, 0x400 ;  /* 0x0000040000047882 */ /* 0x008fe20000000000 */
        /* <DEDUP_REMOVED lines=10> */
[----:B------:R-:W2:Y:S02]  /*07b0*/  FENCE.VIEW.ASYNC.S ;  /* 0x00000000000073c6 */ /* 0x000ea40000000000 */
[----:B--2---:R2:W3:Y:S08]  /*07c0*/  SYNCS.EXCH.64 URZ, [UR4+0x30], UR8 ;  /* 0x0000300804ff75b2 */ /* 0x0044f00008000100 */
[----:B------:R2:W1:Y:S01]  /*07d0*/  SYNCS.EXCH.64 URZ, [UR4+0x50], UR6 ;  /* 0x0000500604ff75b2 */ /* 0x0004620008000100 */
[----:B------:R2:W1:Y:S01]  /*07e0*/  SYNCS.EXCH.64 URZ, [UR4+0x38], UR8 ;  /* 0x0000380804ff75b2 */ /* 0x0004620008000100 */
[----:B------:R2:W1:Y:S01]  /*07f0*/  SYNCS.EXCH.64 URZ, [UR4+0x58], UR6 ;  /* 0x0000580604ff75b2 */ /* 0x0004620008000100 */
[----:B------:R2:W1:Y:S01]  /*0800*/  SYNCS.EXCH.64 URZ, [UR4+0x40], UR8 ;  /* 0x0000400804ff75b2 */ /* 0x0004620008000100 */
[----:B------:R2:W1:Y:S01]  /*0810*/  SYNCS.EXCH.64 URZ, [UR4+0x60], UR6 ;  /* 0x0000600604ff75b2 */ /* 0x0004620008000100 */
[----:B------:R2:W1:Y:S01]  /*0820*/  SYNCS.EXCH.64 URZ, [UR4+0x48], UR8 ;  /* 0x0000480804ff75b2 */ /* 0x0004620008000100 */
[----:B------:R2:W1:Y:S01]  /*0830*/  SYNCS.EXCH.64 URZ, [UR4+0x68], UR6 ;  /* 0x0000680604ff75b2 */ /* 0x0004620008000100 */
[----:B------:R-:W-:Y:S01]  /*0840*/  NOP ;  /* 0x0000000000007918 */ /* 0x000fe20000000000 */
.L_x_10:
[----:B------:R-:W4:Y:S01]  /*0850*/  SHFL.IDX PT, R0, R91, RZ, 0x1f ;  /* 0x00001fff5b007589 */ /* 0x000f2200000e0000 */
[----:B------:R-:W-:Y:S01]  /*0860*/  NOP ;  /* 0x0000000000007918 */ /* 0x000fe20000000000 */
[----:B----4-:R-:W-:-:S13]  /*0870*/  ISETP.NE.AND P0, PT, R0, 0x3, PT ;  /* 0x000000030000780c */ /* 0x010fda0003f05270 */
[----:B------:R-:W-:Y:S05]  /*0880*/  @P0 BRA `(.L_x_11) ;  /* 0x00000000002c0947 */ /* 0x000fea0003800000 */
[----:B--23--:R-:W-:Y:S01]  /*0890*/  UMOV UR6, 0x400 ;  /* 0x0000040000067882 */ /* 0x00cfe20000000000 */
[----:B------:R-:W-:Y:S01]  /*08a0*/  UMOV UR4, 0x20 ;  /* 0x0000002000047882 */ /* 0x000fe20000000000 */
[----:B------:R-:W-:Y:S02]  /*08b0*/  ULEA UR6, UR52, UR6, 0x18 ;  /* 0x0000000634067291 */ /* 0x000fe4000f8ec0ff */
[----:B------:R-:W-:-:S04]  /*08c0*/  UIADD3 UR4, UPT, UPT, -UR4, 0x100000, URZ ;  /* 0x0010000004047890 */ /* 0x000fc8000fffe1ff */
[----:B------:R-:W-:Y:S02]  /*08d0*/  USHF.L.U32 UR5, UR4, 0xb, URZ ;  /* 0x0000000b04057899 */ /* 0x000fe400080006ff */
[----:B------:R-:W-:Y:S01]  /*08e0*/  USHF.L.U32 UR4, UR4, 0x1, URZ ;  /* 0x0000000104047899 */ /* 0x000fe200080006ff */
[----:B------:R-:W-:Y:S01]  /*08f0*/  ELECT P0, URZ, PT ;  /* 0x0000000000ff782f */ /* 0x000fe20003800000 */
[----:B------:R-:W2:Y:S10]  /*0900*/  FENCE.VIEW.ASYNC.S ;  /* 0x00000000000073c6 */ /* 0x000eb40000000000 */
[----:B--2---:R4:W2:Y:S01]  /*0910*/  SYNCS.EXCH.64 URZ, [UR6+0x70], UR4 ;  /* 0x0000700406ff75b2 */ /* 0x0048a20008000100 */
[----:B------:R4:W3:Y:S02]  /*0920*/  SYNCS.EXCH.64 URZ, [UR6+0x78], UR4 ;  /* 0x0000780406ff75b2 */ /* 0x0008e40008000100 */
[----:B----4-:R-:W-:Y:S01]  /*0930*/  NOP ;  /* 0x0000000000007918 */ /* 0x010fe20000000000 */
.L_x_11:
[----:B------:R-:W4:Y:S01]  /*0940*/  SHFL.IDX PT, R0, R91, RZ, 0x1f ;  /* 0x00001fff5b007589 */ /* 0x000f2200000e0000 */
[----:B------:R-:W-:Y:S01]  /*0950*/  NOP ;  /* 0x0000000000007918 */ /* 0x000fe20000000000 */
[----:B----4-:R-:W-:-:S13]  /*0960*/  ISETP.NE.AND P0, PT, R0, 0x4, PT ;  /* 0x000000040000780c */ /* 0x010fda0003f05270 */
[----:B------:R-:W-:Y:S05]  /*0970*/  @P0 BRA `(.L_x_12) ;  /* 0x0000000000480947 */ /* 0x000fea0003800000 */
[----:B--23--:R-:W-:Y:S01]  /*0980*/  UMOV UR4, 0x3a0 ;  /* 0x000003a000047882 */ /* 0x00cfe20000000000 */
[----:B------:R-:W-:Y:S01]  /*0990*/  UMOV UR6, 0x400 ;  /* 0x0000040000067882 */ /* 0x000fe20000000000 */
[----:B------:R-:W-:Y:S01]  /*09a0*/  USEL UR4, UR4, 0x320, UP3 ;  /* 0x0000032004047887 */ /* 0x000fe20009800000 */
        /* <DEDUP_REMOVED lines=10> */
[----:B--2---:R4:W2:Y:S08]  /*0a50*/  SYNCS.EXCH.64 URZ, [UR6+0x80], UR8 ;  /* 0x0000800806ff75b2 */ /* 0x0048b00008000100 */
[----:B------:R4:W3:Y:S01]  /*0a60*/  SYNCS.EXCH.64 URZ, [UR6+0x90], UR4 ;  /* 0x0000900406ff75b2 */ /* 0x0008e20008000100 */
[----:B------:R4:W1:Y:S01]  /*0a70*/  SYNCS.EXCH.64 URZ, [UR6+0x88], UR8 ;  /* 0x0000880806ff75b2 */ /* 0x0008620008000100 */
[----:B------:R4:W1:Y:S02]  /*0a80*/  SYNCS.EXCH.64 URZ, [UR6+0x98], UR4 ;  /* 0x0000980406ff75b2 */ /* 0x0008640008000100 */
[----:B----4-:R-:W-:Y:S01]  /*0a90*/  NOP ;  /* 0x0000000000007918 */ /* 0x010fe20000000000 */
.L_x_12:
[----:B------:R-:W4:Y:S01]  /*0aa0*/  SHFL.IDX PT, R0, R91, RZ, 0x1f ;  /* 0x00001fff5b007589 */ /* 0x000f2200000e0000 */
[----:B------:R-:W-:Y:S01]  /*0ab0*/  NOP ;  /* 0x0000000000007918 */ /* 0x000fe20000000000 */
[----:B----4-:R-:W-:-:S13]  /*0ac0*/  ISETP.NE.AND P0, PT, R0, 0x5, PT ;  /* 0x000000050000780c */ /* 0x010fda0003f05270 */
[----:B------:R-:W-:Y:S05]  /*0ad0*/  @P0 BRA `(.L_x_13) ;  /* 0x0000000000440947 */ /* 0x000fea0003800000 */
[----:B--23--:R-:W-:Y:S01]  /*0ae0*/  UMOV UR4, 0x400 ;  /* 0x0000040000047882 */ /* 0x00cfe20000000000 */
        /* <DEDUP_REMOVED lines=16> */
.L_x_13:
[----:B------:R-:W4:Y:S01]  /*0bf0*/  SHFL.IDX PT, R0, R91, RZ, 0x1f ;  /* 0x00001fff5b007589 */ /* 0x000f2200000e0000 */
[----:B------:R-:W-:Y:S01]  /*0c00*/  ISETP.NE.OR P1, PT, RZ, UR17, !P1 ;  /* 0x00000011ff007c0c */ /* 0x000fe2000cf25670 */
        /* <DEDUP_REMOVED lines=12> */
[----:B------:R4:W3:Y:S01]  /*0cd0*/  SYNCS.EXCH.64 URZ, [UR4+0xd0], UR6 ;  /* 0x0000d00604ff75b2 */ /* 0x0008e20008000100 */
[----:B------:R4:W1:Y:S01]  /*0ce0*/  SYNCS.EXCH.64 URZ, [UR4+0xc8], UR6 ;  /* 0x0000c80604ff75b2 */ /* 0x0008620008000100 */
[----:B------:R4:W1:Y:S02]  /*0cf0*/  SYNCS.EXCH.64 URZ, [UR4+0xd8], UR6 ;  /* 0x0000d80604ff75b2 */ /* 0x0008640008000100 */
[----:B----4-:R-:W-:Y:S01]  /*0d00*/  NOP ;  /* 0x0000000000007918 */ /* 0x010fe20000000000 */
.L_x_14:
[----:B------:R-:W-:Y:S01]  /*0d10*/  VOTEU.ALL UP0, P1 ;  /* 0x0000000000ff7886 */ /* 0x000fe20000800000 */
[----:B--23--:R-:W-:Y:S01]  /*0d20*/  UMOV UR4, 0x20 ;  /* 0x0000002000047882 */ /* 0x00cfe20000000000 */
[----:B------:R-:W2:Y:S01]  /*0d30*/  LDCU UR7, c[0x0][0x36c] ;  /* 0x00006d80ff0777ac */ /* 0x000ea20008000800 */
[----:B------:R-:W-:Y:S01]  /*0d40*/  NOP ;  /* 0x0000000000007918 */ /* 0x000fe20000000000 */
[----:B-1----:R-:W-:Y:S01]  /*0d50*/  LOP3.LUT R3, R107, 0x1f, RZ, 0xc0, !PT ;  /* 0x0000001f6b037812 */ /* 0x002fe200078ec0ff */
[----:B------:R-:W-:Y:S01]  /*0d60*/  @!UP0 UMOV UR6, 0x400 ;  /* 0x0000040000068882 */ /* 0x000fe20000000000 */
[----:B------:R-:W-:-:S04]  /*0d70*/  @!UP0 UIADD3 UR4, UPT, UPT, -UR4, 0x100000, URZ ;  /* 0x0010000004048890 */ /* 0x000fc8000fffe1ff */
[----:B------:R-:W-:Y:S02]  /*0d80*/  @!UP0 USHF.L.U32 UR5, UR4, 0xb, URZ ;  /* 0x0000000b04058899 */ /* 0x000fe400080006ff */
[----:B------:R-:W-:Y:S02]  /*0d90*/  @!UP0 USHF.L.U32 UR4, UR4, 0x1, URZ ;  /* 0x0000000104048899 */ /* 0x000fe400080006ff */
[----:B------:R-:W-:Y:S01]  /*0da0*/  @!UP0 ULEA UR6, UR52, UR6, 0x18 ;  /* 0x0000000634068291 */ /* 0x000fe2000f8ec0ff */
[----:B------:R-:W-:Y:S01]  /*0db0*/  VOTEU.ALL UP0, P1 ;  /* 0x0000000000ff7886 */ /* 0x000fe20000800000 */
[----:B------:R-:W-:Y:S02]  /*0dc0*/  UISETP.NE.AND UP4, UPT, UR17, URZ, UPT ;  /* 0x000000ff1100728c */ /* 0x000fe4000bf85270 */
[----:B--2---:R-:W-:Y:S01]  /*0dd0*/  UISETP.EQ.U32.AND UP5, UPT, UR7, 0x1, UPT ;  /* 0x000000010700788c */ /* 0x004fe2000bfa2070 */
[----:B------:R-:W1:Y:S07]  /*0de0*/  FENCE.VIEW.ASYNC.S ;  /* 0x00000000000073c6 */ /* 0x000e6e0000000000 */
[----:B-1----:R1:W2:Y:S01]  /*0df0*/  @!UP0 SYNCS.EXCH.64 URZ, [UR6+0xe0], UR4 ;  /* 0x0000e00406ff85b2 */ /* 0x0022a20008000100 */
[----:B------:R-:W-:Y:S05]  /*0e00*/  BRA.U !UP5, `(.L_x_15) ;  /* 0x000000010d087547 */ /* 0x000fea000b800000 */
[----:B--2---:R-:W-:Y:S01]  /*0e10*/  UCGABAR_ARV ;  /* 0x00000000000079c7 */ /* 0x004fe20008000000 */
[----:B------:R-:W-:Y:S05]  /*0e20*/  BRA `(.L_x_16) ;  /* 0x0000000000047947 */ /* 0x000fea0003800000 */
.L_x_15:
[----:B--2---:R-:W-:Y:S01]  /*0e30*/  NOP ;  /* 0x0000000000007918 */ /* 0x004fe20000000000 */
.L_x_16:
[----:B------:R-:W2:Y:S01]  /*0e40*/  S2UR UR16, SR_CTAID.X ;  /* 0x00000000001079c3 */ /* 0x000ea20000002500 */
[----:B------:R-:W-:-:S05]  /*0e50*/  CS2R.32 R93, SR_CgaSize ;  /* 0x00000000005d7805 */ /* 0x000fca0000008a00 */
[----:B------:R-:W-:-:S05]  /*0e60*/  IMAD R93, R93, -0xa0, RZ ;  /* 0xffffff605d5d7824 */ /* 0x000fca00078e02ff */
[----:B-1----:R-:W-:-:S14]  /*0e70*/  R2UR UR5, R93 ;  /* 0x000000005d0572ca */ /* 0x002fdc00000e0000 */
[----:B------:R-:W1:Y:S01]  /*0e80*/  LDCU UR5, c[0x0][UR5+0x2b0] ;  /* 0x00005600050577ac */ /* 0x000e620008000800 */
[----:B------:R-:W-:-:S05]  /*0e90*/  CS2R.32 R93, SR_CgaSize ;  /* 0x00000000005d7805 */ /* 0x000fca0000008a00 */
[----:B------:R-:W-:-:S05]  /*0ea0*/  IMAD R93, R93, -0xa0, RZ ;  /* 0xffffff605d5d7824 */ /* 0x000fca00078e02ff */
[----:B------:R-:W-:-:S14]  /*0eb0*/  R2UR UR4, R93 ;  /* 0x000000005d0472ca */ /* 0x000fdc00000e0000 */
[----:B------:R-:W3:Y:S01]  /*0ec0*/  LDCU UR4, c[0x0][UR4+0x2b4] ;  /* 0x00005680040477ac */ /* 0x000ee20008000800 */
[----:B------:R-:W4:Y:S01]  /*0ed0*/  S2UR UR7, SR_CTAID.Y ;  /* 0x00000000000779c3 */ /* 0x000f220000002600 */
[----:B------:R-:W-:-:S05]  /*0ee0*/  CS2R.32 R93, SR_CgaSize ;  /* 0x00000000005d7805 */ /* 0x000fca0000008a00 */
[----:B------:R-:W-:-:S05]  /*0ef0*/  IMAD R93, R93, -0xa0, RZ ;  /* 0xffffff605d5d7824 */ /* 0x000fca00078e02ff */
[----:B------:R-:W-:-:S14]  /*0f00*/  R2UR UR8, R93 ;  /* 0x000000005d0872ca */ /* 0x000fdc00000e0000 */
[----:B------:R-:W3:Y:S01]  /*0f10*/  LDCU UR8, c[0x0][UR8+0x2a0] ;  /* 0x00005400080877ac */ /* 0x000ee20008000800 */
[----:B------:R-:W-:-:S05]  /*0f20*/  CS2R.32 R93, SR_CgaSize ;  /* 0x00000000005d7805 */ /* 0x000fca0000008a00 */
[----:B------:R-:W-:-:S05]  /*0f30*/  IMAD R93, R93, -0xa0, RZ ;  /* 0xffffff605d5d7824 */ /* 0x000fca00078e02ff */
[----:B------:R-:W-:-:S14]  /*0f40*/  R2UR UR9, R93 ;  /* 0x000000005d0972ca */ /* 0x000fdc00000e0000 */
[----:B------:R-:W3:Y:S01]  /*0f50*/  LDCU UR9, c[0x0][UR9+0x2a4] ;  /* 0x00005480090977ac */ /* 0x000ee20008000800 */
[----:B------:R-:W3:Y:S01]  /*0f60*/  S2UR UR36, SR_CTAID.Z ;  /* 0x00000000002479c3 */ /* 0x000ee20000002700 */
[----:B------:R-:W3:Y:S01]  /*0f70*/  LDCU UR21, c[0x0][0xb24] ;  /* 0x00016480ff1577ac */ /* 0x000ee20008000800 */
[----:B------:R-:W-:Y:S02]  /*0f80*/  UISETP.GT.U32.AND UP0, UPT, UR47, 0xffff, UPT ;  /* 0x0000ffff2f00788c */ /* 0x000fe4000bf04070 */
[----:B------:R-:W-:Y:S01]  /*0f90*/  USHF.L.U32 UR27, UR52, 0xa, URZ ;  /* 0x0000000a341b7899 */ /* 0x000fe200080006ff */
[----:B--2---:R-:W-:Y:S01]  /*0fa0*/  I2FP.F32.U32 R2, UR16 ;  /* 0x0000001000027c45 */ /* 0x004fe20008201000 */
[----:B------:R-:W-:Y:S01]  /*0fb0*/  UMOV UR30, 0x5 ;  /* 0x00000005001e7882 */ /* 0x000fe20000000000 */
[----:B------:R-:W2:Y:S03]  /*0fc0*/  LDCU UR45, c[0x0][0xb24] ;  /* 0x00016480ff2d77ac */ /* 0x000ea60008000800 */
[----:B-1----:R-:W-:Y:S01]  /*0fd0*/  FMUL R2, R2, UR5 ;  /* 0x0000000502027c20 */ /* 0x002fe20008400000 */
[----:B------:R-:W1:Y:S01]  /*0fe0*/  LDCU UR29, c[0x0][0xb30] ;  /* 0x00016600ff1d77ac */ /* 0x000e620008000800 */
[----:B----4-:R-:W-:Y:S01]  /*0ff0*/  I2FP.F32.U32 R0, UR7 ;  /* 0x0000000700007c45 */ /* 0x010fe20008201000 */
[----:B------:R-:W-:-:S03]  /*1000*/  USHF.L.U32 UR44, UR16, 0x7, URZ ;  /* 0x00000007102c7899 */ /* 0x000fc600080006ff */
[----:B------:R-:W4:Y:S01]  /*1010*/  F2I.U32.TRUNC.NTZ R2, R2 ;  /* 0x0000000200027305 */ /* 0x000f22000020f000 */
[----:B------:R-:W-:Y:S01]  /*1020*/  USEL UR26, UR47, 0xffff, !UP0 ;  /* 0x0000ffff2f1a7887 */ /* 0x000fe2000c000000 */
[----:B---3--:R-:W-:Y:S01]  /*1030*/  FMUL R0, R0, UR4 ;  /* 0x0000000400007c20 */ /* 0x008fe20008400000 */
[----:B------:R-:W-:Y:S01]  /*1040*/  UISETP.GE.AND UP2, UPT, UR21, 0x1, UPT ;  /* 0x000000011500788c */ /* 0x000fe2000bf46270 */
[----:B------:R-:W-:-:S04]  /*1050*/  UMOV UR20, UR7 ;  /* 0x0000000700147c82 */ /* 0x000fc80008000000 */
[----:B------:R-:W3:Y:S01]  /*1060*/  F2I.U32.TRUNC.NTZ R0, R0 ;  /* 0x0000000000007305 */ /* 0x000ee2000020f000 */
[----:B----4-:R-:W-:Y:S02]  /*1070*/  R2UR UR4, R2 ;  /* 0x00000000020472ca */ /* 0x010fe400000e0000 */
[----:B------:R-:W-:Y:S02]  /*1080*/  PRMT R2, RZ, 0x7610, R2 ;  /* 0x00007610ff027816 */ /* 0x000fe40000000002 */
[----:B---3--:R-:W-:Y:S02]  /*1090*/  R2UR UR6, R0 ;  /* 0x00000000000672ca */ /* 0x008fe400000e0000 */
[----:B------:R-:W-:-:S07]  /*10a0*/  PRMT R0, RZ, 0x7610, R0 ;  /* 0x00007610ff007816 */ /* 0x000fce0000000000 */
[----:B------:R-:W-:-:S04]  /*10b0*/  UIADD3 UR5, UPT, UPT, -UR4, URZ, URZ ;  /* 0x000000ff04057290 */ /* 0x000fc8000fffe1ff */
[----:B------:R-:W-:Y:S02]  /*10c0*/  UIMAD UR5, UR8, UR5, UR16 ;  /* 0x00000005080572a4 */ /* 0x000fe4000f8e0210 */
[----:B------:R-:W-:-:S04]  /*10d0*/  UIADD3 UR4, UPT, UPT, -UR6, URZ, URZ ;  /* 0x000000ff06047290 */ /* 0x000fc8000fffe1ff */
[----:B------:R-:W-:Y:S01]  /*10e0*/  IMAD.U32 R93, RZ, RZ, UR5 ;  /* 0x00000005ff5d7e24 */ /* 0x000fe2000f8e00ff */
[----:B------:R-:W-:-:S06]  /*10f0*/  UIMAD UR4, UR9, UR4, UR7 ;  /* 0x00000004090472a4 */ /* 0x000fcc000f8e0207 */
[----:B------:R-:W-:Y:S01]  /*1100*/  IMAD.U32 R92, RZ, RZ, UR4 ;  /* 0x00000004ff5c7e24 */ /* 0x000fe2000f8e00ff */
[----:B-12---:R-:W-:Y:S06]  /*1110*/  BRA.U UP4, `(.L_x_17) ;  /* 0x0000000104447547 */ /* 0x006fec000b800000 */
[----:B------:R-:W-:Y:S02]  /*1120*/  R2UR UR4, R93 ;  /* 0x000000005d0472ca */ /* 0x000fe400000e0000 */
[----:B------:R-:W-:-:S11]  /*1130*/  R2UR UR8, R92 ;  /* 0x000000005c0872ca */ /* 0x000fd600000e0000 */
[----:B------:R-:W-:Y:S02]  /*1140*/  UISETP.GT.U32.AND UP0, UPT, UR4, 0x1, UPT ;  /* 0x000000010400788c */ /* 0x000fe4000bf04070 */
[----:B------:R-:W-:Y:S02]  /*1150*/  ULOP3.LUT UR4, UR4, 0xfffffffe, URZ, 0xc0, !UPT ;  /* 0xfffffffe04047892 */ /* 0x000fe4000f8ec0ff */
[----:B------:R-:W-:Y:S02]  /*1160*/  UISETP.NE.AND UP1, UPT, UR8, URZ, UP0 ;  /* 0x000000ff0800728c */ /* 0x000fe40008725270 */
[----:B------:R-:W-:Y:S02]  /*1170*/  UISETP.NE.AND UP0, UPT, UR8, 0x1, UP0 ;  /* 0x000000010800788c */ /* 0x000fe40008705270 */
[----:B------:R-:W-:Y:S02]  /*1180*/  USEL UR7, URZ, 0x1, UP1 ;  /* 0x00000001ff077887 */ /* 0x000fe40008800000 */
[----:B------:R-:W-:-:S02]  /*1190*/  USEL UR6, URZ, 0x4, UP0 ;  /* 0x00000004ff067887 */ /* 0x000fc40008000000 */
[----:B------:R-:W-:Y:S02]  /*11a0*/  USEL UR5, URZ, 0x2, UP1 ;  /* 0x00000002ff057887 */ /* 0x000fe40008800000 */
[----:B------:R-:W-:Y:S02]  /*11b0*/  ULEA UR4, UR8, UR4, 0x1 ;  /* 0x0000000408047291 */ /* 0x000fe4000f8e08ff */
[----:B------:R-:W-:Y:S02]  /*11c0*/  USEL UR8, URZ, 0x8, UP0 ;  /* 0x00000008ff087887 */ /* 0x000fe40008000000 */
[----:B------:R-:W-:-:S03]  /*11d0*/  UIADD3 UR5, UPT, UPT, UR5, UR6, UR7 ;  /* 0x0000000605057290 */ /* 0x000fc6000fffe007 */
[----:B------:R-:W-:Y:S01]  /*11e0*/  UMOV UR6, 0x3 ;  /* 0x0000000300067882 */ /* 0x000fe20000000000 */
[----:B------:R-:W-:Y:S02]  /*11f0*/  UIADD3 UR5, UPT, UPT, UR5, UR8, URZ ;  /* 0x0000000805057290 */ /* 0x000fe4000fffe0ff */
[----:B------:R-:W-:-:S04]  /*1200*/  USHF.L.U32 UR4, UR6, UR4, URZ ;  /* 0x0000000406047299 */ /* 0x000fc800080006ff */
[----:B------:R-:W-:Y:S02]  /*1210*/  IMAD.U32 R2, RZ, RZ, UR5 ;  /* 0x00000005ff027e24 */ /* 0x000fe4000f8e00ff */
[----:B------:R-:W-:Y:S02]  /*1220*/  IMAD.U32 R0, RZ, RZ, UR4 ;  /* 0x00000004ff007e24 */ /* 0x000fe4000f8e00ff */
.L_x_17:
[----:B------:R-:W-:Y:S05]  /*1230*/  BRA.U !UP2, `(.L_x_18) ;  /* 0x000000010ad47547 */ /* 0x000fea000b800000 */
[----:B------:R-:W1:Y:S01]  /*1240*/  LDCU.128 UR12, c[0x0][0xb10] ;  /* 0x00016200ff0c77ac */ /* 0x000e620008000c00 */
[----:B------:R-:W2:Y:S01]  /*1250*/  LDCU UR6, c[0x0][0x370] ;  /* 0x00006e00ff0677ac */ /* 0x000ea20008000800 */
[----:B------:R-:W3:Y:S01]  /*1260*/  LDCU UR5, c[0x0][0x374] ;  /* 0x00006e80ff0577ac */ /* 0x000ee20008000800 */
[----:B------:R-:W4:Y:S01]  /*1270*/  LDCU UR28, c[0x0][0xb0c] ;  /* 0x00016180ff1c77ac */ /* 0x000f220008000800 */
[----:B------:R-:W4:Y:S01]  /*1280*/  LDCU UR4, c[0x0][0xb20] ;  /* 0x00016400ff0477ac */ /* 0x000f220008000800 */
[----:B------:R-:W4:Y:S01]  /*1290*/  LDCU.64 UR8, c[0x0][0xb28] ;  /* 0x00016500ff0877ac */ /* 0x000f220008000a00 */
[----:B-1----:R-:W-:Y:S02]  /*12a0*/  UISETP.NE.AND UP0, UPT, UR14, 0x1, UPT ;  /* 0x000000010e00788c */ /* 0x002fe4000bf05270 */
[----:B---3--:R-:W-:Y:S02]  /*12b0*/  UIMAD.WIDE.U32 UR10, UR5, UR15, URZ ;  /* 0x0000000f050a72a5 */ /* 0x008fe4000f8e00ff */
[----:B--2---:R-:W-:-:S02]  /*12c0*/  UIMAD.WIDE.U32 UR22, UR6, UR12, URZ ;  /* 0x0000000c061672a5 */ /* 0x004fc4000f8e00ff */
[----:B----4-:R-:W-:Y:S02]  /*12d0*/  UISETP.NE.AND UP1, UPT, UR28, 0x1, UPT ;  /* 0x000000011c00788c */ /* 0x010fe4000bf25270 */
[----:B------:R-:W-:Y:S01]  /*12e0*/  UISETP.NE.AND UP2, UPT, UR21, 0x1, UPT ;  /* 0x000000011500788c */ /* 0x000fe2000bf45270 */
[----:B------:R-:W-:Y:S02]  /*12f0*/  UMOV UR10, UR11 ;  /* 0x0000000b000a7c82 */ /* 0x000fe40008000000 */
[----:B------:R-:W-:Y:S01]  /*1300*/  UMOV UR22, UR23 ;  /* 0x0000001700167c82 */ /* 0x000fe20008000000 */
[----:B------:R-:W-:Y:S02]  /*1310*/  @UP0 USHF.R.U32.HI UR5, URZ, UR4, UR10 ;  /* 0x00000004ff050299 */ /* 0x000fe4000801160a */
[----:B------:R-:W-:Y:S02]  /*1320*/  UIMAD.WIDE.U32 UR24, UR20, UR15, URZ ;  /* 0x0000000f141872a5 */ /* 0x000fe4000f8e00ff */
[----:B------:R-:W-:-:S02]  /*1330*/  UIMAD.WIDE.U32 UR10, UR5, UR8, URZ ;  /* 0x00000008050a72a5 */ /* 0x000fc4000f8e00ff */
[----:B------:R-:W-:Y:S02]  /*1340*/  @UP1 USHF.R.U32.HI UR6, URZ, UR13, UR22 ;  /* 0x0000000dff061299 */ /* 0x000fe40008011616 */
[----:B------:R-:W-:Y:S02]  /*1350*/  UIMAD.WIDE.U32 UR18, UR16, UR12, URZ ;  /* 0x0000000c101272a5 */ /* 0x000fe4000f8e00ff */
[----:B------:R-:W-:Y:S01]  /*1360*/  UIMAD.WIDE.U32 UR22, UR6, UR8, URZ ;  /* 0x00000008061672a5 */ /* 0x000fe2000f8e00ff */
[----:B------:R-:W-:Y:S01]  /*1370*/  UMOV UR24, UR25 ;  /* 0x0000001900187c82 */ /* 0x000fe20008000000 */
[----:B------:R-:W-:Y:S01]  /*1380*/  UMOV UR10, UR11 ;  /* 0x0000000b000a7c82 */ /* 0x000fe20008000000 */
[----:B------:R-:W-:Y:S02]  /*1390*/  USHF.R.U32.HI UR24, URZ, UR4, UR24 ;  /* 0x00000004ff187299 */ /* 0x000fe40008011618 */
[----:B------:R-:W-:Y:S02]  /*13a0*/  @UP2 USHF.R.U32.HI UR5, URZ, UR9, UR10 ;  /* 0x00000009ff052299 */ /* 0x000fe4000801160a */
[----:B------:R-:W-:Y:S01]  /*13b0*/  UMOV UR7, UR23 ;  /* 0x0000001700077c82 */ /* 0x000fe20008000000 */
[----:B------:R-:W-:Y:S01]  /*13c0*/  UMOV UR18, UR19 ;  /* 0x0000001300127c82 */ /* 0x000fe20008000000 */
[----:B------:R-:W-:-:S02]  /*13d0*/  @UP2 USHF.R.U32.HI UR6, URZ, UR9, UR7 ;  /* 0x00000009ff062299 */ /* 0x000fc40008011607 */
[----:B------:R-:W-:Y:S02]  /*13e0*/  USHF.R.U32.HI UR13, URZ, UR13, UR18 ;  /* 0x0000000dff0d7299 */ /* 0x000fe40008011612 */
[----:B------:R-:W-:Y:S02]  /*13f0*/  USEL UR4, UR20, UR24, !UP0 ;  /* 0x0000001814047287 */ /* 0x000fe4000c000000 */
[----:B------:R-:W-:Y:S02]  /*1400*/  UIMAD UR7, UR5, UR21, URZ ;  /* 0x00000015050772a4 */ /* 0x000fe4000f8e02ff */
[----:B------:R-:W-:Y:S02]  /*1410*/  USEL UR5, UR16, UR13, !UP1 ;  /* 0x0000000d10057287 */ /* 0x000fe4000c800000 */
[----:B------:R-:W-:Y:S02]  /*1420*/  UIMAD UR12, UR6, UR21, URZ ;  /* 0x00000015060c72a4 */ /* 0x000fe4000f8e02ff */
[----:B------:R-:W-:-:S02]  /*1430*/  UISETP.GE.AND UP0, UPT, UR4, UR7, UPT ;  /* 0x000000070400728c */ /* 0x000fc4000bf06270 */
[----:B------:R-:W-:Y:S02]  /*1440*/  UIMAD.WIDE.U32 UR10, UR4, UR8, URZ ;  /* 0x00000008040a72a5 */ /* 0x000fe4000f8e00ff */
[----:B------:R-:W-:Y:S02]  /*1450*/  UISETP.GE.OR UP0, UPT, UR5, UR12, UP0 ;  /* 0x0000000c0500728c */ /* 0x000fe40008706670 */
[----:B------:R-:W-:Y:S02]  /*1460*/  UIMAD.WIDE.U32 UR12, UR5, UR8, URZ ;  /* 0x00000008050c72a5 */ /* 0x000fe4000f8e00ff */
[----:B------:R-:W-:Y:S01]  /*1470*/  UIADD3 UR10, UPT, UPT, -UR4, URZ, URZ ;  /* 0x000000ff040a7290 */ /* 0x000fe2000fffe1ff */
[----:B------:R-:W-:Y:S01]  /*1480*/  UMOV UR8, UR11 ;  /* 0x0000000b00087c82 */ /* 0x000fe20008000000 */
[----:B------:R-:W-:Y:S02]  /*1490*/  UIADD3 UR11, UPT, UPT, -UR5, URZ, URZ ;  /* 0x000000ff050b7290 */ /* 0x000fe4000fffe1ff */
[----:B------:R-:W-:-:S03]  /*14a0*/  USHF.R.U32.HI UR8, URZ, UR9, UR8 ;  /* 0x00000009ff087299 */ /* 0x000fc60008011608 */
[----:B------:R-:W-:Y:S01]  /*14b0*/  @!UP0 UMOV UR7, UR13 ;  /* 0x0000000d00078c82 */ /* 0x000fe20008000000 */
[----:B------:R-:W-:Y:S02]  /*14c0*/  UIMAD UR20, UR14, UR10, UR20 ;  /* 0x0000000a0e1472a4 */ /* 0x000fe4000f8e0214 */
[----:B------:R-:W-:Y:S02]  /*14d0*/  USEL UR8, UR4, UR8, !UP2 ;  /* 0x0000000804087287 */ /* 0x000fe4000d000000 */
[----:B------:R-:W-:Y:S02]  /*14e0*/  @!UP0 USHF.R.U32.HI UR7, URZ, UR9, UR7 ;  /* 0x00000009ff078299 */ /* 0x000fe40008011607 */
[----:B------:R-:W-:Y:S02]  /*14f0*/  UIADD3 UR9, UPT, UPT, -UR8, URZ, URZ ;  /* 0x000000ff08097290 */ /* 0x000fe4000fffe1ff */
[----:B------:R-:W-:Y:S02]  /*1500*/  @!UP0 USEL UR7, UR5, UR7, !UP2 ;  /* 0x0000000705078287 */ /* 0x000fe4000d000000 */
[----:B------:R-:W-:-:S02]  /*1510*/  UIMAD UR9, UR21, UR9, UR4 ;  /* 0x00000009150972a4 */ /* 0x000fc4000f8e0204 */
[----:B------:R-:W-:Y:S02]  /*1520*/  @!UP0 UIADD3 UR8, UPT, UPT, UR8, -UR7, URZ ;  /* 0x8000000708088290 */ /* 0x000fe4000fffe0ff */
[----:B------:R-:W-:Y:S02]  /*1530*/  @!UP0 UIMAD UR6, UR9, UR6, UR7 ;  /* 0x00000006090682a4 */ /* 0x000fe4000f8e0207 */
[----:B------:R-:W-:Y:S02]  /*1540*/  @!UP0 UIMAD UR4, UR8, UR21, UR5 ;  /* 0x00000015080482a4 */ /* 0x000fe4000f8e0205 */
[----:B------:R-:W-:Y:S02]  /*1550*/  UIMAD UR16, UR28, UR11, UR16 ;  /* 0x0000000b1c1072a4 */ /* 0x000fe4000f8e0210 */
[----:B------:R-:W-:Y:S01]  /*1560*/  UIMAD UR20, UR4, UR14, UR20 ;  /* 0x0000000e041472a4 */ /* 0x000fe2000f8e0214 */
[----:B------:R-:W-:Y:S02]  /*1570*/  @!UP0 UMOV UR5, UR6 ;  /* 0x0000000600058c82 */ /* 0x000fe40008000000 */
[----:B------:R-:W-:-:S12]  /*1580*/  UIMAD UR16, UR5, UR28, UR16 ;  /* 0x0000001c051072a4 */ /* 0x000fd8000f8e0210 */
.L_x_18:
[----:B------:R-:W-:Y:S02]  /*1590*/  UISETP.NE.AND UP0, UPT, UR29, 0x1, UPT ;  /* 0x000000011d00788c */ /* 0x000fe4000bf05270 */
[----:B------:R-:W-:Y:S02]  /*15a0*/  ULOP3.LUT UR21, UR26, 0xffff, URZ, 0xc0, !UPT ;  /* 0x0000ffff1a157892 */ /* 0x000fe4000f8ec0ff */
[----:B------:R-:W-:Y:S02]  /*15b0*/  UISETP.NE.AND UP1, UPT, UR17, 0x2, UPT ;  /* 0x000000021100788c */ /* 0x000fe4000bf25270 */
[----:B------:R-:W-:Y:S02]  /*15c0*/  ULOP3.LUT UR22, UR27, 0x800, URZ, 0xc0, !UPT ;  /* 0x000008001b167892 */ /* 0x000fe4000f8ec0ff */
[----:B------:R-:W-:Y:S02]  /*15d0*/  ULOP3.LUT UR44, UR44, 0x80, URZ, 0xc0, !UPT ;  /* 0x000000802c2c7892 */ /* 0x000fe4000f8ec0ff */
[----:B------:R-:W-:Y:S01]  /*15e0*/  USHF.L.U32 UR21, UR30, UR21, URZ ;  /* 0x000000151e157299 */ /* 0x000fe200080006ff */
[----:B------:R-:W-:Y:S11]  /*15f0*/  BRA.U UP0, `(.L_x_19) ;  /* 0x0000000100447547 */ /* 0x000ff6000b800000 */
[----:B------:R-:W1:Y:S01]  /*1600*/  LDCU.128 UR8, c[0x0][0xb10] ;  /* 0x00016200ff0877ac */ /* 0x000e620008000c00 */
[----:B------:R-:W2:Y:S01]  /*1610*/  LDCU UR12, c[0x0][0xb0c] ;  /* 0x00016180ff0c77ac */ /* 0x000ea20008000800 */
[----:B------:R-:W3:Y:S01]  /*1620*/  LDCU UR13, c[0x0][0xb20] ;  /* 0x00016400ff0d77ac */ /* 0x000ee20008000800 */
[----:B-1----:R-:W-:Y:S02]  /*1630*/  UIMAD.WIDE.U32 UR6, UR16, UR8, URZ ;  /* 0x00000008100672a5 */ /* 0x002fe4000f8e00ff */
[----:B------:R-:W-:Y:S02]  /*1640*/  UIMAD.WIDE.U32 UR4, UR20, UR11, URZ ;  /* 0x0000000b140472a5 */ /* 0x000fe4000f8e00ff */
[----:B--2---:R-:W-:Y:S02]  /*1650*/  UISETP.NE.AND UP2, UPT, UR12, 0x1, UPT ;  /* 0x000000010c00788c */ /* 0x004fe4000bf45270 */
[----:B------:R-:W-:Y:S01]  /*1660*/  UISETP.NE.AND UP0, UPT, UR10, 0x1, UPT ;  /* 0x000000010a00788c */ /* 0x000fe2000bf05270 */
[----:B------:R-:W-:-:S02]  /*1670*/  UMOV UR6, UR7 ;  /* 0x0000000700067c82 */ /* 0x000fc40008000000 */
[----:B------:R-:W-:Y:S01]  /*1680*/  UMOV UR4, UR5 ;  /* 0x0000000500047c82 */ /* 0x000fe20008000000 */
[----:B------:R-:W-:Y:S02]  /*1690*/  USHF.R.U32.HI UR6, URZ, UR9, UR6 ;  /* 0x00000009ff067299 */ /* 0x000fe40008011606 */
[----:B---3--:R-:W-:Y:S02]  /*16a0*/  USHF.R.U32.HI UR4, URZ, UR13, UR4 ;  /* 0x0000000dff047299 */ /* 0x008fe40008011604 */
[----:B------:R-:W-:Y:S02]  /*16b0*/  USEL UR5, UR16, UR6, !UP2 ;  /* 0x0000000610057287 */ /* 0x000fe4000d000000 */
[----:B------:R-:W-:-:S04]  /*16c0*/  USEL UR4, UR20, UR4, !UP0 ;  /* 0x0000000414047287 */ /* 0x000fc8000c000000 */
[----:B------:R-:W-:Y:S02]  /*16d0*/  UIADD3 UR6, UPT, UPT, UR5, -UR4, URZ ;  /* 0x8000000405067290 */ /* 0x000fe4000fffe0ff */
[----:B------:R-:W-:Y:S02]  /*16e0*/  UIADD3 UR4, UPT, UPT, -UR5, UR4, URZ ;  /* 0x0000000405047290 */ /* 0x000fe4000fffe1ff */
[----:B------:R-:W-:Y:S02]  /*16f0*/  UIMAD UR20, UR6, UR10, UR20 ;  /* 0x0000000a061472a4 */ /* 0x000fe4000f8e0214 */
[----:B------:R-:W-:-:S12]  /*1700*/  UIMAD UR16, UR4, UR12, UR16 ;  /* 0x0000000c041072a4 */ /* 0x000fd8000f8e0210 */
.L_x_19:
[----:B------:R-:W-:Y:S05]  /*1710*/  BRA.U !UP5, `(.L_x_20) ;  /* 0x000000010d0c7547 */ /* 0x000fea000b800000 */
[----:B------:R-:W-:Y:S01]  /*1720*/  UCGABAR_WAIT ;  /* 0x0000000000007dc7 */ /* 0x000fe20008000000 */
[----:B------:R-:W-:Y:S01]  /*1730*/  CCTL.IVALL ;  /* 0x00000000ff00798f */ /* 0x000fe20002000000 */
[----:B------:R-:W-:Y:S05]  /*1740*/  BRA `(.L_x_21) ;  /* 0x0000000000047947 */ /* 0x000fea0003800000 */
.L_x_20:
[----:B------:R-:W-:Y:S06]  /*1750*/  BAR.SYNC.DEFER_BLOCKING 0x0 ;  /* 0x0000000000007b1d */ /* 0x000fec0000010000 */
.L_x_21:
[----:B------:R-:W-:Y:S05]  /*1760*/  BRA.U UP1, `(.L_x_22) ;  /* 0x0000001101bc7547 */ /* 0x000fea000b800000 */
[----:B------:R-:W1:Y:S01]  /*1770*/  LDCU UR6, c[0x0][0x38c] ;  /* 0x00007180ff0677ac */ /* 0x000e620008000800 */
[----:B------:R-:W-:Y:S01]  /*1780*/  PLOP3.LUT P1, PT, PT, PT, UP3, 0x80, 0x8 ;  /* 0x000000000008781c */ /* 0x000fe20003f2f038 */
[----:B------:R-:W-:Y:S01]  /*1790*/  IMAD.MOV.U32 R12, RZ, RZ, 0x1 ;  /* 0x00000001ff0c7424 */ /* 0x000fe200078e00ff */
[----:B------:R-:W-:Y:S02]  /*17a0*/  ISETP.NE.AND P2, PT, R3, RZ, P3 ;  /* 0x000000ff0300720c */ /* 0x000fe40001f45270 */
[----:B------:R-:W-:Y:S02]  /*17b0*/  CS2R R10, SRZ ;  /* 0x00000000000a7805 */ /* 0x000fe4000001ff00 */
[----:B------:R-:W-:Y:S01]  /*17c0*/  PLOP3.LUT P1, PT, P1, PT, PT, 0x8, 0x80 ;  /* 0x000000000080781c */ /* 0x000fe20000f2e170 */
[----:B------:R-:W-:Y:S01]  /*17d0*/  IMAD.MOV.U32 R9, RZ, RZ, RZ ;  /* 0x000000ffff097224 */ /* 0x000fe200078e00ff */
[----:B------:R-:W2:Y:S01]  /*17e0*/  LDCU UR38, c[0x0][0x370] ;  /* 0x00006e00ff2677ac */ /* 0x000ea20008000800 */
[----:B------:R-:W-:Y:S01]  /*17f0*/  IMAD.MOV.U32 R8, RZ, RZ, 0x1 ;  /* 0x00000001ff087424 */ /* 0x000fe200078e00ff */
[----:B------:R-:W3:Y:S01]  /*1800*/  LDCU.64 UR26, c[0x0][0x348] ;  /* 0x00006900ff1a77ac */ /* 0x000ee20008000a00 */
[----:B------:R-:W-:Y:S01]  /*1810*/  ULEA.HI UR42, UR22, UR44, URZ, 0x1b ;  /* 0x0000002c162a7291 */ /* 0x000fe2000f8fd8ff */
[----:B------:R-:W4:Y:S01]  /*1820*/  LDCU UR37, c[0x0][0x374] ;  /* 0x00006e80ff2577ac */ /* 0x000f220008000800 */
[----:B-1----:R-:W-:-:S02]  /*1830*/  UIADD3 UR5, UPT, UPT, UR6, 0x1f, URZ ;  /* 0x0000001f06057890 */ /* 0x002fc4000fffe0ff */
[----:B------:R-:W-:Y:S02]  /*1840*/  UIADD3 UR47, UPT, UPT, UR6, 0x3e, URZ ;  /* 0x0000003e062f7890 */ /* 0x000fe4000fffe0ff */
[----:B------:R-:W-:Y:S01]  /*1850*/  USHF.R.S32.HI UR4, URZ, 0x1f, UR5 ;  /* 0x0000001fff047899 */ /* 0x000fe20008011405 */
[----:B------:R-:W-:-:S03]  /*1860*/  UMOV UR7, URZ ;  /* 0x000000ff00077c82 */ /* 0x000fc60008000000 */
[----:B------:R-:W-:Y:S02]  /*1870*/  ULEA.HI UR4, UR4, UR5, URZ, 0x5 ;  /* 0x0000000504047291 */ /* 0x000fe4000f8f28ff */
[----:B------:R-:W-:Y:S02]  /*1880*/  UIADD3 UR5, UPT, UPT, UR6, -0x1, URZ ;  /* 0xffffffff06057890 */ /* 0x000fe4000fffe0ff */
[----:B------:R-:W-:Y:S02]  /*1890*/  USHF.R.S32.HI UR40, URZ, 0x5, UR4 ;  /* 0x00000005ff287899 */ /* 0x000fe40008011404 */
[----:B------:R-:W-:Y:S02]  /*18a0*/  UISETP.GE.U32.AND UP1, UPT, UR5, -0x3f, UPT ;  /* 0xffffffc10500788c */ /* 0x000fe4000bf26070 */
[----:B------:R-:W-:-:S04]  /*18b0*/  UISETP.LT.U32.AND UP0, UPT, UR40, 0x3, UPT ;  /* 0x000000032800788c */ /* 0x000fc8000bf01070 */
[----:B------:R-:W-:Y:S02]  /*18c0*/  USEL UR39, UR40, 0x3, UP0 ;  /* 0x0000000328277887 */ /* 0x000fe40008000000 */
[----:B------:R-:W-:Y:S02]  /*18d0*/  UISETP.NE.AND UP0, UPT, UR17, URZ, UPT ;  /* 0x000000ff1100728c */ /* 0x000fe4000bf05270 */
[----:B------:R-:W-:Y:S02]  /*18e0*/  UIADD3 UR4, UPT, UPT, UR39, -0x1, URZ ;  /* 0xffffffff27047890 */ /* 0x000fe4000fffe0ff */
[----:B------:R-:W-:Y:S02]  /*18f0*/  @UP1 UIADD3 UR4, UPT, UPT, UR39, URZ, URZ ;  /* 0x000000ff27041290 */ /* 0x000fe4000fffe0ff */
[----:B------:R-:W-:Y:S02]  /*1900*/  USEL UR23, UR46, 0x2, UP0 ;  /* 0x000000022e177887 */ /* 0x000fe40008000000 */
[----:B------:R-:W-:-:S02]  /*1910*/  UIADD3 UR43, UPT, UPT, UR40, -UR39, URZ ;  /* 0x80000027282b7290 */ /* 0x000fc4000fffe0ff */
[----:B------:R-:W-:Y:S02]  /*1920*/  UIADD3 UR25, UPT, UPT, UR4, 0x1, URZ ;  /* 0x0000000104197890 */ /* 0x000fe4000fffe0ff */
[----:B--234-:R-:W-:-:S12]  /*1930*/  UIADD3 UR41, UPT, UPT, -UR4, URZ, URZ ;  /* 0x000000ff04297290 */ /* 0x01cfd8000fffe1ff */
.L_x_42:
[----:B------:R-:W-:Y:S01]  /*1940*/  UISETP.NE.AND UP0, UPT, UR52, URZ, UPT ;  /* 0x000000ff3400728c */ /* 0x000fe2000bf05270 */
[----:B-1----:R-:W1:Y:S08]  /*1950*/  S2UR UR52, SR_CgaCtaId ;  /* 0x00000000003479c3 */ /* 0x002e700000008800 */
[----:B------:R-:W-:Y:S05]  /*1960*/  BRA.U UP0, `(.L_x_23) ;  /* 0x0000000100347547 */ /* 0x000fea000b800000 */
[----:B------:R-:W2:Y:S01]  /*1970*/  S2R R0, SR_CgaCtaId ;  /* 0x0000000000007919 */ /* 0x000ea20000008800 */
[----:B------:R-:W-:Y:S02]  /*1980*/  MOV R3, 0x400 ;  /* 0x0000040000037802 */ /* 0x000fe40000000f00 */
[----:B------:R-:W-:Y:S02]  /*1990*/  SHF.L.U32 R2, R8, 0x1f, RZ ;  /* 0x0000001f08027819 */ /* 0x000fe400000006ff */
[----:B--2---:R-:W-:-:S05]  /*19a0*/  LEA R0, R0, R3, 0x18 ;  /* 0x0000000300007211 */ /* 0x004fca00078ec0ff */
[----:B------:R-:W-:-:S04]  /*19b0*/  IMAD R3, R9, 0x8, R0 ;  /* 0x0000000809037824 */ /* 0x000fc800078e0200 */
[----:B------:R-:W2:Y:S02]  /*19c0*/  SYNCS.PHASECHK.TRANS64.TRYWAIT P0, [R3+URZ+0xd0], R2 ;  /* 0x0000d002030075a7 */ /* 0x000ea400080011ff */
[----:B--2---:R-:W-:Y:S05]  /*19d0*/  @!P0 BRA `(.L_x_24) ;  /* 0x000000c400b88947 */ /* 0x004fea0003800000 */
.L_x_182:
[----:B------:R-:W-:Y:S01]  /*19e0*/  VIADD R9, R9, 0x1 ;  /* 0x0000000109097836 */ /* 0x000fe20000000000 */
[----:B------:R2:W-:Y:S04]  /*19f0*/  SYNCS.ARRIVE.TRANS64.A1T0 RZ, [R3+URZ+0xc0], RZ ;  /* 0x0000c0ff03ff79a7 */ /* 0x0005e800081000ff */
[----:B------:R-:W-:-:S04]  /*1a00*/  ISETP.NE.AND P0, PT, R9, 0x2, PT ;  /* 0x000000020900780c */ /* 0x000fc80003f05270 */
[----:B------:R-:W-:Y:S02]  /*1a10*/  SEL R9, R9, RZ, P0 ;  /* 0x000000ff09097207 */ /* 0x000fe40000000000 */
[----:B--2---:R-:W-:-:S04]  /*1a20*/  SEL R3, RZ, 0x1, P0 ;  /* 0x00000001ff037807 */ /* 0x004fc80000000000 */
[----:B------:R-:W-:-:S07]  /*1a30*/  LOP3.LUT R8, R8, R3, RZ, 0x3c, !PT ;  /* 0x0000000308087212 */ /* 0x000fce00078e3cff */
.L_x_23:
[----:B------:R-:W-:Y:S01]  /*1a40*/  UMOV UR6, 0x400 ;  /* 0x0000040000067882 */ /* 0x000fe20000000000 */
[----:B------:R-:W-:Y:S01]  /*1a50*/  SHF.L.U32 R0, R12, 0x1f, RZ ;  /* 0x0000001f0c007819 */ /* 0x000fe200000006ff */
[----:B-1----:R-:W-:Y:S02]  /*1a60*/  ULEA UR6, UR52, UR6, 0x18 ;  /* 0x0000000634067291 */ /* 0x002fe4000f8ec0ff */
[----:B------:R-:W-:Y:S02]  /*1a70*/  UISETP.GE.U32.AND UP0, UPT, UR47, 0x3f, UPT ;  /* 0x0000003f2f00788c */ /* 0x000fe4000bf06070 */
[----:B------:R-:W-:Y:S02]  /*1a80*/  ULEA UR4, UR7, UR6, 0x3 ;  /* 0x0000000607047291 */ /* 0x000fe4000f8e18ff */
[----:B------:R-:W-:Y:S01]  /*1a90*/  ULEA UR11, UR20, UR44, 0x8 ;  /* 0x0000002c140b7291 */ /* 0x000fe2000f8e40ff */
[----:B------:R-:W-:-:S06]  /*1aa0*/  UMOV UR13, URZ ;  /* 0x000000ff000d7c82 */ /* 0x000fcc0008000000 */
[----:B------:R1:W2:Y:S01]  /*1ab0*/  SYNCS.PHASECHK.TRANS64.TRYWAIT P0, [UR4+0x18], R0 ;  /* 0x00001800ff0075a7 */ /* 0x0002a20008001104 */
[----:B------:R-:W-:-:S04]  /*1ac0*/  ULEA.HI UR4, UR16, UR16, URZ, 0x1 ;  /* 0x0000001010047291 */ /* 0x000fc8000f8f08ff */
[----:B------:R-:W-:-:S04]  /*1ad0*/  USHF.L.U32 UR4, UR4, 0x7, URZ ;  /* 0x0000000704047899 */ /* 0x000fc800080006ff */
[----:B------:R-:W-:-:S04]  /*1ae0*/  ULOP3.LUT UR35, UR4, 0xffffff00, URZ, 0xc0, !UPT ;  /* 0xffffff0004237892 */ /* 0x000fc8000f8ec0ff */
[----:B------:R-:W-:Y:S01]  /*1af0*/  UIADD3 UR35, UPT, UPT, UR42, UR35, URZ ;  /* 0x000000232a237290 */ /* 0x000fe2000fffe0ff */
[----:B------:R-:W-:Y:S11]  /*1b00*/  BRA.U !UP0, `(.L_x_25) ;  /* 0x0000000108c47547 */ /* 0x000ff6000b800000 */
[----:B------:R-:W-:Y:S01]  /*1b10*/  UMOV UR16, UR41 ;  /* 0x0000002900107c82 */ /* 0x000fe20008000000 */
[----:B------:R-:W-:Y:S01]  /*1b20*/  UMOV UR4, UR7 ;  /* 0x0000000700047c82 */ /* 0x000fe20008000000 */
[----:B------:R-:W-:-:S05]  /*1b30*/  UMOV UR34, URZ ;  /* 0x000000ff00227c82 */ /* 0x000fca0008000000 */
.L_x_31:
[----:B------:R-:W-:Y:S01]  /*1b40*/  ULEA UR33, UR4, UR6, 0x3 ;  /* 0x0000000604217291 */ /* 0x000fe2000f8e18ff */
[----:B------:R-:W-:Y:S01]  /*1b50*/  @P3 MOV R2, 0x10000 ;  /* 0x0001000000023802 */ /* 0x000fe20000000f00 */
[----:B--234-:R-:W-:Y:S10]  /*1b60*/  @P0 BRA `(.L_x_26) ;  /* 0x00000000000c0947 */ /* 0x01cff40003800000 */
[----:B------:R-:W-:-:S04]  /*1b70*/  SHF.L.U32 R3, R12, 0x1f, RZ ;  /* 0x0000001f0c037819 */ /* 0x000fc800000006ff */
[----:B------:R-:W2:Y:S02]  /*1b80*/  SYNCS.PHASECHK.TRANS64.TRYWAIT P0, [UR33+0x18], R3 ;  /* 0x00001803ff0075a7 */ /* 0x000ea40008001121 */
[----:B--2---:R-:W-:Y:S05]  /*1b90*/  @!P0 BRA `(.L_x_27) ;  /* 0x000000c4005c8947 */ /* 0x004fea0003800000 */
.L_x_26:
[----:B------:R2:W-:Y:S01]  /*1ba0*/  @P3 SYNCS.ARRIVE.TRANS64 RZ, [UR33], R2 ;  /* 0x00000002ffff39a7 */ /* 0x0005e20008000021 */
[----:B------:R-:W-:Y:S02]  /*1bb0*/  ULOP3.LUT UR5, UR23, 0x2, URZ, 0xfc, !UPT ;  /* 0x0000000217057892 */ /* 0x000fe4000f8efcff */
[----:B------:R-:W-:Y:S02]  /*1bc0*/  UIADD3 UR16, UPT, UPT, UR16, 0x1, URZ ;  /* 0x0000000110107890 */ /* 0x000fe4000fffe0ff */
[----:B------:R-:W-:Y:S02]  /*1bd0*/  UISETP.NE.AND UP0, UPT, UR5, 0x2, UPT ;  /* 0x000000020500788c */ /* 0x000fe4000bf05270 */
[----:B------:R-:W-:-:S07]  /*1be0*/  UISETP.NE.AND UP2, UPT, UR16, 0x1, UPT ;  /* 0x000000011000788c */ /* 0x000fce000bf45270 */
[----:B------:R-:W-:Y:S05]  /*1bf0*/  BRA.U UP0, `(.L_x_28) ;  /* 0x0000000100047547 */ /* 0x000fea000b800000 */
[----:B------:R-:W-:Y:S05]  /*1c00*/  BPT.TRAP 0x1 ;  /* 0x000000040000795c */ /* 0x000fea0000300000 */
.L_x_28:
[----:B------:R-:W-:Y:S04]  /*1c10*/  BSSY.RECONVERGENT B0, `(.L_x_29) ;  /* 0x0000003000007945 */ /* 0x000fe80003800200 */
[----:B------:R-:W-:Y:S05]  /*1c20*/  @!P2 BRA `(.L_x_30) ;  /* 0x000000000004a947 */ /* 0x000fea0003800000 */
[----:B------:R-:W-:Y:S05]  /*1c30*/  BPT.TRAP 0x1 ;  /* 0x000000040000795c */ /* 0x000fea0000300000 */
.L_x_30:
[----:B------:R-:W-:Y:S05]  /*1c40*/  BSYNC.RECONVERGENT B0 ;  /* 0x0000000000007941 */ /* 0x000fea0003800200 */
.L_x_29:
[----:B------:R-:W-:Y:S02]  /*1c50*/  UIADD3 UR5, UPT, UPT, UR4, 0x1, URZ ;  /* 0x0000000104057890 */ /* 0x000fe4000fffe0ff */
[----:B------:R-:W-:Y:S02]  /*1c60*/  UIADD3 UR14, UP1, UPT, UR26, 0x80, URZ ;  /* 0x000000801a0e7890 */ /* 0x000fe4000ff3e0ff */
[----:B------:R-:W-:Y:S02]  /*1c70*/  UISETP.NE.AND UP0, UPT, UR5, 0x3, UPT ;  /* 0x000000030500788c */ /* 0x000fe4000bf05270 */
[----:B------:R-:W-:Y:S02]  /*1c80*/  ULOP3.LUT UR33, UR33, 0xfefffff8, URZ, 0xc0, !UPT ;  /* 0xfefffff821217892 */ /* 0x000fe4000f8ec0ff */
[----:B------:R-:W-:Y:S02]  /*1c90*/  USEL UR8, URZ, 0x1, UP0 ;  /* 0x00000001ff087887 */ /* 0x000fe40008000000 */
[----:B------:R-:W-:-:S02]  /*1ca0*/  USEL UR7, UR5, URZ, UP0 ;  /* 0x000000ff05077287 */ /* 0x000fc40008000000 */
[----:B------:R-:W-:Y:S02]  /*1cb0*/  UIADD3.X UR15, UPT, UPT, URZ, UR27, URZ, UP1, !UPT ;  /* 0x0000001bff0f7290 */ /* 0x000fe40008ffe4ff */
[----:B------:R-:W-:Y:S01]  /*1cc0*/  ULEA UR5, UR7, UR6, 0x3 ;  /* 0x0000000607057291 */ /* 0x000fe2000f8e18ff */
[----:B------:R-:W-:Y:S01]  /*1cd0*/  LOP3.LUT R12, R12, UR8, RZ, 0x3c, !PT ;  /* 0x000000080c0c7c12 */ /* 0x000fe2000f8e3cff */
[----:B------:R-:W-:Y:S02]  /*1ce0*/  USHF.L.U32 UR8, UR4, 0xe, URZ ;  /* 0x0000000e04087899 */ /* 0x000fe400080006ff */
[----:B------:R-:W-:Y:S01]  /*1cf0*/  UIADD3 UR4, UP0, UPT, UR26, 0x180, URZ ;  /* 0x000001801a047890 */ /* 0x000fe2000ff1e0ff */
[----:B-1----:R-:W-:Y:S01]  /*1d00*/  SHF.L.U32 R0, R12, 0x1f, RZ ;  /* 0x0000001f0c007819 */ /* 0x002fe200000006ff */
[----:B------:R-:W-:Y:S02]  /*1d10*/  ULEA UR32, UR22, UR8, 0x2 ;  /* 0x0000000816207291 */ /* 0x000fe4000f8e10ff */
[----:B------:R-:W-:Y:S01]  /*1d20*/  UPRMT UR13, URZ, 0x5410, UR21 ;  /* 0x00005410ff0d7896 */ /* 0x000fe20008000015 */
[----:B------:R3:W4:Y:S01]  /*1d30*/  SYNCS.PHASECHK.TRANS64.TRYWAIT P0, [UR5+0x18], R0 ;  /* 0x00001800ff0075a7 */ /* 0x0007220008001105 */
[----:B------:R-:W-:-:S02]  /*1d40*/  UIADD3 UR32, UPT, UPT, UR6, 0x10800, UR32 ;  /* 0x0001080006207890 */ /* 0x000fc4000fffe020 */
[----:B------:R-:W-:Y:S02]  /*1d50*/  UIADD3 UR8, UPT, UPT, UR6, 0x1c800, UR8 ;  /* 0x0001c80006087890 */ /* 0x000fe4000fffe008 */
[----:B------:R-:W-:Y:S01]  /*1d60*/  UIADD3.X UR5, UPT, UPT, URZ, UR27, URZ, UP0, !UPT ;  /* 0x0000001bff057290 */ /* 0x000fe200087fe4ff */
[----:B------:R-:W-:Y:S01]  /*1d70*/  UMOV UR18, 0x0 ;  /* 0x0000000000127882 */ /* 0x000fe20000000000 */
[----:B------:R-:W-:Y:S01]  /*1d80*/  UMOV UR19, 0x10000000 ;  /* 0x1000000000137882 */ /* 0x000fe20000000000 */
[----:B------:R-:W-:Y:S01]  /*1d90*/  UMOV UR10, UR34 ;  /* 0x00000022000a7c82 */ /* 0x000fe20008000000 */
[----:B------:R-:W-:Y:S01]  /*1da0*/  UMOV UR12, UR36 ;  /* 0x00000024000c7c82 */ /* 0x000fe20008000000 */
[----:B------:R-:W-:Y:S01]  /*1db0*/  UMOV UR9, UR33 ;  /* 0x0000002100097c82 */ /* 0x000fe20008000000 */
[----:B------:R1:W-:Y:S03]  /*1dc0*/  UTMALDG.3D.MULTICAST.2CTA [UR32], [UR14], UR13, desc[UR18] ;  /* 0x000012200e0073b4 */ /* 0x0003e6000821180d */
[----:B------:R2:W-:Y:S01]  /*1dd0*/  UTMALDG.3D.2CTA [UR8], [UR4], desc[UR18] ;  /* 0x00001208040075b4 */ /* 0x0005e20008211000 */
[----:B-1----:R-:W-:Y:S01]  /*1de0*/  UIADD3 UR34, UPT, UPT, UR34, 0x20, URZ ;  /* 0x0000002022227890 */ /* 0x002fe2000fffe0ff */
[----:B------:R-:W-:Y:S01]  /*1df0*/  UMOV UR13, UR25 ;  /* 0x00000019000d7c82 */ /* 0x000fe20008000000 */
[----:B--2---:R-:W-:Y:S01]  /*1e00*/  UMOV UR4, UR7 ;  /* 0x0000000700047c82 */ /* 0x004fe20008000000 */
[----:B------:R-:W-:Y:S09]  /*1e10*/  BRA.U UP2, `(.L_x_31) ;  /* 0xfffffffd02487547 */ /* 0x000ff2000b83ffff */
.L_x_25:
[----:B------:R-:W-:Y:S01]  /*1e20*/  ULEA UR4, UR7, UR6, 0x3 ;  /* 0x0000000607047291 */ /* 0x000fe2000f8e18ff */
[----:B-1-3--:R-:W-:Y:S01]  /*1e30*/  SHF.L.U32 R0, R12, 0x1f, RZ ;  /* 0x0000001f0c007819 */ /* 0x00afe200000006ff */
[----:B------:R-:W-:Y:S01]  /*1e40*/  @!P1 SYNCS.ARRIVE.TRANS64.A1T0 RZ, [UR6+0x78], RZ ;  /* 0x000078ffffff99a7 */ /* 0x000fe20008100006 */
[----:B------:R-:W-:-:S06]  /*1e50*/  UISETP.GT.AND UP0, UPT, UR40, UR39, UPT ;  /* 0x000000272800728c */ /* 0x000fcc000bf04270 */
[----:B--2-4-:R1:W2:Y:S03]  /*1e60*/  SYNCS.PHASECHK.TRANS64.TRYWAIT P0, [UR4+0x18], R0 ;  /* 0x00001800ff0075a7 */ /* 0x0142a60008001104 */
[----:B------:R-:W-:Y:S05]  /*1e70*/  BRA.U !UP0, `(.L_x_32) ;  /* 0x0000000108c47547 */ /* 0x000fea000b800000 */
[----:B------:R-:W-:Y:S01]  /*1e80*/  UIADD3 UR24, UPT, UPT, UR43, UR13, URZ ;  /* 0x0000000d2b187290 */ /* 0x000fe2000fffe0ff */
[----:B------:R-:W-:-:S11]  /*1e90*/  UMOV UR4, UR7 ;  /* 0x0000000700047c82 */ /* 0x000fd60008000000 */
.L_x_38:
[----:B------:R-:W-:Y:S01]  /*1ea0*/  ULEA UR17, UR4, UR6, 0x3 ;  /* 0x0000000604117291 */ /* 0x000fe2000f8e18ff */
[----:B--2---:R-:W-:Y:S01]  /*1eb0*/  @P3 MOV R2, 0x10000 ;  /* 0x0001000000023802 */ /* 0x004fe20000000f00 */
[----:B--2-4-:R-:W-:Y:S10]  /*1ec0*/  @P0 BRA `(.L_x_33) ;  /* 0x00000000000c0947 */ /* 0x014ff40003800000 */
[----:B------:R-:W-:-:S04]  /*1ed0*/  SHF.L.U32 R3, R12, 0x1f, RZ ;  /* 0x0000001f0c037819 */ /* 0x000fc800000006ff */
[----:B------:R-:W2:Y:S02]  /*1ee0*/  SYNCS.PHASECHK.TRANS64.TRYWAIT P0, [UR17+0x18], R3 ;  /* 0x00001803ff0075a7 */ /* 0x000ea40008001111 */
[----:B--2---:R-:W-:Y:S05]  /*1ef0*/  @!P0 BRA `(.L_x_34) ;  /* 0x000000c0009c8947 */ /* 0x004fea0003800000 */
.L_x_33:
[----:B------:R2:W-:Y:S01]  /*1f00*/  @P3 SYNCS.ARRIVE.TRANS64 RZ, [UR17], R2 ;  /* 0x00000002ffff39a7 */ /* 0x0005e20008000011 */
[----:B------:R-:W-:-:S04]  /*1f10*/  ULOP3.LUT UR5, UR23, 0x2, URZ, 0xfc, !UPT ;  /* 0x0000000217057892 */ /* 0x000fc8000f8efcff */
[----:B------:R-:W-:-:S09]  /*1f20*/  UISETP.NE.AND UP0, UPT, UR5, 0x2, UPT ;  /* 0x000000020500788c */ /* 0x000fd2000bf05270 */
[----:B------:R-:W-:Y:S05]  /*1f30*/  BRA.U UP0, `(.L_x_35) ;  /* 0x0000000100047547 */ /* 0x000fea000b800000 */
[----:B------:R-:W-:Y:S05]  /*1f40*/  BPT.TRAP 0x1 ;  /* 0x000000040000795c */ /* 0x000fea0000300000 */
.L_x_35:
[----:B------:R-:W-:Y:S04]  /*1f50*/  BSSY.RECONVERGENT B0, `(.L_x_36) ;  /* 0x0000003000007945 */ /* 0x000fe80003800200 */
[----:B------:R-:W-:Y:S05]  /*1f60*/  @!P2 BRA `(.L_x_37) ;  /* 0x000000000004a947 */ /* 0x000fea0003800000 */
[----:B------:R-:W-:Y:S05]  /*1f70*/  BPT.TRAP 0x1 ;  /* 0x000000040000795c */ /* 0x000fea0000300000 */
.L_x_37:
[----:B------:R-:W-:Y:S05]  /*1f80*/  BSYNC.RECONVERGENT B0 ;  /* 0x0000000000007941 */ /* 0x000fea0003800200 */
.L_x_36:
[----:B------:R-:W-:Y:S02]  /*1f90*/  UIADD3 UR5, UPT, UPT, UR4, 0x1, URZ ;  /* 0x0000000104057890 */ /* 0x000fe4000fffe0ff */
[----:B------:R-:W-:Y:S02]  /*1fa0*/  USHF.L.U32 UR18, UR13, 0x5, URZ ;  /* 0x000000050d127899 */ /* 0x000fe400080006ff */
[----:B------:R-:W-:Y:S02]  /*1fb0*/  UISETP.NE.AND UP0, UPT, UR5, 0x3, UPT ;  /* 0x000000030500788c */ /* 0x000fe4000bf05270 */
[----:B------:R-:W-:Y:S02]  /*1fc0*/  ULOP3.LUT UR17, UR17, 0xfefffff8, URZ, 0xc0, !UPT ;  /* 0xfefffff811117892 */ /* 0x000fe4000f8ec0ff */
[----:B------:R-:W-:Y:S02]  /*1fd0*/  USEL UR8, URZ, 0x1, UP0 ;  /* 0x00000001ff087887 */ /* 0x000fe40008000000 */
[----:B------:R-:W-:-:S02]  /*1fe0*/  USEL UR7, UR5, URZ, UP0 ;  /* 0x000000ff05077287 */ /* 0x000fc40008000000 */
[----:B------:R-:W-:Y:S02]  /*1ff0*/  UIADD3 UR14, UP0, UPT, UR26, 0x180, URZ ;  /* 0x000001801a0e7890 */ /* 0x000fe4000ff1e0ff */
        /* <DEDUP_REMOVED lines=9> */
[----:B------:R-:W-:Y:S02]  /*2090*/  UIADD3.X UR5, UPT, UPT, URZ, UR27, URZ, UP1, !UPT ;  /* 0x0000001bff057290 */ /* 0x000fe40008ffe4ff */
[----:B------:R-:W-:Y:S02]  /*20a0*/  UIADD3 UR8, UPT, UPT, UR6, 0x1c800, UR8 ;  /* 0x0001c80006087890 */ /* 0x000fe4000fffe008 */
[----:B------:R-:W-:Y:S01]  /*20b0*/  UIADD3.X UR15, UPT, UPT, URZ, UR27, URZ, UP0, !UPT ;  /* 0x0000001bff0f7290 */ /* 0x000fe200087fe4ff */
[----:B------:R-:W-:Y:S01]  /*20c0*/  UMOV UR28, 0x0 ;  /* 0x00000000001c7882 */ /* 0x000fe20000000000 */
[----:B------:R-:W-:Y:S01]  /*20d0*/  UMOV UR29, 0x10000000 ;  /* 0x10000000001d7882 */ /* 0x000fe20000000000 */
[----:B------:R-:W-:Y:S01]  /*20e0*/  UMOV UR19, UR35 ;  /* 0x0000002300137c82 */ /* 0x000fe20008000000 */
[----:B------:R-:W-:Y:S01]  /*20f0*/  UMOV UR20, UR36 ;  /* 0x0000002400147c82 */ /* 0x000fe20008000000 */
[----:B------:R-:W-:Y:S01]  /*2100*/  UMOV UR12, UR36 ;  /* 0x00000024000c7c82 */ /* 0x000fe20008000000 */
[----:B------:R1:W-:Y:S01]  /*2110*/  UTMALDG.3D.MULTICAST.2CTA [UR16], [UR4], UR10, desc[UR28] ;  /* 0x00001c10040073b4 */ /* 0x0003e2000821180a */
[----:B------:R-:W-:Y:S01]  /*2120*/  UMOV UR9, UR17 ;  /* 0x0000001100097c82 */ /* 0x000fe20008000000 */
[----:B------:R-:W-:-:S04]  /*2130*/  UIADD3 UR13, UPT, UPT, UR13, 0x1, URZ ;  /* 0x000000010d0d7890 */ /* 0x000fc8000fffe0ff */
[----:B------:R-:W-:Y:S01]  /*2140*/  UISETP.NE.AND UP0, UPT, UR13, UR24, UPT ;  /* 0x000000180d00728c */ /* 0x000fe2000bf05270 */
[----:B-1----:R-:W-:Y:S01]  /*2150*/  UMOV UR10, UR18 ;  /* 0x00000012000a7c82 */ /* 0x002fe20008000000 */
[----:B------:R-:W-:Y:S01]  /*2160*/  UMOV UR4, UR7 ;  /* 0x0000000700047c82 */ /* 0x000fe20008000000 */
[----:B------:R3:W-:Y:S06]  /*2170*/  UTMALDG.3D.2CTA [UR8], [UR14], desc[UR28] ;  /* 0x00001c080e0075b4 */ /* 0x0007ec0008211000 */
[----:B---3--:R-:W-:Y:S05]  /*2180*/  BRA.U UP0, `(.L_x_38) ;  /* 0xfffffffd00447547 */ /* 0x008fea000b83ffff */
.L_x_32:
[C---:B------:R-:W-:Y:S01]  /*2190*/  LEA R3, R11.reuse, UR6, 0x3 ;  /* 0x000000060b037c11 */ /* 0x040fe2000f8e18ff */
[----:B------:R-:W-:Y:S01]  /*21a0*/  NOP ;  /* 0x0000000000007918 */ /* 0x000fe20000000000 */
[----:B-1----:R-:W-:Y:S02]  /*21b0*/  SHF.L.U32 R0, R10, 0x1f, RZ ;  /* 0x0000001f0a007819 */ /* 0x002fe400000006ff */
[----:B------:R-:W-:Y:S02]  /*21c0*/  LEA R5, R11, UR6, 0x4 ;  /* 0x000000060b057c11 */ /* 0x000fe4000f8e20ff */
[----:B--2-4-:R-:W1:Y:S02]  /*21d0*/  SYNCS.PHASECHK.TRANS64.TRYWAIT P0, [R3+URZ+0x80], R0 ;  /* 0x00008000030075a7 */ /* 0x014e6400080011ff */
[----:B-1----:R-:W-:Y:S05]  /*21e0*/  @!P0 BRA `(.L_x_39) ;  /* 0x000000bc00f88947 */ /* 0x002fea0003800000 */
.L_x_185:
[----:B------:R-:W2:Y:S01]  /*21f0*/  LDS.128 R4, [R5+0xf0] ;  /* 0x0000f00005047984 */ /* 0x000ea20000000c00 */
[----:B------:R-:W-:Y:S01]  /*2200*/  UISETP.GE.AND UP0, UPT, UR45, 0x1, UPT ;  /* 0x000000012d00788c */ /* 0x000fe2000bf06270 */
[----:B------:R-:W-:Y:S01]  /*2210*/  @!PT LDS RZ, [RZ] ;  /* 0x00000000fffff984 */ /* 0x000fe20000000800 */
[----:B------:R-:W-:Y:S01]  /*2220*/  @!PT LDS RZ, [RZ] ;  /* 0x00000000fffff984 */ /* 0x000fe20000000800 */
[----:B------:R-:W-:Y:S01]  /*2230*/  @!PT LDS RZ, [RZ] ;  /* 0x00000000fffff984 */ /* 0x000fe20000000800 */
[----:B------:R-:W-:Y:S01]  /*2240*/  @!PT LDS RZ, [RZ] ;  /* 0x00000000fffff984 */ /* 0x000fe20000000800 */
[----:B------:R3:W-:Y:S06]  /*2250*/  MEMBAR.ALL.CTA ;  /* 0x0000000000007992 */ /* 0x0007ec0000008000 */
[----:B---3--:R-:W3:Y:S01]  /*2260*/  FENCE.VIEW.ASYNC.S ;  /* 0x00000000000073c6 */ /* 0x008ee20000000000 */
[----:B--2---:R-:W-:-:S13]  /*2270*/  LOP3.LUT P0, RZ, R6, 0x1, RZ, 0xc0, !PT ;  /* 0x0000000106ff7812 */ /* 0x004fda000780c0ff */
[----:B---3--:R-:W-:Y:S01]  /*2280*/  VOTEU.ANY UP1, P0 ;  /* 0x0000000000ff7886 */ /* 0x008fe20000020100 */
[----:B------:R-:W-:-:S13]  /*2290*/  PLOP3.LUT P0, PT, PT, PT, UP1, 0x80, 0x8 ;  /* 0x000000000008781c */ /* 0x000fda0003f0f018 */
[----:B-1----:R-:W-:Y:S02]  /*22a0*/  @P0 LOP3.LUT R0, R5, 0xffff, RZ, 0xc0, !PT ;  /* 0x0000ffff05000812 */ /* 0x002fe400078ec0ff */
[----:B------:R-:W-:Y:S02]  /*22b0*/  @P0 MOV R2, R4 ;  /* 0x0000000400020202 */ /* 0x000fe40000000f00 */
[----:B------:R-:W-:Y:S01]  /*22c0*/  @P0 R2UR UR5, R0 ;  /* 0x00000000000502ca */ /* 0x000fe200000e0000 */
[----:B------:R-:W-:Y:S01]  /*22d0*/  VIADD R0, R3, 0x90 ;  /* 0x0000009003007836 */ /* 0x000fe20000000000 */
[----:B------:R-:W-:Y:S02]  /*22e0*/  @P0 SHF.R.U32.HI R4, RZ, 0x10, R5 ;  /* 0x00000010ff040819 */ /* 0x000fe40000011605 */
[----:B------:R-:W-:Y:S02]  /*22f0*/  @P0 R2UR UR8, R2 ;  /* 0x00000000020802ca */ /* 0x000fe400000e0000 */
[----:B------:R-:W-:-:S02]  /*2300*/  PRMT R0, RZ, 0x654, R0 ;  /* 0x00000654ff007816 */ /* 0x000fc40000000000 */
[----:B------:R-:W-:Y:S02]  /*2310*/  @P0 R2UR UR4, R4 ;  /* 0x00000000040402ca */ /* 0x000fe400000e0000 */
[----:B------:R1:W-:Y:S03]  /*2320*/  SYNCS.ARRIVE.TRANS64.RED.A1T0 RZ, [R0+URZ], RZ ;  /* 0x000000ff00ff79a7 */ /* 0x0003e600081004ff */
[----:B------:R-:W-:-:S04]  /*2330*/  @UP1 UMOV UR30, UR5 ;  /* 0x00000005001e1c82 */ /* 0x000fc80008000000 */
[----:B------:R-:W-:-:S04]  /*2340*/  @UP1 UMOV UR31, UR8 ;  /* 0x00000008001f1c82 */ /* 0x000fc80008000000 */
[----:B------:R-:W-:Y:S01]  /*2350*/  @UP1 UMOV UR36, UR4 ;  /* 0x0000000400241c82 */ /* 0x000fe20008000000 */
[----:B------:R-:W-:Y:S05]  /*2360*/  BRA.U !UP0, `(.L_x_40) ;  /* 0x0000000108d47547 */ /* 0x000fea000b800000 */
[----:B------:R-:W2:Y:S01]  /*2370*/  LDCU.128 UR12, c[0x0][0xb10] ;  /* 0x00016200ff0c77ac */ /* 0x000ea20008000c00 */
[----:B------:R-:W3:Y:S01]  /*2380*/  LDCU UR24, c[0x0][0xb20] ;  /* 0x00016400ff1877ac */ /* 0x000ee20008000800 */
[----:B------:R-:W4:Y:S01]  /*2390*/  LDCU UR20, c[0x0][0xb0c] ;  /* 0x00016180ff1477ac */ /* 0x000f220008000800 */
[----:B------:R-:W1:Y:S01]  /*23a0*/  LDCU.64 UR10, c[0x0][0xb28] ;  /* 0x00016500ff0a77ac */ /* 0x000e620008000a00 */
[----:B------:R-:W-:Y:S02]  /*23b0*/  UISETP.NE.AND UP3, UPT, UR45, 0x1, UPT ;  /* 0x000000012d00788c */ /* 0x000fe4000bf65270 */
[----:B--2---:R-:W-:Y:S02]  /*23c0*/  UIMAD.WIDE.U32 UR8, UR37, UR15, URZ ;  /* 0x0000000f250872a5 */ /* 0x004fe4000f8e00ff */
[----:B------:R-:W-:Y:S02]  /*23d0*/  UIMAD.WIDE.U32 UR4, UR38, UR12, URZ ;  /* 0x0000000c260472a5 */ /* 0x000fe4000f8e00ff */
[----:B------:R-:W-:-:S02]  /*23e0*/  UISETP.NE.AND UP0, UPT, UR14, 0x1, UPT ;  /* 0x000000010e00788c */ /* 0x000fc4000bf05270 */
[----:B------:R-:W-:Y:S01]  /*23f0*/  UIMAD.WIDE.U32 UR28, UR30, UR15, URZ ;  /* 0x0000000f1e1c72a5 */ /* 0x000fe2000f8e00ff */
[----:B------:R-:W-:Y:S02]  /*2400*/  UMOV UR8, UR9 ;  /* 0x0000000900087c82 */ /* 0x000fe40008000000 */
[----:B------:R-:W-:Y:S01]  /*2410*/  UMOV UR4, UR5 ;  /* 0x0000000500047c82 */ /* 0x000fe20008000000 */
[----:B---3--:R-:W-:Y:S02]  /*2420*/  USHF.R.U32.HI UR8, URZ, UR24, UR8 ;  /* 0x00000018ff087299 */ /* 0x008fe40008011608 */
[----:B----4-:R-:W-:Y:S02]  /*2430*/  UISETP.NE.AND UP2, UPT, UR20, 0x1, UPT ;  /* 0x000000011400788c */ /* 0x010fe4000bf45270 */
[----:B------:R-:W-:Y:S02]  /*2440*/  USHF.R.U32.HI UR4, URZ, UR13, UR4 ;  /* 0x0000000dff047299 */ /* 0x000fe40008011604 */
[----:B------:R-:W-:-:S02]  /*2450*/  USEL UR5, UR37, UR8, !UP0 ;  /* 0x0000000825057287 */ /* 0x000fc4000c000000 */
[----:B------:R-:W-:Y:S02]  /*2460*/  USEL UR8, UR38, UR4, !UP2 ;  /* 0x0000000426087287 */ /* 0x000fe4000d000000 */
[----:B-1----:R-:W-:Y:S01]  /*2470*/  UIMAD.WIDE.U32 UR16, UR5, UR10, URZ ;  /* 0x0000000a051072a5 */ /* 0x002fe2000f8e00ff */
[----:B------:R-:W-:Y:S01]  /*2480*/  UMOV UR4, UR29 ;  /* 0x0000001d00047c82 */ /* 0x000fe20008000000 */
[----:B------:R-:W-:Y:S02]  /*2490*/  UIMAD.WIDE.U32 UR18, UR31, UR12, URZ ;  /* 0x0000000c1f1272a5 */ /* 0x000fe4000f8e00ff */
[----:B------:R-:W-:-:S03]  /*24a0*/  UIMAD.WIDE.U32 UR28, UR8, UR10, URZ ;  /* 0x0000000a081c72a5 */ /* 0x000fc6000f8e00ff */
[----:B------:R-:W-:Y:S01]  /*24b0*/  UMOV UR16, UR17 ;  /* 0x0000001100107c82 */ /* 0x000fe20008000000 */
[----:B------:R-:W-:Y:S02]  /*24c0*/  USHF.R.U32.HI UR4, URZ, UR24, UR4 ;  /* 0x00000018ff047299 */ /* 0x000fe40008011604 */
[----:B------:R-:W-:Y:S01]  /*24d0*/  @UP3 USHF.R.U32.HI UR5, URZ, UR11, UR16 ;  /* 0x0000000bff053299 */ /* 0x000fe20008011610 */
[----:B------:R-:W-:Y:S01]  /*24e0*/  UMOV UR18, UR19 ;  /* 0x0000001300127c82 */ /* 0x000fe20008000000 */
[----:B------:R-:W-:Y:S01]  /*24f0*/  UMOV UR28, UR29 ;  /* 0x0000001d001c7c82 */ /* 0x000fe20008000000 */
[----:B------:R-:W-:Y:S02]  /*2500*/  USHF.R.U32.HI UR13, URZ, UR13, UR18 ;  /* 0x0000000dff0d7299 */ /* 0x000fe40008011612 */
[----:B------:R-:W-:Y:S02]  /*2510*/  USEL UR4, UR30, UR4, !UP0 ;  /* 0x000000041e047287 */ /* 0x000fe4000c000000 */
[----:B------:R-:W-:-:S02]  /*2520*/  @UP3 USHF.R.U32.HI UR8, URZ, UR11, UR28 ;  /* 0x0000000bff083299 */ /* 0x000fc4000801161c */
[----:B------:R-:W-:Y:S02]  /*2530*/  UIMAD UR9, UR45, UR5, URZ ;  /* 0x000000052d0972a4 */ /* 0x000fe4000f8e02ff */
[----:B------:R-:W-:Y:S02]  /*2540*/  USEL UR5, UR31, UR13, !UP2 ;  /* 0x0000000d1f057287 */ /* 0x000fe4000d000000 */
[----:B------:R-:W-:Y:S02]  /*2550*/  UIMAD UR12, UR45, UR8, URZ ;  /* 0x000000082d0c72a4 */ /* 0x000fe4000f8e02ff */
[----:B------:R-:W-:Y:S02]  /*2560*/  UISETP.GE.AND UP0, UPT, UR4, UR9, UPT ;  /* 0x000000090400728c */ /* 0x000fe4000bf06270 */
[----:B------:R-:W-:Y:S02]  /*2570*/  UIMAD.WIDE.U32 UR16, UR4, UR10, URZ ;  /* 0x0000000a041072a5 */ /* 0x000fe4000f8e00ff */
[----:B------:R-:W-:-:S02]  /*2580*/  UISETP.GE.OR UP0, UPT, UR5, UR12, UP0 ;  /* 0x0000000c0500728c */ /* 0x000fc40008706670 */
        /* <DEDUP_REMOVED lines=19> */
.L_x_40:
[----:B------:R-:W2:Y:S02]  /*26c0*/  LDCU UR4, c[0x0][0xb30] ;  /* 0x00016600ff0477ac */ /* 0x000ea40008000800 */
[----:B--2---:R-:W-:-:S09]  /*26d0*/  UISETP.NE.AND UP0, UPT, UR4, 0x1, UPT ;  /* 0x000000010400788c */ /* 0x004fd2000bf05270 */
[----:B------:R-:W-:Y:S05]  /*26e0*/  BRA.U UP0, `(.L_x_41) ;  /* 0x0000000100447547 */ /* 0x000fea000b800000 */
[----:B------:R-:W2:Y:S01]  /*26f0*/  LDCU.128 UR12, c[0x0][0xb10] ;  /* 0x00016200ff0c77ac */ /* 0x000ea20008000c00 */
[----:B------:R-:W3:Y:S01]  /*2700*/  LDCU UR10, c[0x0][0xb0c] ;  /* 0x00016180ff0a77ac */ /* 0x000ee20008000800 */
[----:B------:R-:W4:Y:S01]  /*2710*/  LDCU UR11, c[0x0][0xb20] ;  /* 0x00016400ff0b77ac */ /* 0x000f220008000800 */
[----:B--2---:R-:W-:Y:S02]  /*2720*/  UIMAD.WIDE.U32 UR8, UR31, UR12, URZ ;  /* 0x0000000c1f0872a5 */ /* 0x004fe4000f8e00ff */
[----:B------:R-:W-:Y:S02]  /*2730*/  UIMAD.WIDE.U32 UR4, UR30, UR15, URZ ;  /* 0x0000000f1e0472a5 */ /* 0x000fe4000f8e00ff */
[----:B---3--:R-:W-:Y:S02]  /*2740*/  UISETP.NE.AND UP2, UPT, UR10, 0x1, UPT ;  /* 0x000000010a00788c */ /* 0x008fe4000bf45270 */
[----:B------:R-:W-:Y:S01]  /*2750*/  UISETP.NE.AND UP0, UPT, UR14, 0x1, UPT ;  /* 0x000000010e00788c */ /* 0x000fe2000bf05270 */
[----:B------:R-:W-:-:S02]  /*2760*/  UMOV UR8, UR9 ;  /* 0x0000000900087c82 */ /* 0x000fc40008000000 */
[----:B------:R-:W-:Y:S01]  /*2770*/  UMOV UR4, UR5 ;  /* 0x0000000500047c82 */ /* 0x000fe20008000000 */
[----:B------:R-:W-:Y:S02]  /*2780*/  USHF.R.U32.HI UR13, URZ, UR13, UR8 ;  /* 0x0000000dff0d7299 */ /* 0x000fe40008011608 */
[----:B----4-:R-:W-:Y:S02]  /*2790*/  USHF.R.U32.HI UR4, URZ, UR11, UR4 ;  /* 0x0000000bff047299 */ /* 0x010fe40008011604 */
[----:B------:R-:W-:Y:S02]  /*27a0*/  USEL UR5, UR31, UR13, !UP2 ;  /* 0x0000000d1f057287 */ /* 0x000fe4000d000000 */
[----:B------:R-:W-:-:S04]  /*27b0*/  USEL UR4, UR30, UR4, !UP0 ;  /* 0x000000041e047287 */ /* 0x000fc8000c000000 */
[----:B------:R-:W-:Y:S02]  /*27c0*/  UIADD3 UR8, UPT, UPT, UR5, -UR4, URZ ;  /* 0x8000000405087290 */ /* 0x000fe4000fffe0ff */
[----:B------:R-:W-:Y:S02]  /*27d0*/  UIADD3 UR4, UPT, UPT, -UR5, UR4, URZ ;  /* 0x0000000405047290 */ /* 0x000fe4000fffe1ff */
[----:B------:R-:W-:Y:S02]  /*27e0*/  UIMAD UR30, UR8, UR14, UR30 ;  /* 0x0000000e081e72a4 */ /* 0x000fe4000f8e021e */
[----:B------:R-:W-:-:S12]  /*27f0*/  UIMAD UR31, UR4, UR10, UR31 ;  /* 0x0000000a041f72a4 */ /* 0x000fd8000f8e021f */
.L_x_41:
[----:B------:R-:W-:Y:S01]  /*2800*/  VIADD R11, R11, 0x1 ;  /* 0x000000010b0b7836 */ /* 0x000fe20000000000 */
[----:B------:R-:W-:Y:S02]  /*2810*/  R2UR UR5, R93 ;  /* 0x000000005d0572ca */ /* 0x000fe400000e0000 */
[----:B------:R-:W-:Y:S02]  /*2820*/  R2UR UR4, R92 ;  /* 0x000000005c0472ca */ /* 0x000fe400000e0000 */
[C---:B------:R-:W-:Y:S02]  /*2830*/  ISETP.NE.AND P0, PT, R11.reuse, 0x2, PT ;  /* 0x000000020b00780c */ /* 0x040fe40003f05270 */
[----:B------:R-:W-:Y:S02]  /*2840*/  PLOP3.LUT P1, PT, PT, PT, PT, 0x80, 0x8 ;  /* 0x000000000008781c */ /* 0x000fe40003f2f070 */
[----:B------:R-:W-:Y:S02]  /*2850*/  SEL R3, RZ, 0x1, P0 ;  /* 0x00000001ff037807 */ /* 0x000fe40000000000 */
[----:B------:R-:W-:-:S02]  /*2860*/  SEL R11, R11, RZ, P0 ;  /* 0x000000ff0b0b7207 */ /* 0x000fc40000000000 */
[----:B------:R-:W-:Y:S01]  /*2870*/  LOP3.LUT R10, R10, R3, RZ, 0x3c, !PT ;  /* 0x000000030a0a7212 */ /* 0x000fe200078e3cff */
[----:B------:R-:W-:Y:S02]  /*2880*/  UIADD3 UR16, UPT, UPT, UR31, UR5, URZ ;  /* 0x000000051f107290 */ /* 0x000fe4000fffe0ff */
[----:B------:R-:W-:Y:S01]  /*2890*/  UIADD3 UR20, UPT, UPT, UR30, UR4, URZ ;  /* 0x000000041e147290 */ /* 0x000fe2000fffe0ff */
[----:B------:R-:W-:Y:S11]  /*28a0*/  BRA.U UP1, `(.L_x_42) ;  /* 0xfffffff101247547 */ /* 0x000ff6000b83ffff */
[----:B------:R-:W-:Y:S01]  /*28b0*/  UIADD3 UR6, UPT, UPT, UR6, 0x18, URZ ;  /* 0x0000001806067890 */ /* 0x000fe2000fffe0ff */
[----:B------:R-:W-:-:S03]  /*28c0*/  SHF.L.U32 R3, R12, 0x1f, RZ ;  /* 0x0000001f0c037819 */ /* 0x000fc600000006ff */
[----:B------:R-:W-:-:S09]  /*28d0*/  ULEA UR4, UR7, UR6, 0x3 ;  /* 0x0000000607047291 */ /* 0x000fd2000f8e18ff */
[----:B------:R-:W2:Y:S02]  /*28e0*/  SYNCS.PHASECHK.TRANS64.TRYWAIT P0, [UR4], R3 ;  /* 0x00000003ff0075a7 */ /* 0x000ea40008001104 */
[----:B--2---:R-:W-:Y:S05]  /*28f0*/  @!P0 BRA `(.L_x_43) ;  /* 0x000000b800488947 */ /* 0x004fea0003800000 */
.L_x_187:
[----:B------:R-:W-:-:S04]  /*2900*/  UIADD3 UR4, UPT, UPT, UR7, 0x1, URZ ;  /* 0x0000000107047890 */ /* 0x000fc8000fffe0ff */
[----:B------:R-:W-:-:S04]  /*2910*/  UISETP.NE.AND UP0, UPT, UR4, 0x3, UPT ;  /* 0x000000030400788c */ /* 0x000fc8000bf05270 */
[----:B------:R-:W-:Y:S02]  /*2920*/  USEL UR7, URZ, 0x1, UP0 ;  /* 0x00000001ff077887 */ /* 0x000fe40008000000 */
[----:B------:R-:W-:-:S04]  /*2930*/  USEL UR4, UR4, URZ, UP0 ;  /* 0x000000ff04047287 */ /* 0x000fc80008000000 */
[----:B------:R-:W-:Y:S01]  /*2940*/  ULEA UR5, UR4, UR6, 0x3 ;  /* 0x0000000604057291 */ /* 0x000fe2000f8e18ff */
[----:B------:R-:W-:-:S04]  /*2950*/  LOP3.LUT R12, R12, UR7, RZ, 0x3c, !PT ;  /* 0x000000070c0c7c12 */ /* 0x000fc8000f8e3cff */
[----:B-1----:R-:W-:-:S04]  /*2960*/  SHF.L.U32 R3, R12, 0x1f, RZ ;  /* 0x0000001f0c037819 */ /* 0x002fc800000006ff */
[----:B------:R-:W1:Y:S02]  /*2970*/  SYNCS.PHASECHK.TRANS64.TRYWAIT P0, [UR5], R3 ;  /* 0x00000003ff0075a7 */ /* 0x000e640008001105 */
[----:B-1----:R-:W-:Y:S05]  /*2980*/  @!P0 BRA `(.L_x_44) ;  /* 0x000000b8003c8947 */ /* 0x002fea0003800000 */
.L_x_189:
[----:B------:R-:W-:-:S04]  /*2990*/  UIADD3 UR4, UPT, UPT, UR4, 0x1, URZ ;  /* 0x0000000104047890 */ /* 0x000fc8000fffe0ff */
[----:B------:R-:W-:-:S04]  /*29a0*/  UISETP.NE.AND UP0, UPT, UR4, 0x3, UPT ;  /* 0x000000030400788c */ /* 0x000fc8000bf05270 */
[----:B------:R-:W-:Y:S02]  /*29b0*/  USEL UR5, URZ, 0x1, UP0 ;  /* 0x00000001ff057887 */ /* 0x000fe40008000000 */
[----:B------:R-:W-:-:S04]  /*29c0*/  USEL UR4, UR4, URZ, UP0 ;  /* 0x000000ff04047287 */ /* 0x000fc80008000000 */
[----:B------:R-:W-:Y:S01]  /*29d0*/  ULEA UR4, UR4, UR6, 0x3 ;  /* 0x0000000604047291 */ /* 0x000fe2000f8e18ff */
[----:B-1----:R-:W-:-:S04]  /*29e0*/  LOP3.LUT R3, R12, UR5, RZ, 0x3c, !PT ;  /* 0x000000050c037c12 */ /* 0x002fc8000f8e3cff */
[----:B------:R-:W-:Y:S01]  /*29f0*/  SHF.L.U32 R3, R3, 0x1f, RZ ;  /* 0x0000001f03037819 */ /* 0x000fe200000006ff */
[----:B------:R-:W-:-:S07]  /*2a00*/  IMAD.U32 R0, RZ, RZ, UR4 ;  /* 0x00000004ff007e24 */ /* 0x000fce000f8e00ff */
.L_x_45:
[----:B-1----:R1:W2:Y:S02]  /*2a10*/  SYNCS.PHASECHK.TRANS64.TRYWAIT P0, [R0+URZ], R3 ;  /* 0x00000003000075a7 */ /* 0x0022a400080011ff */
[----:B--2---:R-:W-:Y:S05]  /*2a20*/  @!P0 NANOSLEEP.SYNCS 0x989680 ;  /* 0x009896800000895d */ /* 0x004fea0003900000 */
[----:B------:R-:W2:Y:S02]  /*2a30*/  @!P0 SYNCS.PHASECHK.TRANS64 P0, [R0+URZ], R3 ;  /* 0x00000003000085a7 */ /* 0x000ea400080010ff */
[----:B--2---:R-:W-:Y:S05]  /*2a40*/  @P0 EXIT ;  /* 0x000000000000094d */ /* 0x004fea0003800000 */
[----:B------:R-:W-:Y:S05]  /*2a50*/  BRA `(.L_x_45) ;  /* 0xfffffffc00ec7947 */ /* 0x000fea000383ffff */
.L_x_22:
[----:B------:R-:W-:-:S04]  /*2a60*/  UISETP.NE.AND UP0, UPT, UR52, URZ, UPT ;  /* 0x000000ff3400728c */ /* 0x000fc8000bf05270 */
[----:B------:R-:W-:-:S09]  /*2a70*/  UISETP.NE.OR UP0, UPT, UR17, 0x1, UP0 ;  /* 0x000000011100788c */ /* 0x000fd20008705670 */
[----:B------:R-:W-:Y:S05]  /*2a80*/  BRA.U UP0, `(.L_x_46) ;  /* 0x0000000500487547 */ /* 0x000fea000b800000 */
[----:B------:R-:W-:Y:S01]  /*2a90*/  ISETP.GE.U32.AND P2, PT, R3, 0x4, PT ;  /* 0x000000040300780c */ /* 0x000fe20003f46070 */
[----:B------:R-:W-:Y:S01]  /*2aa0*/  IMAD.MOV.U32 R12, RZ, RZ, 0x1 ;  /* 0x00000001ff0c7424 */ /* 0x000fe200078e00ff */
[----:B------:R-:W-:Y:S02]  /*2ab0*/  CS2R R10, SRZ ;  /* 0x00000000000a7805 */ /* 0x000fe4000001ff00 */
[----:B------:R-:W-:Y:S01]  /*2ac0*/  CS2R R8, SRZ ;  /* 0x0000000000087805 */ /* 0x000fe2000001ff00 */
[----:B------:R-:W-:Y:S01]  /*2ad0*/  UMOV UR6, 0x400 ;  /* 0x0000040000067882 */ /* 0x000fe20000000000 */
[----:B------:R-:W-:Y:S01]  /*2ae0*/  UMOV UR5, URZ ;  /* 0x000000ff00057c82 */ /* 0x000fe20008000000 */
[----:B------:R-:W-:-:S12]  /*2af0*/  ULEA UR6, UR52, UR6, 0x18 ;  /* 0x0000000634067291 */ /* 0x000fd8000f8ec0ff */
.L_x_50:
[----:B------:R-:W-:Y:S02]  /*2b00*/  LEA R0, R8, UR6, 0x3 ;  /* 0x0000000608007c11 */ /* 0x000fe4000f8e18ff */
[----:B------:R-:W-:-:S03]  /*2b10*/  SHF.L.U32 R5, R9, 0x1f, RZ ;  /* 0x0000001f09057819 */ /* 0x000fc600000006ff */
[----:B------:R-:W-:Y:S01]  /*2b20*/  VIADD R4, R0, 0xd0 ;  /* 0x000000d000047836 */ /* 0x000fe20000000000 */
[----:B------:R-:W1:Y:S02]  /*2b30*/  SYNCS.PHASECHK.TRANS64.TRYWAIT P0, [R0+URZ+0xc0], R5 ;  /* 0x0000c005000075a7 */ /* 0x000e6400080011ff */
[----:B-1----:R-:W-:Y:S05]  /*2b40*/  @!P0 BRA `(.L_x_47) ;  /* 0x000000b400e48947 */ /* 0x002fea0003800000 */
.L_x_190:
[----:B------:R-:W-:Y:S01]  /*2b50*/  ULEA UR4, UR5, UR6, 0x3 ;  /* 0x0000000605047291 */ /* 0x000fe2000f8e18ff */
[----:B------:R-:W-:Y:S01]  /*2b60*/  PRMT R4, RZ, 0x654, R4 ;  /* 0x00000654ff047816 */ /* 0x000fe20000000004 */
[----:B-1----:R-:W-:Y:S01]  /*2b70*/  @!P2 IMAD.MOV.U32 R5, RZ, RZ, 0x10 ;  /* 0x00000010ff05a424 */ /* 0x002fe200078e00ff */
[----:B------:R-:W-:Y:S01]  /*2b80*/  SHF.L.U32 R7, R12, 0x1f, RZ ;  /* 0x0000001f0c077819 */ /* 0x000fe200000006ff */
[----:B------:R-:W-:Y:S01]  /*2b90*/  UIADD3 UR7, UPT, UPT, UR4, 0x80, URZ ;  /* 0x0000008004077890 */ /* 0x000fe2000fffe0ff */
[----:B------:R1:W-:Y:S05]  /*2ba0*/  SYNCS.ARRIVE.TRANS64.RED.A1T0 RZ, [R4+URZ], RZ ;  /* 0x000000ff04ff79a7 */ /* 0x0003ea00081004ff */
[----:B------:R-:W-:Y:S01]  /*2bb0*/  IMAD.U32 R0, RZ, RZ, UR7 ;  /* 0x00000007ff007e24 */ /* 0x000fe2000f8e00ff */
[----:B------:R-:W2:Y:S04]  /*2bc0*/  SYNCS.PHASECHK.TRANS64.TRYWAIT P0, [UR4+0x90], R7 ;  /* 0x00009007ff0075a7 */ /* 0x000ea80008001104 */
[----:B------:R-:W-:Y:S01]  /*2bd0*/  PRMT R13, R3, 0x654, R0 ;  /* 0x00000654030d7816 */ /* 0x000fe20000000000 */
[----:B-12---:R-:W-:Y:S06]  /*2be0*/  @!P0 BRA `(.L_x_48) ;  /* 0x000000b400d08947 */ /* 0x006fec0003800000 */
.L_x_192:
[----:B------:R-:W-:Y:S01]  /*2bf0*/  ULEA UR8, UR5, UR6, 0x4 ;  /* 0x0000000605087291 */ /* 0x000fe2000f8e20ff */
[----:B------:R-:W-:Y:S01]  /*2c00*/  SEL R2, R13, R2, !P2 ;  /* 0x000000020d027207 */ /* 0x000fe20005000000 */
[----:B------:R-:W-:Y:S01]  /*2c10*/  UIADD3 UR9, UPT, UPT, UR4, 0x80, URZ ;  /* 0x0000008004097890 */ /* 0x000fe2000fffe0ff */
[----:B-1----:R-:W-:Y:S01]  /*2c20*/  LEA R0, R11, UR6, 0x3 ;  /* 0x000000060b007c11 */ /* 0x002fe2000f8e18ff */
[----:B------:R-:W-:Y:S01]  /*2c30*/  UIADD3 UR8, UPT, UPT, UR8, 0xf0, URZ ;  /* 0x000000f008087890 */ /* 0x000fe2000fffe0ff */
[----:B------:R1:W-:Y:S01]  /*2c40*/  @!P2 SYNCS.ARRIVE.TRANS64.RED RZ, [R2+URZ], R5 ;  /* 0x0000000502ffa9a7 */ /* 0x0003e200080004ff */
[----:B------:R-:W-:Y:S01]  /*2c50*/  UIADD3 UR4, UPT, UPT, UR5, 0x1, URZ ;  /* 0x0000000105047890 */ /* 0x000fe2000fffe0ff */
[----:B------:R-:W-:-:S03]  /*2c60*/  VIADD R8, R8, 0x1 ;  /* 0x0000000108087836 */ /* 0x000fc60000000000 */
[----:B------:R-:W-:Y:S02]  /*2c70*/  UISETP.NE.AND UP0, UPT, UR4, 0x2, UPT ;  /* 0x000000020400788c */ /* 0x000fe4000bf05270 */
[----:B------:R-:W-:Y:S01]  /*2c80*/  ISETP.NE.AND P0, PT, R8, 0x2, PT ;  /* 0x000000020800780c */ /* 0x000fe20003f05270 */
[----:B------:R-:W-:Y:S06]  /*2c90*/  UGETNEXTWORKID.BROADCAST [UR8], [UR9] ;  /* 0x00000000080073ca */ /* 0x000fec0008000100 */
[----:B------:R-:W-:Y:S02]  /*2ca0*/  USEL UR7, URZ, 0x1, UP0 ;  /* 0x00000001ff077887 */ /* 0x000fe40008000000 */
[----:B------:R-:W-:-:S04]  /*2cb0*/  USEL UR5, UR4, URZ, UP0 ;  /* 0x000000ff04057287 */ /* 0x000fc80008000000 */
[----:B------:R-:W-:Y:S02]  /*2cc0*/  LOP3.LUT R12, R12, UR7, RZ, 0x3c, !PT ;  /* 0x000000070c0c7c12 */ /* 0x000fe4000f8e3cff */
[----:B-1----:R-:W-:-:S04]  /*2cd0*/  SHF.L.U32 R5, R10, 0x1f, RZ ;  /* 0x0000001f0a057819 */ /* 0x002fc800000006ff */
[----:B------:R-:W1:Y:S02]  /*2ce0*/  SYNCS.PHASECHK.TRANS64.TRYWAIT P1, [R0+URZ+0x80], R5 ;  /* 0x00008005000075a7 */ /* 0x000e6400080211ff */
[----:B-1----:R-:W-:Y:S05]  /*2cf0*/  @!P1 BRA `(.L_x_49) ;  /* 0x000000b400a49947 */ /* 0x002fea0003800000 */
.L_x_193:
[C---:B------:R-:W-:Y:S01]  /*2d00*/  LEA R4, R11.reuse, UR6, 0x4 ;  /* 0x000000060b047c11 */ /* 0x040fe2000f8e20ff */
[----:B-1----:R-:W-:Y:S01]  /*2d10*/  VIADD R0, R0, 0x90 ;  /* 0x0000009000007836 */ /* 0x002fe20000000000 */
[----:B------:R-:W-:Y:S01]  /*2d20*/  SEL R8, R8, RZ, P0 ;  /* 0x000000ff08087207 */ /* 0x000fe20000000000 */
[----:B------:R-:W-:-:S03]  /*2d30*/  VIADD R11, R11, 0x1 ;  /* 0x000000010b0b7836 */ /* 0x000fc60000000000 */
[----:B------:R-:W1:Y:S01]  /*2d40*/  LDS.128 R4, [R4+0xf0] ;  /* 0x0000f00004047984 */ /* 0x000e620000000c00 */
[----:B------:R-:W-:Y:S02]  /*2d50*/  PRMT R0, RZ, 0x654, R0 ;  /* 0x00000654ff007816 */ /* 0x000fe40000000000 */
[C---:B------:R-:W-:Y:S01]  /*2d60*/  ISETP.NE.AND P1, PT, R11.reuse, 0x2, PT ;  /* 0x000000020b00780c */ /* 0x040fe20003f25270 */
[----:B------:R-:W-:Y:S01]  /*2d70*/  @!PT LDS RZ, [RZ] ;  /* 0x00000000fffff984 */ /* 0x000fe20000000800 */
[----:B------:R-:W-:Y:S01]  /*2d80*/  @!PT LDS RZ, [RZ] ;  /* 0x00000000fffff984 */ /* 0x000fe20000000800 */
[----:B------:R-:W-:Y:S01]  /*2d90*/  @!PT LDS RZ, [RZ] ;  /* 0x00000000fffff984 */ /* 0x000fe20000000800 */
[----:B------:R-:W-:Y:S01]  /*2da0*/  @!PT LDS RZ, [RZ] ;  /* 0x00000000fffff984 */ /* 0x000fe20000000800 */
[----:B------:R2:W-:Y:S06]  /*2db0*/  MEMBAR.ALL.CTA ;  /* 0x0000000000007992 */ /* 0x0005ec0000008000 */
[----:B--2---:R-:W2:Y:S01]  /*2dc0*/  FENCE.VIEW.ASYNC.S ;  /* 0x00000000000073c6 */ /* 0x004ea20000000000 */
[----:B------:R-:W-:Y:S01]  /*2dd0*/  SEL R11, R11, RZ, P1 ;  /* 0x000000ff0b0b7207 */ /* 0x000fe20000800000 */
[----:B--2---:R2:W-:Y:S01]  /*2de0*/  SYNCS.ARRIVE.TRANS64.RED.A1T0 RZ, [R0+URZ], RZ ;  /* 0x000000ff00ff79a7 */ /* 0x0045e200081004ff */
[----:B-1----:R-:W-:-:S02]  /*2df0*/  LOP3.LUT P3, RZ, R6, 0x1, RZ, 0xc0, !PT ;  /* 0x0000000106ff7812 */ /* 0x002fc4000786c0ff */
[----:B------:R-:W-:-:S04]  /*2e00*/  SEL R5, RZ, 0x1, P1 ;  /* 0x00000001ff057807 */ /* 0x000fc80000800000 */
[----:B------:R-:W-:Y:S02]  /*2e10*/  LOP3.LUT R10, R10, R5, RZ, 0x3c, !PT ;  /* 0x000000050a0a7212 */ /* 0x000fe400078e3cff */
[----:B--2---:R-:W-:-:S04]  /*2e20*/  SEL R0, RZ, 0x1, P0 ;  /* 0x00000001ff007807 */ /* 0x004fc80000000000 */
[----:B------:R-:W-:Y:S01]  /*2e30*/  LOP3.LUT R9, R9, R0, RZ, 0x3c, !PT ;  /* 0x0000000009097212 */ /* 0x000fe200078e3cff */
[----:B------:R-:W-:Y:S06]  /*2e40*/  @P3 BRA `(.L_x_50) ;  /* 0xfffffffc002c3947 */ /* 0x000fec000383ffff */
[----:B------:R-:W-:Y:S01]  /*2e50*/  ULEA UR4, UR5, UR6, 0x3 ;  /* 0x0000000605047291 */ /* 0x000fe2000f8e18ff */
[----:B------:R-:W-:-:S08]  /*2e60*/  SHF.L.U32 R3, R12, 0x1f, RZ ;  /* 0x0000001f0c037819 */ /* 0x000fd000000006ff */
[----:B------:R-:W1:Y:S02]  /*2e70*/  SYNCS.PHASECHK.TRANS64 P0, [UR4+0x90], R3 ;  /* 0x00009003ff0075a7 */ /* 0x000e640008001004 */
[----:B-1----:R-:W-:Y:S05]  /*2e80*/  @P0 BRA `(.L_x_51) ;  /* 0x0000000000080947 */ /* 0x002fea0003800000 */
[----:B------:R-:W1:Y:S02]  /*2e90*/  SYNCS.PHASECHK.TRANS64.TRYWAIT P0, [UR4+0x90], R3 ;  /* 0x00009003ff0075a7 */ /* 0x000e640008001104 */
[----:B-1----:R-:W-:Y:S05]  /*2ea0*/  @!P0 BRA `(.L_x_52) ;  /* 0x000000b4004c8947 */ /* 0x002fea0003800000 */
.L_x_51:
[----:B------:R-:W-:-:S04]  /*2eb0*/  UIADD3 UR7, UPT, UPT, UR5, 0x1, URZ ;  /* 0x0000000105077890 */ /* 0x000fc8000fffe0ff */
[----:B------:R-:W-:-:S04]  /*2ec0*/  UISETP.NE.AND UP0, UPT, UR7, 0x2, UPT ;  /* 0x000000020700788c */ /* 0x000fc8000bf05270 */
[----:B------:R-:W-:Y:S02]  /*2ed0*/  USEL UR8, URZ, 0x1, UP0 ;  /* 0x00000001ff087887 */ /* 0x000fe40008000000 */
[----:B------:R-:W-:-:S04]  /*2ee0*/  USEL UR7, UR7, URZ, UP0 ;  /* 0x000000ff07077287 */ /* 0x000fc80008000000 */
[----:B------:R-:W-:Y:S01]  /*2ef0*/  ULEA UR7, UR7, UR6, 0x3 ;  /* 0x0000000607077291 */ /* 0x000fe2000f8e18ff */
[----:B-1----:R-:W-:-:S04]  /*2f00*/  LOP3.LUT R3, R12, UR8, RZ, 0x3c, !PT ;  /* 0x000000080c037c12 */ /* 0x002fc8000f8e3cff */
[----:B------:R-:W-:-:S04]  /*2f10*/  SHF.L.U32 R0, R3, 0x1f, RZ ;  /* 0x0000001f03007819 */ /* 0x000fc800000006ff */
[----:B------:R-:W1:Y:S02]  /*2f20*/  SYNCS.PHASECHK.TRANS64 P0, [UR7+0x90], R0 ;  /* 0x00009000ff0075a7 */ /* 0x000e640008001007 */
[----:B-1----:R-:W-:Y:S05]  /*2f30*/  @P0 EXIT ;  /* 0x000000000000094d */ /* 0x002fea0003800000 */
[----:B------:R-:W-:Y:S02]  /*2f40*/  SHF.L.U32 R3, R3, 0x1f, RZ ;  /* 0x0000001f03037819 */ /* 0x000fe400000006ff */
[----:B------:R-:W-:-:S07]  /*2f50*/  MOV R0, UR7 ;  /* 0x0000000700007c02 */ /* 0x000fce0008000f00 */
.L_x_53:
[----:B-1----:R1:W2:Y:S02]  /*2f60*/  SYNCS.PHASECHK.TRANS64.TRYWAIT P0, [R0+URZ+0x90], R3 ;  /* 0x00009003000075a7 */ /* 0x0022a400080011ff */
[----:B--2---:R-:W-:Y:S05]  /*2f70*/  @!P0 NANOSLEEP.SYNCS 0x989680 ;  /* 0x009896800000895d */ /* 0x004fea0003900000 */
[----:B------:R-:W2:Y:S02]  /*2f80*/  @!P0 SYNCS.PHASECHK.TRANS64 P0, [R0+URZ+0x90], R3 ;  /* 0x00009003000085a7 */ /* 0x000ea400080010ff */
[----:B--2---:R-:W-:Y:S05]  /*2f90*/  @P0 EXIT ;  /* 0x000000000000094d */ /* 0x004fea0003800000 */
[----:B------:R-:W-:Y:S05]  /*2fa0*/  BRA `(.L_x_53) ;  /* 0xfffffffc00ec7947 */ /* 0x000fea000383ffff */
.L_x_46:
[----:B------:R-:W-:Y:S05]  /*2fb0*/  BRA.U UP4, `(.L_x_54) ;  /* 0x0000001104907547 */ /* 0x000fea000b800000 */
[----:B------:R-:W-:Y:S01]  /*2fc0*/  UMOV UR4, 0x40 ;  /* 0x0000004000047882 */ /* 0x000fe20000000000 */
[----:B------:R-:W-:Y:S01]  /*2fd0*/  NOP ;  /* 0x0000000000007918 */ /* 0x000fe20000000000 */
[----:B------:R-:W-:Y:S01]  /*2fe0*/  ULEA UR5, UR52, UR4, 0x18 ;  /* 0x0000000434057291 */ /* 0x000fe2000f8ec0ff */
[----:B------:R-:W-:Y:S02]  /*2ff0*/  UMOV UR6, 0x400 ;  /* 0x0000040000067882 */ /* 0x000fe40000000000 */
[----:B------:R-:W-:-:S06]  /*3000*/  ULEA UR6, UR52, UR6, 0x18 ;  /* 0x0000000634067291 */ /* 0x000fcc000f8ec0ff */
[----:B------:R-:W1:Y:S02]  /*3010*/  LDS.U8 R3, [UR5+0x1c] ;  /* 0x00001c05ff037984 */ /* 0x000e640008000000 */
[----:B-1----:R-:W-:-:S13]  /*3020*/  ISETP.NE.AND P0, PT, R3, RZ, PT ;  /* 0x000000ff0300720c */ /* 0x002fda0003f05270 */
[----:B------:R-:W-:Y:S05]  /*3030*/  @P0 BRA `(.L_x_55) ;  /* 0x0000000400080947 */ /* 0x000fea0003800000 */
[----:B------:R-:W-:Y:S02]  /*3040*/  UISETP.NE.U32.AND UP1, UPT, UR47, 0x1, UPT ;  /* 0x000000012f00788c */ /* 0x000fe4000bf25070 */
[----:B------:R-:W-:-:S07]  /*3050*/  UIADD3 UR7, UPT, UPT, UR5, 0x8, URZ ;  /* 0x0000000805077890 */ /* 0x000fce000fffe0ff */
[----:B------:R-:W-:Y:S05]  /*3060*/  BRA.U !UP1, `(.L_x_56) ;  /* 0x00000001099c7547 */ /* 0x000fea000b800000 */
[----:B------:R-:W-:Y:S01]  /*3070*/  ELECT P0, URZ, PT ;  /* 0x0000000000ff782f */ /* 0x000fe20003800000 */
[----:B------:R-:W-:-:S12]  /*3080*/  BSSY B0, `(.L_x_56) ;  /* 0x0000025000007945 */ /* 0x000fd80003800000 */
[----:B------:R-:W-:Y:S05]  /*3090*/  @!P0 BRA `(.L_x_57) ;  /* 0x00000000008c8947 */ /* 0x000fea0003800000 */
[----:B------:R-:W-:-:S05]  /*30a0*/  UMOV UR4, 0x10 ;  /* 0x0000001000047882 */ /* 0x000fca0000000000 */
[----:B------:R-:W-:Y:S04]  /*30b0*/  DEPBAR.LE SB1, 0x36 ;  /* 0x00009d800000791a */ /* 0x000fe80000000000 */
[----:B------:R-:W1:Y:S02]  /*30c0*/  UTCATOMSWS.2CTA.FIND_AND_SET.ALIGN UP0, UR4, UR4 ;  /* 0x00000004000475e3 */ /* 0x000e640008200800 */
[----:B-1----:R-:W-:Y:S01]  /*30d0*/  MOV R10, UR4 ;  /* 0x00000004000a7c02 */ /* 0x002fe20008000f00 */
[----:B------:R-:W-:Y:S06]  /*30e0*/  BRA.U UP0, `(.L_x_58) ;  /* 0x0000000100187547 */ /* 0x000fec000b800000 */
.L_x_59:
[----:B------:R-:W-:Y:S05]  /*30f0*/  NANOSLEEP 0x64 ;  /* 0x000000640000795d */ /* 0x000fea0003800000 */
[----:B------:R-:W-:-:S05]  /*3100*/  UMOV UR4, 0x10 ;  /* 0x0000001000047882 */ /* 0x000fca0000000000 */
[----:B------:R-:W-:Y:S04]  /*3110*/  DEPBAR.LE SB1, 0x36 ;  /* 0x00009d800000791a */ /* 0x000fe80000000000 */
[----:B------:R-:W1:Y:S02]  /*3120*/  UTCATOMSWS.2CTA.FIND_AND_SET.ALIGN UP0, UR4, UR4 ;  /* 0x00000004000475e3 */ /* 0x000e640008200800 */
[----:B-1----:R-:W-:Y:S01]  /*3130*/  MOV R10, UR4 ;  /* 0x00000004000a7c02 */ /* 0x002fe20008000f00 */
[----:B------:R-:W-:Y:S05]  /*3140*/  BRA.U !UP0, `(.L_x_59) ;  /* 0xfffffffd08e87547 */ /* 0x000fea000b83ffff */
.L_x_58:
[----:B------:R-:W1:Y:S01]  /*3150*/  LDS R6, [UR5+0x10] ;  /* 0x00001005ff067984 */ /* 0x000e620008000800 */
[----:B------:R-:W-:Y:S01]  /*3160*/  IMAD.U32 R3, RZ, RZ, UR6 ;  /* 0x00000006ff037e24 */ /* 0x000fe2000f8e00ff */
[----:B------:R-:W-:-:S03]  /*3170*/  MOV R4, UR48 ;  /* 0x0000003000047c02 */ /* 0x000fc60008000f00 */
[----:B------:R-:W-:Y:S01]  /*3180*/  VIADD R3, R3, 0x110 ;  /* 0x0000011003037836 */ /* 0x000fe20000000000 */
[----:B-1----:R-:W-:-:S04]  /*3190*/  SHF.L.U32 R6, R6, 0x1f, RZ ;  /* 0x0000001f06067819 */ /* 0x002fc800000006ff */
[----:B------:R-:W1:Y:S02]  /*31a0*/  SYNCS.PHASECHK.TRANS64.TRYWAIT P0, [UR5+0x8], R6 ;  /* 0x00000806ff0075a7 */ /* 0x000e640008001105 */
[----:B-1----:R-:W-:Y:S05]  /*31b0*/  @P0 BRA `(.L_x_60) ;  /* 0x0000000000080947 */ /* 0x002fea0003800000 */
[----:B------:R-:W1:Y:S02]  /*31c0*/  SYNCS.PHASECHK.TRANS64.TRYWAIT P0, [UR5+0x8], R6 ;  /* 0x00000806ff0075a7 */ /* 0x000e640008001105 */
[----:B-1----:R-:W-:Y:S05]  /*31d0*/  @!P0 BRA `(.L_x_61) ;  /* 0x000000b000988947 */ /* 0x002fea0003800000 */
.L_x_60:
[----:B------:R-:W-:Y:S01]  /*31e0*/  PRMT R4, R4, 0x654, R3 ;  /* 0x0000065404047816 */ /* 0x000fe20000000003 */
[----:B------:R-:W-:Y:S01]  /*31f0*/  HFMA2 R3, -RZ, RZ, 0, 5.9604644775390625e-08 ;  /* 0x00000001ff037431 */ /* 0x000fe200000001ff */
[----:B------:R-:W-:Y:S01]  /*3200*/  UPRMT UR4, UR48, 0x654, UR7 ;  /* 0x0000065430047896 */ /* 0x000fe20008000007 */
[----:B------:R-:W-:Y:S02]  /*3210*/  IMAD.MOV.U32 R7, RZ, RZ, 0xffff ;  /* 0x0000ffffff077424 */ /* 0x000fe400078e00ff */
[----:B-1----:R-:W-:Y:S02]  /*3220*/  IMAD.MOV.U32 R6, RZ, RZ, 0x4 ;  /* 0x00000004ff067424 */ /* 0x002fe400078e00ff */
[----:B------:R-:W-:Y:S01]  /*3230*/  IMAD.SHL.U32 R9, R10, 0x20, RZ ;  /* 0x000000200a097824 */ /* 0x000fe200078e00ff */
[----:B------:R-:W-:Y:S02]  /*3240*/  MOV R5, UR4 ;  /* 0x0000000400057c02 */ /* 0x000fe40008000f00 */
[-C--:B------:R-:W-:Y:S01]  /*3250*/  SHF.L.U32 R8, R7, R10.reuse, RZ ;  /* 0x0000000a07087219 */ /* 0x080fe200000006ff */
[----:B------:R1:W-:Y:S01]  /*3260*/  SYNCS.ARRIVE.TRANS64.RED RZ, [UR4], R6 ;  /* 0x00000006ffff79a7 */ /* 0x0003e20008000404 */
[----:B------:R-:W-:Y:S01]  /*3270*/  SHF.L.U32 R7, R3, R10, RZ ;  /* 0x0000000a03077219 */ /* 0x000fe200000006ff */
[----:B------:R1:W-:Y:S04]  /*3280*/  STS [UR6+0x110], R9 ;  /* 0x00011009ff007988 */ /* 0x0003e80008000806 */
[----:B------:R1:W-:Y:S04]  /*3290*/  STAS [R4.64], R10 ;  /* 0x0000000a04007dbd */ /* 0x0003e8000c0008ff */
[----:B------:R1:W-:Y:S04]  /*32a0*/  ATOMS.OR RZ, [UR5+0x14], R8 ;  /* 0x00001408ffff798c */ /* 0x0003e8000b000005 */
[----:B------:R1:W-:Y:S04]  /*32b0*/  ATOMS.OR RZ, [UR5+0x18], R7 ;  /* 0x00001807ffff798c */ /* 0x0003e8000b000005 */
[----:B------:R1:W-:Y:S02]  /*32c0*/  ATOMS.XOR RZ, [UR5+0x10], R3 ;  /* 0x00001003ffff798c */ /* 0x0003e4000b800005 */
.L_x_57:
[----:B------:R-:W-:Y:S05]  /*32d0*/  BSYNC B0 ;  /* 0x0000000000007941 */ /* 0x000fea0003800000 */
.L_x_56:
[----:B------:R-:W-:Y:S05]  /*32e0*/  BRA.U UP1, `(.L_x_62) ;  /* 0x00000001016c7547 */ /* 0x000fea000b800000 */
[----:B------:R-:W-:-:S03]  /*32f0*/  UMOV UR4, 0xffffffff ;  /* 0xffffffff00047882 */ /* 0x000fc60000000000 */
[----:B------:R-:W-:Y:S05]  /*3300*/  BRA.DIV UR4, `(.L_x_63) ;  /* 0x000000b204647947 */ /* 0x000fea000b800000 */
[----:B------:R-:W-:-:S13]  /*3310*/  ELECT P6, URZ, PT ;  /* 0x0000000000ff782f */ /* 0x000fda00038c0000 */
.L_x_197:
[----:B------:R-:W-:Y:S05]  /*3320*/  @!P6 BRA `(.L_x_62) ;  /* 0x00000000005ce947 */ /* 0x000fea0003800000 */
[----:B-1----:R-:W1:Y:S02]  /*3330*/  LDS R4, [UR5+0x10] ;  /* 0x00001005ff047984 */ /* 0x002e640008000800 */
[----:B-1----:R-:W-:-:S04]  /*3340*/  SHF.L.U32 R4, R4, 0x1f, RZ ;  /* 0x0000001f04047819 */ /* 0x002fc800000006ff */
[----:B------:R-:W1:Y:S02]  /*3350*/  SYNCS.PHASECHK.TRANS64.TRYWAIT P0, [UR5+0x8], R4 ;  /* 0x00000804ff0075a7 */ /* 0x000e640008001105 */
[----:B-1----:R-:W-:Y:S05]  /*3360*/  @P0 BRA `(.L_x_64) ;  /* 0x0000000000080947 */ /* 0x002fea0003800000 */
[----:B------:R-:W1:Y:S02]  /*3370*/  SYNCS.PHASECHK.TRANS64.TRYWAIT P0, [UR5+0x8], R4 ;  /* 0x00000804ff0075a7 */ /* 0x000e640008001105 */
[----:B-1----:R-:W-:Y:S05]  /*3380*/  @!P0 BRA `(.L_x_65) ;  /* 0x000000b000648947 */ /* 0x002fea0003800000 */
.L_x_64:
[----:B------:R-:W2:Y:S01]  /*3390*/  LDS R6, [UR6+0x110] ;  /* 0x00011006ff067984 */ /* 0x000ea20008000800 */
[----:B-1----:R-:W-:Y:S02]  /*33a0*/  HFMA2 R3, -RZ, RZ, 0, 5.9604644775390625e-08 ;  /* 0x00000001ff037431 */ /* 0x002fe400000001ff */
[----:B------:R-:W-:Y:S01]  /*33b0*/  IMAD.MOV.U32 R4, RZ, RZ, 0xffff ;  /* 0x0000ffffff047424 */ /* 0x000fe200078e00ff */
[----:B------:R-:W-:Y:S01]  /*33c0*/  UPRMT UR4, UR48, 0x654, UR7 ;  /* 0x0000065430047896 */ /* 0x000fe20008000007 */
[----:B--2---:R-:W-:-:S03]  /*33d0*/  IMAD.SHL.U32 R5, R6, 0x20, RZ ;  /* 0x0000002006057824 */ /* 0x004fc600078e00ff */
[-C--:B------:R-:W-:Y:S02]  /*33e0*/  SHF.L.U32 R4, R4, R6.reuse, RZ ;  /* 0x0000000604047219 */ /* 0x080fe400000006ff */
[----:B------:R-:W-:Y:S01]  /*33f0*/  SHF.L.U32 R6, R3, R6, RZ ;  /* 0x0000000603067219 */ /* 0x000fe200000006ff */
[----:B------:R2:W-:Y:S04]  /*3400*/  STS [UR6+0x110], R5 ;  /* 0x00011005ff007988 */ /* 0x0005e80008000806 */
[----:B------:R2:W-:Y:S04]  /*3410*/  ATOMS.OR RZ, [UR5+0x14], R4 ;  /* 0x00001404ffff798c */ /* 0x0005e8000b000005 */
[----:B------:R2:W-:Y:S01]  /*3420*/  ATOMS.OR RZ, [UR5+0x18], R6 ;  /* 0x00001806ffff798c */ /* 0x0005e2000b000005 */
[----:B------:R-:W-:Y:S03]  /*3430*/  SYNCS.ARRIVE.TRANS64.RED.A1T0 RZ, [UR4], RZ ;  /* 0x000000ffffff79a7 */ /* 0x000fe60008100404 */
[----:B------:R2:W-:Y:S01]  /*3440*/  ATOMS.XOR RZ, [UR5+0x10], R3 ;  /* 0x00001003ffff798c */ /* 0x0005e2000b800005 */
[----:B------:R-:W-:Y:S05]  /*3450*/  BRA `(.L_x_62) ;  /* 0x0000000000107947 */ /* 0x000fea0003800000 */
.L_x_55:
[----:B------:R-:W-:Y:S02]  /*3460*/  MOV R3, 0xffffffff ;  /* 0xffffffff00037802 */ /* 0x000fe40000000f00 */
[----:B------:R-:W-:-:S03]  /*3470*/  MOV R4, 0x34a0 ;  /* 0x000034a000047802 */ /* 0x000fc60000000f00 */
[----:B------:R1:W-:Y:S04]  /*3480*/  STS [UR6+0x110], R3 ;  /* 0x00011003ff007988 */ /* 0x0003e80008000806 */
[----:B-1---5:R-:W-:Y:S05]  /*3490*/  CALL.REL.NOINC `($__internal_1_$__cuda_sm10x_tcgen05_guardrail_trap_phase_invalid_during_alloc) ;  /* 0x000000b800b87944 */ /* 0x022fea0003c00000 */
.L_x_62:
[----:B------:R-:W-:Y:S05]  /*34a0*/  WARPSYNC.ALL ;  /* 0x0000000000007948 */ /* 0x000fea0003800000 */
[----:B------:R-:W3:Y:S01]  /*34b0*/  S2UR UR4, SR_CgaCtaId ;  /* 0x00000000000479c3 */ /* 0x000ee20000008800 */
[----:B------:R-:W-:Y:S01]  /*34c0*/  UMOV UR26, 0x400 ;  /* 0x00000400001a7882 */ /* 0x000fe20000000000 */
[----:B------:R-:W-:-:S06]  /*34d0*/  NOP ;  /* 0x0000000000007918 */ /* 0x000fcc0000000000 */
[----:B------:R-:W-:Y:S06]  /*34e0*/  BAR.ARV 0x6, 0xa0 ;  /* 0x0182800000007b1d */ /* 0x000fec0000002000 */
[----:B------:R-:W4:Y:S01]  /*34f0*/  LDCU UR6, c[0x0][0x38c] ;  /* 0x00007180ff0677ac */ /* 0x000f220008000800 */
[----:B------:R-:W-:Y:S01]  /*3500*/  LOP3.LUT R0, R0, 0xffff, RZ, 0xc0, !PT ;  /* 0x0000ffff00007812 */ /* 0x000fe200078ec0ff */
[----:B-1----:R-:W-:Y:S01]  /*3510*/  IMAD.MOV.U32 R9, RZ, RZ, 0x1 ;  /* 0x00000001ff097424 */ /* 0x002fe200078e00ff */
[----:B------:R-:W-:Y:S01]  /*3520*/  LOP3.LUT R2, R2, 0xffff, RZ, 0xc0, !PT ;  /* 0x0000ffff02027812 */ /* 0x000fe200078ec0ff */
[----:B------:R-:W-:Y:S01]  /*3530*/  IMAD.MOV.U32 R8, RZ, RZ, RZ ;  /* 0x000000ffff087224 */ /* 0x000fe200078e00ff */
[----:B------:R-:W-:Y:S01]  /*3540*/  R2UR UR42, R0 ;  /* 0x00000000002a72ca */ /* 0x000fe200000e0000 */
[----:B------:R-:W-:Y:S01]  /*3550*/  UMOV UR32, URZ ;  /* 0x000000ff00207c82 */ /* 0x000fe20008000000 */
[----:B------:R-:W-:Y:S01]  /*3560*/  R2UR UR28, R2 ;  /* 0x00000000021c72ca */ /* 0x000fe200000e0000 */
[----:B------:R-:W-:Y:S01]  /*3570*/  UMOV UR23, URZ ;  /* 0x000000ff00177c82 */ /* 0x000fe20008000000 */
[----:B------:R-:W-:Y:S01]  /*3580*/  UMOV UR22, URZ ;  /* 0x000000ff00167c82 */ /* 0x000fe20008000000 */
[----:B---3--:R-:W-:-:S02]  /*3590*/  ULEA UR26, UR4, UR26, 0x18 ;  /* 0x0000001a041a7291 */ /* 0x008fc4000f8ec0ff */
[----:B------:R-:W-:Y:S02]  /*35a0*/  UISETP.NE.AND UP3, UPT, UR47, URZ, UPT ;  /* 0x000000ff2f00728c */ /* 0x000fe4000bf65270 */
[----:B------:R-:W-:Y:S02]  /*35b0*/  UIADD3 UR5, UPT, UPT, UR26, 0x10800, URZ ;  /* 0x000108001a057890 */ /* 0x000fe4000fffe0ff */
[----:B------:R-:W-:Y:S02]  /*35c0*/  UIADD3 UR4, UPT, UPT, UR26, 0x1c800, URZ ;  /* 0x0001c8001a047890 */ /* 0x000fe4000fffe0ff */
[----:B----4-:R-:W-:Y:S01]  /*35d0*/  UIADD3 UR6, UPT, UPT, UR6, 0x1f, URZ ;  /* 0x0000001f06067890 */ /* 0x010fe2000fffe0ff */
[----:B--2---:R-:W1:Y:S01]  /*35e0*/  LDS R3, [UR26+0x110] ;  /* 0x0001101aff037984 */ /* 0x004e620008000800 */
[----:B------:R-:W-:Y:S02]  /*35f0*/  USHF.R.U32.HI UR5, URZ, 0x4, UR5 ;  /* 0x00000004ff057899 */ /* 0x000fe40008011605 */
[----:B------:R-:W-:-:S02]  /*3600*/  USHF.R.S32.HI UR33, URZ, 0x1f, UR6 ;  /* 0x0000001fff217899 */ /* 0x000fc40008011406 */
[----:B------:R-:W-:Y:S02]  /*3610*/  USHF.R.U32.HI UR4, URZ, 0x4, UR4 ;  /* 0x00000004ff047899 */ /* 0x000fe40008011604 */
[----:B------:R-:W-:Y:S02]  /*3620*/  ULEA.HI UR33, UR33, UR6, URZ, 0x5 ;  /* 0x0000000621217291 */ /* 0x000fe4000f8f28ff */
[----:B------:R-:W-:Y:S02]  /*3630*/  ULOP3.LUT UR5, UR5, 0x3fff, URZ, 0xc0, !UPT ;  /* 0x00003fff05057892 */ /* 0x000fe4000f8ec0ff */
[----:B------:R-:W-:Y:S02]  /*3640*/  USHF.R.S32.HI UR33, URZ, 0x5, UR33 ;  /* 0x00000005ff217899 */ /* 0x000fe40008011421 */
[----:B------:R-:W-:Y:S02]  /*3650*/  ULOP3.LUT UR30, UR4, 0x3fff, URZ, 0xc0, !UPT ;  /* 0x00003fff041e7892 */ /* 0x000fe4000f8ec0ff */
[----:B------:R-:W-:Y:S01]  /*3660*/  UISETP.LT.AND UP0, UPT, UR33, 0x1, UPT ;  /* 0x000000012100788c */ /* 0x000fe2000bf01270 */
[----:B------:R-:W-:Y:S01]  /*3670*/  UMOV UR40, 0x0 ;  /* 0x0000000000287882 */ /* 0x000fe20000000000 */
[----:B------:R-:W-:Y:S01]  /*3680*/  UMOV UR41, 0x10400910 ;  /* 0x1040091000297882 */ /* 0x000fe20000000000 */
[----:B------:R-:W-:-:S02]  /*3690*/  ULOP3.LUT UR29, UR5, 0x10000, URZ, 0xfc, !UPT ;  /* 0x00010000051d7892 */ /* 0x000fc4000f8efcff */
[----:B------:R-:W-:Y:S02]  /*36a0*/  ULOP3.LUT UR30, UR30, 0x10000, URZ, 0xfc, !UPT ;  /* 0x000100001e1e7892 */ /* 0x000fe4000f8efcff */
[----:B------:R-:W-:Y:S01]  /*36b0*/  USEL UR43, UR33, 0x1, !UP0 ;  /* 0x00000001212b7887 */ /* 0x000fe2000c000000 */
[----:B------:R-:W-:Y:S01]  /*36c0*/  UMOV UR38, 0x0 ;  /* 0x0000000000267882 */ /* 0x000fe20000000000 */
[----:B------:R-:W-:Y:S01]  /*36d0*/  UMOV UR39, 0x10400910 ;  /* 0x1040091000277882 */ /* 0x000fe20000000000 */
[----:B------:R-:W-:Y:S01]  /*36e0*/  UMOV UR36, 0x0 ;  /* 0x0000000000247882 */ /* 0x000fe20000000000 */
[----:B------:R-:W-:Y:S01]  /*36f0*/  UMOV UR37, 0x10400910 ;  /* 0x1040091000257882 */ /* 0x000fe20000000000 */
[----:B------:R-:W-:Y:S01]  /*3700*/  UMOV UR34, 0x0 ;  /* 0x0000000000227882 */ /* 0x000fe20000000000 */
[----:B------:R-:W-:Y:S01]  /*3710*/  UMOV UR35, 0x10400910 ;  /* 0x1040091000237882 */ /* 0x000fe20000000000 */
[----:B-1----:R-:W-:Y:S02]  /*3720*/  R2UR UR44, R3 ;  /* 0x00000000032c72ca */ /* 0x002fe400000e0000 */
[----:B------:R-:W-:-:S13]  /*3730*/  CS2R R2, SRZ ;  /* 0x0000000000027805 */ /* 0x000fda000001ff00 */
.L_x_73:
[C---:B------:R-:W-:Y:S02]  /*3740*/  LEA R0, R8.reuse, UR26, 0x3 ;  /* 0x0000001a08007c11 */ /* 0x040fe4000f8e18ff */
[----:B------:R-:W-:Y:S02]  /*3750*/  SHF.L.U32 R5, R3, 0x1f, RZ ;  /* 0x0000001f03057819 */ /* 0x000fe400000006ff */
[----:B------:R-:W-:Y:S02]  /*3760*/  LEA R4, R8, UR26, 0x4 ;  /* 0x0000001a08047c11 */ /* 0x000fe4000f8e20ff */
[----:B------:R-:W1:Y:S02]  /*3770*/  SYNCS.PHASECHK.TRANS64.TRYWAIT P0, [R0+URZ+0x80], R5 ;  /* 0x00008005000075a7 */ /* 0x000e6400080011ff */
[----:B-1-3--:R-:W-:Y:S05]  /*3780*/  @!P0 BRA `(.L_x_66) ;  /* 0x000000ac007c8947 */ /* 0x00afea0003800000 */
.L_x_198:
[----:B-1----:R-:W1:Y:S01]  /*3790*/  LDS.128 R4, [R4+0xf0] ;  /* 0x0000f00004047984 */ /* 0x002e620000000c00 */
[----:B------:R-:W-:Y:S02]  /*37a0*/  VIADD R0, R0, 0x90 ;  /* 0x0000009000007836 */ /* 0x000fe40000000000 */
[----:B------:R-:W-:Y:S01]  /*37b0*/  VIADD R8, R8, 0x1 ;  /* 0x0000000108087836 */ /* 0x000fe20000000000 */
[----:B------:R-:W-:Y:S01]  /*37c0*/  @!PT LDS RZ, [RZ] ;  /* 0x00000000fffff984 */ /* 0x000fe20000000800 */
[----:B------:R-:W-:Y:S01]  /*37d0*/  @!PT LDS RZ, [RZ] ;  /* 0x00000000fffff984 */ /* 0x000fe20000000800 */
[----:B------:R-:W-:Y:S01]  /*37e0*/  @!PT LDS RZ, [RZ] ;  /* 0x00000000fffff984 */ /* 0x000fe20000000800 */
[----:B------:R-:W-:Y:S01]  /*37f0*/  @!PT LDS RZ, [RZ] ;  /* 0x00000000fffff984 */ /* 0x000fe20000000800 */
[----:B------:R2:W-:Y:S06]  /*3800*/  MEMBAR.ALL.CTA ;  /* 0x0000000000007992 */ /* 0x0005ec0000008000 */
[----:B--2---:R-:W2:Y:S01]  /*3810*/  FENCE.VIEW.ASYNC.S ;  /* 0x00000000000073c6 */ /* 0x004ea20000000000 */
[----:B------:R-:W-:-:S04]  /*3820*/  PRMT R0, RZ, 0x654, R0 ;  /* 0x00000654ff007816 */ /* 0x000fc80000000000 */
[----:B--2---:R2:W-:Y:S01]  /*3830*/  SYNCS.ARRIVE.TRANS64.RED.A1T0 RZ, [R0+URZ], RZ ;  /* 0x000000ff00ff79a7 */ /* 0x0045e200081004ff */
[----:B-1----:R-:W-:Y:S01]  /*3840*/  LOP3.LUT P1, RZ, R6, 0x1, RZ, 0xc0, !PT ;  /* 0x0000000106ff7812 */ /* 0x002fe2000782c0ff */
[----:B--2---:R-:W-:-:S12]  /*3850*/  BRA.U UP3, `(.L_x_67) ;  /* 0x0000000503087547 */ /* 0x004fd8000b800000 */
[----:B------:R-:W1:Y:S01]  /*3860*/  LDCU UR4, c[0x0][0x38c] ;  /* 0x00007180ff0477ac */ /* 0x000e620008000800 */
[----:B------:R-:W-:Y:S02]  /*3870*/  PLOP3.LUT P2, PT, PT, PT, PT, 0x80, 0x8 ;  /* 0x000000000008781c */ /* 0x000fe40003f4f070 */
[----:B------:R-:W-:Y:S01]  /*3880*/  SHF.L.U32 R5, R9, 0x1f, RZ ;  /* 0x0000001f09057819 */ /* 0x000fe200000006ff */
[----:B------:R-:W-:Y:S02]  /*3890*/  ULEA UR31, UR32, UR26, 0x3 ;  /* 0x0000001a201f7291 */ /* 0x000fe4000f8e18ff */
[----:B------:R-:W-:Y:S02]  /*38a0*/  ULEA UR11, UR32, UR44, 0x8 ;  /* 0x0000002c200b7291 */ /* 0x000fe4000f8e40ff */
[----:B-1----:R-:W-:-:S06]  /*38b0*/  UISETP.GE.AND UP0, UPT, UR4, 0x1, UPT ;  /* 0x000000010400788c */ /* 0x002fcc000bf06270 */
[----:B------:R-:W-:-:S05]  /*38c0*/  PLOP3.LUT P0, PT, PT, PT, UP0, 0x80, 0x8 ;  /* 0x000000000008781c */ /* 0x000fca0003f0f008 */
[----:B------:R-:W-:-:S08]  /*38d0*/  @UP0 ULEA UR4, UR23, UR26, 0x3 ;  /* 0x0000001a17040291 */ /* 0x000fd0000f8e18ff */
[----:B------:R-:W-:-:S04]  /*38e0*/  @P0 SHF.L.U32 R0, R2, 0x1f, RZ ;  /* 0x0000001f02000819 */ /* 0x000fc800000006ff */
[----:B------:R1:W2:Y:S01]  /*38f0*/  @P0 SYNCS.PHASECHK.TRANS64.TRYWAIT P2, [UR4], R0 ;  /* 0x00000000ff0005a7 */ /* 0x0002a20008041104 */
[----:B------:R-:W3:Y:S02]  /*3900*/  SYNCS.PHASECHK.TRANS64.TRYWAIT P0, [UR31+0xb0], R5 ;  /* 0x0000b005ff0075a7 */ /* 0x000ee4000800111f */
[----:B-123--:R-:W-:Y:S05]  /*3910*/  @!P0 BRA `(.L_x_68) ;  /* 0x000000ac002c8947 */ /* 0x00efea0003800000 */
.L_x_200:
[----:B------:R-:W-:Y:S01]  /*3920*/  UMOV UR27, UR22 ;  /* 0x00000016001b7c82 */ /* 0x000fe20008000000 */
[----:B------:R-:W-:Y:S05]  /*3930*/  BRA.U !UP0, `(.L_x_69) ;  /* 0x0000000108c07547 */ /* 0x000fea000b800000 */
[----:B------:R-:W-:Y:S02]  /*3940*/  UIADD3 UR27, UPT, UPT, UR43, UR22, URZ ;  /* 0x000000162b1b7290 */ /* 0x000fe4000fffe0ff */
[----:B------:R-:W-:Y:S01]  /*3950*/  UPLOP3.LUT UP2, UPT, UPT, UPT, UPT, 0x40, 0x4 ;  /* 0x000000000004789c */ /* 0x000fe20003f4e870 */
[----:B------:R-:W-:Y:S01]  /*3960*/  UMOV UR24, UR33 ;  /* 0x0000002100187c82 */ /* 0x000fe20008000000 */
[----:B------:R-:W-:-:S09]  /*3970*/  UMOV UR10, UR23 ;  /* 0x00000017000a7c82 */ /* 0x000fd20008000000 */
.L_x_72:
[----:B--2---:R-:W-:Y:S01]  /*3980*/  ULEA UR5, UR10, UR26, 0x3 ;  /* 0x0000001a0a057291 */ /* 0x004fe2000f8e18ff */
[----:B---3--:R-:W-:Y:S11]  /*3990*/  @P2 BRA `(.L_x_70) ;  /* 0x00000000000c2947 */ /* 0x008ff60003800000 */
[----:B-1----:R-:W-:Y:S04]  /*39a0*/  SHF.L.U32 R5, R2, 0x1f, RZ ;  /* 0x0000001f02057819 */ /* 0x002fe800000006ff */
[----:B------:R-:W1:Y:S02]  /*39b0*/  SYNCS.PHASECHK.TRANS64.TRYWAIT P0, [UR5], R5 ;  /* 0x00000005ff0075a7 */ /* 0x000e640008001105 */
[----:B-1----:R-:W-:Y:S05]  /*39c0*/  @!P0 BRA `(.L_x_71) ;  /* 0x000000ac00188947 */ /* 0x002fea0003800000 */
.L_x_70:
[----:B------:R-:W-:Y:S01]  /*39d0*/  UISETP.NE.AND UP0, UPT, UR24, 0x1, UPT ;  /* 0x000000011800788c */ /* 0x000fe2000bf05270 */
[----:B------:R-:W-:Y:S01]  /*39e0*/  PLOP3.LUT P2, PT, PT, PT, PT, 0x80, 0x8 ;  /* 0x000000000008781c */ /* 0x000fe20003f4f070 */
[----:B------:R-:W-:Y:S02]  /*39f0*/  UIADD3 UR4, UPT, UPT, UR10, 0x1, URZ ;  /* 0x000000010a047890 */ /* 0x000fe4000fffe0ff */
[----:B------:R-:W-:Y:S02]  /*3a00*/  UIADD3 UR25, UPT, UPT, UR5, 0x18, URZ ;  /* 0x0000001805197890 */ /* 0x000fe4000fffe0ff */
[----:B------:R-:W-:Y:S01]  /*3a10*/  UISETP.NE.AND UP1, UPT, UR4, 0x3, UPT ;  /* 0x000000030400788c */ /* 0x000fe2000bf25270 */
[----:B------:R-:W-:Y:S01]  /*3a20*/  PLOP3.LUT P0, PT, PT, PT, UP0, 0x80, 0x8 ;  /* 0x000000000008781c */ /* 0x000fe20003f0f008 */
[----:B------:R-:W-:Y:S02]  /*3a30*/  UIADD3 UR22, UPT, UPT, UR22, 0x1, URZ ;  /* 0x0000000116167890 */ /* 0x000fe4000fffe0ff */
[----:B------:R-:W-:Y:S02]  /*3a40*/  USEL UR6, URZ, 0x1, UP1 ;  /* 0x00000001ff067887 */ /* 0x000fe40008800000 */
[----:B------:R-:W-:Y:S02]  /*3a50*/  USEL UR23, UR4, URZ, UP1 ;  /* 0x000000ff04177287 */ /* 0x000fe40008800000 */
[----:B------:R-:W-:Y:S02]  /*3a60*/  UIADD3 UR24, UPT, UPT, UR24, -0x1, URZ ;  /* 0xffffffff18187890 */ /* 0x000fe4000fffe0ff */
[----:B------:R-:W-:Y:S01]  /*3a70*/  @UP0 ULEA UR4, UR23, UR26, 0x3 ;  /* 0x0000001a17040291 */ /* 0x000fe2000f8e18ff */
[----:B------:R-:W-:Y:S01]  /*3a80*/  LOP3.LUT R2, R2, UR6, RZ, 0x3c, !PT ;  /* 0x0000000602027c12 */ /* 0x000fe2000f8e3cff */
[----:B------:R-:W-:Y:S02]  /*3a90*/  ULEA UR6, UR10, UR30, 0xa ;  /* 0x0000001e0a067291 */ /* 0x000fe4000f8e50ff */
[----:B------:R-:W-:Y:S01]  /*3aa0*/  UISETP.NE.AND UP0, UPT, UR22, UR27, UPT ;  /* 0x0000001b1600728c */ /* 0x000fe2000bf05270 */
[----:B-1----:R-:W-:Y:S01]  /*3ab0*/  @P0 SHF.L.U32 R0, R2, 0x1f, RZ ;  /* 0x0000001f02000819 */ /* 0x002fe200000006ff */
[----:B------:R-:W-:Y:S02]  /*3ac0*/  UIADD3 UR20, UPT, UPT, UR6, 0x2, URZ ;  /* 0x0000000206147890 */ /* 0x000fe4000fffe0ff */
[----:B------:R-:W-:Y:S01]  /*3ad0*/  UIADD3 UR16, UPT, UPT, UR6, 0x4, URZ ;  /* 0x0000000406107890 */ /* 0x000fe2000fffe0ff */
[----:B------:R2:W3:Y:S01]  /*3ae0*/  @P0 SYNCS.PHASECHK.TRANS64.TRYWAIT P2, [UR4], R0 ;  /* 0x00000000ff0005a7 */ /* 0x0004e20008041104 */
[----:B------:R-:W-:Y:S02]  /*3af0*/  ULEA UR4, UR10, UR29, 0xa ;  /* 0x0000001d0a047291 */ /* 0x000fe4000f8e50ff */
[----:B------:R-:W-:Y:S02]  /*3b00*/  UIADD3 UR12, UPT, UPT, UR6, 0x6, URZ ;  /* 0x00000006060c7890 */ /* 0x000fe4000fffe0ff */
[----:B------:R-:W-:Y:S02]  /*3b10*/  UIADD3 UR18, UPT, UPT, UR4, 0x2, URZ ;  /* 0x0000000204127890 */ /* 0x000fe4000fffe0ff */
[----:B------:R-:W-:Y:S02]  /*3b20*/  UIADD3 UR14, UPT, UPT, UR4, 0x4, URZ ;  /* 0x00000004040e7890 */ /* 0x000fe4000fffe0ff */
[----:B------:R-:W-:Y:S01]  /*3b30*/  UIADD3 UR8, UPT, UPT, UR4, 0x6, URZ ;  /* 0x0000000604087890 */ /* 0x000fe2000fffe0ff */
[----:B------:R-:W-:Y:S01]  /*3b40*/  UMOV UR7, 0x40004040 ;  /* 0x4000404000077882 */ /* 0x000fe20000000000 */
[----:B------:R-:W-:Y:S01]  /*3b50*/  UMOV UR5, 0x40004040 ;  /* 0x4000404000057882 */ /* 0x000fe20000000000 */
[----:B------:R-:W-:Y:S01]  /*3b60*/  UMOV UR21, 0x40004040 ;  /* 0x4000404000157882 */ /* 0x000fe20000000000 */
[----:B------:R2:W-:Y:S01]  /*3b70*/  UTCHMMA.2CTA gdesc[UR4], gdesc[UR6], tmem[UR11], tmem[UR40], idesc[UR41], UP2 ;  /* 0x00ff2806040075ea */ /* 0x0005e2000920000b */
[----:B------:R-:W-:Y:S01]  /*3b80*/  UPLOP3.LUT UP2, UPT, UPT, UPT, UPT, 0x80, 0x8 ;  /* 0x000000000008789c */ /* 0x000fe20003f4f070 */
[----:B------:R-:W-:Y:S01]  /*3b90*/  UMOV UR19, 0x40004040 ;  /* 0x4000404000137882 */ /* 0x000fe20000000000 */
[----:B------:R-:W-:Y:S01]  /*3ba0*/  UMOV UR17, 0x40004040 ;  /* 0x4000404000117882 */ /* 0x000fe20000000000 */
[----:B------:R2:W-:Y:S01]  /*3bb0*/  UTCHMMA.2CTA gdesc[UR18], gdesc[UR20], tmem[UR11], tmem[UR38], idesc[UR39], UPT ;  /* 0x00ff2614120075ea */ /* 0x0005e2000ba0000b */
[----:B------:R-:W-:Y:S01]  /*3bc0*/  UMOV UR15, 0x40004040 ;  /* 0x40004040000f7882 */ /* 0x000fe20000000000 */
[----:B------:R-:W-:Y:S01]  /*3bd0*/  UMOV UR13, 0x40004040 ;  /* 0x40004040000d7882 */ /* 0x000fe20000000000 */
[----:B------:R-:W-:Y:S01]  /*3be0*/  UMOV UR9, 0x40004040 ;  /* 0x4000404000097882 */ /* 0x000fe20000000000 */
[----:B------:R2:W-:Y:S01]  /*3bf0*/  UTCHMMA.2CTA gdesc[UR14], gdesc[UR16], tmem[UR11], tmem[UR36], idesc[UR37], UPT ;  /* 0x00ff24100e0075ea */ /* 0x0005e2000ba0000b */
[----:B------:R2:W-:Y:S01]  /*3c00*/  UTCHMMA.2CTA gdesc[UR8], gdesc[UR12], tmem[UR11], tmem[UR34], idesc[UR35], UPT ;  /* 0x00ff220c080075ea */ /* 0x0005e2000ba0000b */
[----:B------:R2:W-:Y:S01]  /*3c10*/  UTCBAR.2CTA.MULTICAST [UR25], URZ, UR28 ;  /* 0x000000ff190073e9 */ /* 0x0005e2000820081c */
[----:B------:R-:W-:Y:S01]  /*3c20*/  UMOV UR10, UR23 ;  /* 0x00000017000a7c82 */ /* 0x000fe20008000000 */
[----:B------:R-:W-:Y:S05]  /*3c30*/  BRA.U UP0, `(.L_x_72) ;  /* 0xfffffffd00507547 */ /* 0x000fea000b83ffff */
.L_x_69:
[----:B--2---:R-:W-:Y:S01]  /*3c40*/  UIADD3 UR4, UPT, UPT, UR31, 0xa0, URZ ;  /* 0x000000a01f047890 */ /* 0x004fe2000fffe0ff */
[----:B------:R-:W-:-:S08]  /*3c50*/  UMOV UR22, UR27 ;  /* 0x0000001b00167c82 */ /* 0x000fd00008000000 */
[----:B------:R2:W-:Y:S01]  /*3c60*/  UTCBAR.2CTA.MULTICAST [UR4], URZ, UR42 ;  /* 0x000000ff040073e9 */ /* 0x0005e2000820082a */
[----:B------:R-:W-:Y:S02]  /*3c70*/  NOP ;  /* 0x0000000000007918 */ /* 0x000fe40000000000 */
.L_x_67:
[----:B--2---:R-:W-:Y:S01]  /*3c80*/  UIADD3 UR4, UPT, UPT, UR32, 0x1, URZ ;  /* 0x0000000120047890 */ /* 0x004fe2000fffe0ff */
[----:B------:R-:W-:-:S03]  /*3c90*/  ISETP.NE.AND P0, PT, R8, 0x2, PT ;  /* 0x000000020800780c */ /* 0x000fc60003f05270 */
[----:B------:R-:W-:Y:S01]  /*3ca0*/  UISETP.NE.AND UP0, UPT, UR4, 0x2, UPT ;  /* 0x000000020400788c */ /* 0x000fe2000bf05270 */
[----:B-1----:R-:W-:Y:S02]  /*3cb0*/  SEL R0, RZ, 0x1, P0 ;  /* 0x00000001ff007807 */ /* 0x002fe40000000000 */
[----:B------:R-:W-:Y:S01]  /*3cc0*/  SEL R8, R8, RZ, P0 ;  /* 0x000000ff08087207 */ /* 0x000fe20000000000 */
[----:B------:R-:W-:Y:S01]  /*3cd0*/  USEL UR5, URZ, 0x1, UP0 ;  /* 0x00000001ff057887 */ /* 0x000fe20008000000 */
[----:B------:R-:W-:Y:S01]  /*3ce0*/  LOP3.LUT R3, R3, R0, RZ, 0x3c, !PT ;  /* 0x0000000003037212 */ /* 0x000fe200078e3cff */
[----:B------:R-:W-:-:S04]  /*3cf0*/  USEL UR32, UR4, URZ, UP0 ;  /* 0x000000ff04207287 */ /* 0x000fc80008000000 */
[----:B------:R-:W-:Y:S01]  /*3d00*/  LOP3.LUT R9, R9, UR5, RZ, 0x3c, !PT ;  /* 0x0000000509097c12 */ /* 0x000fe2000f8e3cff */
[----:B------:R-:W-:Y:S07]  /*3d10*/  @P1 BRA `(.L_x_73) ;  /* 0xfffffff800881947 */ /* 0x000fee000383ffff */
[----:B------:R-:W1:Y:S01]  /*3d20*/  S2UR UR8, SR_CgaCtaId ;  /* 0x00000000000879c3 */ /* 0x000e620000008800 */
[----:B------:R-:W-:Y:S01]  /*3d30*/  ELECT P0, URZ, PT ;  /* 0x0000000000ff782f */ /* 0x000fe20003800000 */
[----:B------:R-:W-:Y:S01]  /*3d40*/  HFMA2 R0, -RZ, RZ, 0, 5.9604644775390625e-08 ;  /* 0x00000001ff007431 */ /* 0x000fe200000001ff */
[----:B------:R-:W-:-:S05]  /*3d50*/  UMOV UR4, 0x40 ;  /* 0x0000004000047882 */ /* 0x000fca0000000000 */
[----:B------:R-:W-:Y:S01]  /*3d60*/  UVIRTCOUNT.DEALLOC.SMPOOL 0x80 ;  /* 0x000000800000784c */ /* 0x000fe20000000000 */
[----:B------:R-:W-:Y:S02]  /*3d70*/  UISETP.NE.AND UP0, UPT, UR47, URZ, UPT ;  /* 0x000000ff2f00728c */ /* 0x000fe4000bf05270 */
[----:B-1----:R-:W-:-:S09]  /*3d80*/  ULEA UR8, UR8, UR4, 0x18 ;  /* 0x0000000408087291 */ /* 0x002fd2000f8ec0ff */
[----:B------:R1:W-:Y:S01]  /*3d90*/  @P0 STS.U8 [UR8+0x1c], R0 ;  /* 0x00001c00ff000988 */ /* 0x0003e20008000008 */
[----:B------:R-:W-:Y:S05]  /*3da0*/  BRA.U UP0, `(.L_x_74) ;  /* 0x0000000100587547 */ /* 0x000fea000b800000 */
[----:B------:R-:W-:Y:S01]  /*3db0*/  UIADD3 UR5, UPT, UPT, UR26, 0xb0, URZ ;  /* 0x000000b01a057890 */ /* 0x000fe2000fffe0ff */
[----:B------:R-:W-:-:S03]  /*3dc0*/  SHF.L.U32 R3, R9, 0x1f, RZ ;  /* 0x0000001f09037819 */ /* 0x000fc600000006ff */
[----:B------:R-:W-:-:S09]  /*3dd0*/  ULEA UR4, UR32, UR5, 0x3 ;  /* 0x0000000520047291 */ /* 0x000fd2000f8e18ff */
[----:B------:R-:W2:Y:S02]  /*3de0*/  SYNCS.PHASECHK.TRANS64.TRYWAIT P0, [UR4], R3 ;  /* 0x00000003ff0075a7 */ /* 0x000ea40008001104 */
[----:B--2---:R-:W-:Y:S05]  /*3df0*/  @!P0 BRA `(.L_x_75) ;  /* 0x000000a800248947 */ /* 0x004fea0003800000 */
.L_x_203:
[----:B------:R-:W-:-:S04]  /*3e00*/  UIADD3 UR4, UPT, UPT, UR32, 0x1, URZ ;  /* 0x0000000120047890 */ /* 0x000fc8000fffe0ff */
[----:B------:R-:W-:-:S04]  /*3e10*/  UISETP.NE.AND UP1, UPT, UR4, 0x2, UPT ;  /* 0x000000020400788c */ /* 0x000fc8000bf25270 */
[----:B------:R-:W-:Y:S02]  /*3e20*/  USEL UR6, URZ, 0x1, UP1 ;  /* 0x00000001ff067887 */ /* 0x000fe40008800000 */
[----:B------:R-:W-:-:S04]  /*3e30*/  USEL UR4, UR4, URZ, UP1 ;  /* 0x000000ff04047287 */ /* 0x000fc80008800000 */
[----:B------:R-:W-:Y:S01]  /*3e40*/  ULEA UR4, UR4, UR5, 0x3 ;  /* 0x0000000504047291 */ /* 0x000fe2000f8e18ff */
[----:B-1----:R-:W-:-:S04]  /*3e50*/  LOP3.LUT R3, R9, UR6, RZ, 0x3c, !PT ;  /* 0x0000000609037c12 */ /* 0x002fc8000f8e3cff */
[----:B------:R-:W-:Y:S01]  /*3e60*/  SHF.L.U32 R3, R3, 0x1f, RZ ;  /* 0x0000001f03037819 */ /* 0x000fe200000006ff */
[----:B------:R-:W-:-:S04]  /*3e70*/  IMAD.U32 R0, RZ, RZ, UR4 ;  /* 0x00000004ff007e24 */ /* 0x000fc8000f8e00ff */
[----:B------:R1:W2:Y:S03]  /*3e80*/  SYNCS.PHASECHK.TRANS64.TRYWAIT P0, [R0+URZ], R3 ;  /* 0x00000003000075a7 */ /* 0x0002a600080011ff */
[----:B--2---:R-:W-:Y:S05]  /*3e90*/  @!P0 NANOSLEEP.SYNCS 0x989680 ;  /* 0x009896800000895d */ /* 0x004fea0003900000 */
[----:B------:R-:W2:Y:S02]  /*3ea0*/  @!P0 SYNCS.PHASECHK.TRANS64 P0, [R0+URZ], R3 ;  /* 0x00000003000085a7 */ /* 0x000ea400080010ff */
[----:B--2---:R-:W-:Y:S05]  /*3eb0*/  @P0 BRA `(.L_x_76) ;  /* 0x0000000000200947 */ /* 0x004fea0003800000 */
.L_x_77:
[----:B--2---:R2:W4:Y:S02]  /*3ec0*/  SYNCS.PHASECHK.TRANS64.TRYWAIT P0, [R0+URZ], R3 ;  /* 0x00000003000075a7 */ /* 0x00452400080011ff */
[----:B----4-:R-:W-:Y:S05]  /*3ed0*/  @!P0 NANOSLEEP.SYNCS 0x989680 ;  /* 0x009896800000895d */ /* 0x010fea0003900000 */
[----:B------:R-:W4:Y:S02]  /*3ee0*/  @!P0 SYNCS.PHASECHK.TRANS64 P0, [R0+URZ], R3 ;  /* 0x00000003000085a7 */ /* 0x000f2400080010ff */
[----:B----4-:R-:W-:Y:S05]  /*3ef0*/  @!P0 BRA `(.L_x_77) ;  /* 0xfffffffc00f08947 */ /* 0x010fea000383ffff */
[----:B------:R-:W-:Y:S05]  /*3f00*/  BRA `(.L_x_76) ;  /* 0x00000000000c7947 */ /* 0x000fea0003800000 */
.L_x_74:
[----:B------:R-:W-:-:S04]  /*3f10*/  UIADD3 UR4, UPT, UPT, UR26, 0xe0, URZ ;  /* 0x000000e01a047890 */ /* 0x000fc8000fffe0ff */
[----:B------:R-:W-:-:S09]  /*3f20*/  UPRMT UR4, UR48, 0x654, UR4 ;  /* 0x0000065430047896 */ /* 0x000fd20008000004 */
[----:B------:R-:W-:Y:S03]  /*3f30*/  SYNCS.ARRIVE.TRANS64.RED.A1T0 RZ, [UR4], RZ ;  /* 0x000000ffffff79a7 */ /* 0x000fe60008100404 */
.L_x_76:
[----:B-12---:R-:W-:Y:S01]  /*3f40*/  SHF.L.U32 R3, RZ, 0x1f, RZ ;  /* 0x0000001fff037819 */ /* 0x006fe200000006ff */
[----:B------:R-:W-:Y:S01]  /*3f50*/  UIADD3 UR4, UPT, UPT, UR26, 0xe0, URZ ;  /* 0x000000e01a047890 */ /* 0x000fe2000fffe0ff */
[----:B------:R-:W-:Y:S02]  /*3f60*/  PLOP3.LUT P0, PT, PT, PT, UP0, 0x80, 0x8 ;  /* 0x000000000008781c */ /* 0x000fe40003f0f008 */
[----:B------:R-:W1:Y:S02]  /*3f70*/  SYNCS.PHASECHK.TRANS64.TRYWAIT P1, [UR26+0xe0], R3 ;  /* 0x0000e003ff0075a7 */ /* 0x000e64000802111a */
[----:B-1----:R-:W-:Y:S09]  /*3f80*/  @!P1 BRA `(.L_x_78) ;  /* 0x000000a400d89947 */ /* 0x002ff20003800000 */
.L_x_205:
[----:B------:R-:W-:Y:S01]  /*3f90*/  @!UP0 UPRMT UR4, UR48, 0x654, UR4 ;  /* 0x0000065430048896 */ /* 0x000fe20008000004 */
[----:B------:R-:W-:Y:S01]  /*3fa0*/  UMOV UR5, 0xffff ;  /* 0x0000ffff00057882 */ /* 0x000fe20000000000 */
[----:B------:R-:W-:-:S07]  /*3fb0*/  UMOV UR6, 0x1 ;  /* 0x0000000100067882 */ /* 0x000fce0000000000 */
[----:B------:R-:W-:Y:S01]  /*3fc0*/  @!P0 SYNCS.ARRIVE.TRANS64.RED.A1T0 RZ, [UR4], RZ ;  /* 0x000000ffffff89a7 */ /* 0x000fe20008100404 */
[----:B------:R-:W-:Y:S01]  /*3fd0*/  NOP ;  /* 0x0000000000007918 */ /* 0x000fe20000000000 */
[----:B-1----:R-:W1:Y:S01]  /*3fe0*/  LDS R0, [UR8+0x14] ;  /* 0x00001408ff007984 */ /* 0x002e620008000800 */
[----:B------:R-:W-:-:S04]  /*3ff0*/  ULOP3.LUT UR4, UR44, 0xffff, URZ, 0xc0, !UPT ;  /* 0x0000ffff2c047892 */ /* 0x000fc8000f8ec0ff */
[----:B------:R-:W-:-:S04]  /*4000*/  USHF.R.U32.HI UR4, URZ, 0x5, UR4 ;  /* 0x00000005ff047899 */ /* 0x000fc80008011604 */
[----:B------:R-:W-:Y:S02]  /*4010*/  USHF.L.U32 UR5, UR5, UR4, URZ ;  /* 0x0000000405057299 */ /* 0x000fe400080006ff */
[----:B------:R-:W-:-:S04]  /*4020*/  USHF.L.U32 UR4, UR6, UR4, URZ ;  /* 0x0000000406047299 */ /* 0x000fc800080006ff */
[----:B-1----:R-:W-:-:S04]  /*4030*/  LOP3.LUT R0, R0, UR5, RZ, 0xc0, !PT ;  /* 0x0000000500007c12 */ /* 0x002fc8000f8ec0ff */
[----:B------:R-:W-:-:S13]  /*4040*/  ISETP.NE.AND P0, PT, R0, UR5, PT ;  /* 0x0000000500007c0c */ /* 0x000fda000bf05270 */
[----:B------:R-:W-:Y:S05]  /*4050*/  @P0 BRA `(.L_x_79) ;  /* 0x0000000000580947 */ /* 0x000fea0003800000 */
[----:B------:R-:W1:Y:S02]  /*4060*/  LDS R0, [UR8+0x18] ;  /* 0x00001808ff007984 */ /* 0x000e640008000800 */
[----:B-1----:R-:W-:-:S04]  /*4070*/  LOP3.LUT R0, R0, UR4, RZ, 0xc0, !PT ;  /* 0x0000000400007c12 */ /* 0x002fc8000f8ec0ff */
[----:B------:R-:W-:-:S13]  /*4080*/  ISETP.NE.AND P0, PT, R0, UR4, PT ;  /* 0x0000000400007c0c */ /* 0x000fda000bf05270 */
[----:B------:R-:W-:Y:S05]  /*4090*/  @P0 BRA `(.L_x_80) ;  /* 0x00000000003c0947 */ /* 0x000fea0003800000 */
[----:B------:R-:W1:Y:S01]  /*40a0*/  S2R R2, SR_LANEID ;  /* 0x0000000000027919 */ /* 0x000e620000000000 */
[----:B------:R-:W-:Y:S01]  /*40b0*/  ULOP3.LUT UR5, URZ, UR5, URZ, 0x33, !UPT ;  /* 0x00000005ff057292 */ /* 0x000fe2000f8e33ff */
[----:B------:R-:W-:Y:S01]  /*40c0*/  LOP3.LUT R4, RZ, UR4, RZ, 0x33, !PT ;  /* 0x00000004ff047c12 */ /* 0x000fe2000f8e33ff */
[----:B------:R-:W-:Y:S02]  /*40d0*/  VOTEU.ANY UR4, UPT, PT ;  /* 0x0000000000047886 */ /* 0x000fe400038e0100 */
[----:B------:R-:W-:Y:S01]  /*40e0*/  UFLO.U32 UR4, UR4 ;  /* 0x00000004000472bd */ /* 0x000fe200080e0000 */
[----:B------:R-:W2:Y:S01]  /*40f0*/  REDUX UR6, R4 ;  /* 0x00000000040673c4 */ /* 0x000ea20000000000 */
[----:B------:R-:W-:-:S06]  /*4100*/  IMAD.U32 R0, RZ, RZ, UR5 ;  /* 0x00000005ff007e24 */ /* 0x000fcc000f8e00ff */
[----:B------:R4:W-:Y:S01]  /*4110*/  UTCATOMSWS.AND URZ, UR5 ;  /* 0x0000000500ff79e3 */ /* 0x0009e20008000000 */
[----:B------:R-:W3:Y:S01]  /*4120*/  REDUX UR7, R0 ;  /* 0x00000000000773c4 */ /* 0x000ee20000000000 */
[----:B-1----:R-:W-:Y:S01]  /*4130*/  ISETP.EQ.U32.AND P0, PT, R2, UR4, PT ;  /* 0x0000000402007c0c */ /* 0x002fe2000bf02070 */
[----:B--2---:R-:W-:Y:S01]  /*4140*/  IMAD.U32 R2, RZ, RZ, UR6 ;  /* 0x00000006ff027e24 */ /* 0x004fe2000f8e00ff */
[----:B---3--:R-:W-:-:S11]  /*4150*/  MOV R3, UR7 ;  /* 0x0000000700037c02 */ /* 0x008fd60008000f00 */
[----:B------:R4:W-:Y:S04]  /*4160*/  @P0 ATOMS.AND RZ, [UR8+0x14], R3 ;  /* 0x00001403ffff098c */ /* 0x0009e8000a800008 */
[----:B------:R4:W-:Y:S01]  /*4170*/  @P0 ATOMS.AND RZ, [UR8+0x18], R2 ;  /* 0x00001802ffff098c */ /* 0x0009e2000a800008 */
[----:B------:R-:W-:Y:S05]  /*4180*/  BRA `(.L_x_81) ;  /* 0x0000000000147947 */ /* 0x000fea0003800000 */
.L_x_80:
[----:B------:R-:W-:Y:S02]  /*4190*/  MOV R2, 0x41b0 ;  /* 0x000041b000027802 */ /* 0x000fe40000000f00 */
[----:B---3-5:R-:W-:Y:S05]  /*41a0*/  CALL.REL.NOINC `($__internal_0_$__cuda_sm10x_tcgen05_guardrail_trap_col_being_dealloced_not_returned_by_alloc) ;  /* 0x000000ac00687944 */ /* 0x028fea0003c00000 */
[----:B------:R-:W-:Y:S05]  /*41b0*/  BRA `(.L_x_81) ;  /* 0x0000000000087947 */ /* 0x000fea0003800000 */
.L_x_79:
[----:B------:R-:W-:Y:S02]  /*41c0*/  MOV R2, 0x41e0 ;  /* 0x000041e000027802 */ /* 0x000fe40000000f00 */
[----:B---3-5:R-:W-:Y:S05]  /*41d0*/  CALL.REL.NOINC `($__internal_2_$__cuda_sm10x_tcgen05_guardrail_trap_unallocated_columns_being_dealloced) ;  /* 0x000000ac00747944 */ /* 0x028fea0003c00000 */
.L_x_81:
[----:B------:R-:W-:Y:S01]  /*41e0*/  NOP ;  /* 0x0000000000007918 */ /* 0x000fe20000000000 */
[----:B----4-:R-:W-:Y:S05]  /*41f0*/  EXIT ;  /* 0x000000000000794d */ /* 0x010fea0003800000 */
.L_x_54:
[----:B------:R-:W-:-:S09]  /*4200*/  UISETP.NE.OR UP0, UPT, UR17, 0x3, !UP3 ;  /* 0x000000031100788c */ /* 0x000fd2000df05670 */
[----:B------:R-:W-:Y:S05]  /*4210*/  BRA.U UP0, `(.L_x_82) ;  /* 0x0000001500d47547 */ /* 0x000fea000b800000 */
[----:B------:R-:W1:Y:S01]  /*4220*/  LDCU UR37, c[0x0][0x370] ;  /* 0x00006e00ff2577ac */ /* 0x000e620008000800 */
[----:B------:R-:W2:Y:S01]  /*4230*/  LDC.64 R16, c[0x0][0x348] ;  /* 0x0000d200ff107b82 */ /* 0x000ea20000000a00 */
[----:B------:R-:W-:Y:S01]  /*4240*/  HFMA2 R14, -RZ, RZ, 0, 0 ;  /* 0x00000000ff0e7431 */ /* 0x000fe200000001ff */
[----:B------:R-:W-:Y:S01]  /*4250*/  MOV R13, RZ ;  /* 0x000000ff000d7202 */ /* 0x000fe20000000f00 */
[----:B------:R-:W1:Y:S01]  /*4260*/  LDCU.128 UR48, c[0x0][0xb10] ;  /* 0x00016200ff3077ac */ /* 0x000e620008000c00 */
[----:B------:R-:W-:Y:S01]  /*4270*/  HFMA2 R7, -RZ, RZ, 0, 2 ;  /* 0x00004000ff077431 */ /* 0x000fe200000001ff */
[----:B------:R-:W3:Y:S03]  /*4280*/  LDCU UR31, c[0x0][0x374] ;  /* 0x00006e80ff1f77ac */ /* 0x000ee60008000800 */
[----:B------:R-:W4:Y:S01]  /*4290*/  LDC.64 R2, c[0x0][0x888] ;  /* 0x00022200ff027b82 */ /* 0x000f220000000a00 */
[----:B------:R-:W3:Y:S01]  /*42a0*/  LDCU UR15, c[0x0][0xb0c] ;  /* 0x00016180ff0f77ac */ /* 0x000ee20008000800 */
[----:B------:R-:W2:Y:S06]  /*42b0*/  LDCU UR47, c[0x0][0xb20] ;  /* 0x00016400ff2f77ac */ /* 0x000eac0008000800 */
[----:B------:R-:W4:Y:S01]  /*42c0*/  LDC.64 R4, c[0x0][0x890] ;  /* 0x00022400ff047b82 */ /* 0x000f220000000a00 */
[----:B------:R-:W2:Y:S01]  /*42d0*/  LDCU UR4, c[0x0][0xb30] ;  /* 0x00016600ff0477ac */ /* 0x000ea20008000800 */
[----:B-1----:R-:W-:-:S02]  /*42e0*/  UIMAD.WIDE.U32 UR6, UR37, UR48, URZ ;  /* 0x00000030250672a5 */ /* 0x002fc4000f8e00ff */
[----:B---3--:R-:W-:Y:S01]  /*42f0*/  UIMAD.WIDE.U32 UR8, UR31, UR51, URZ ;  /* 0x000000331f0872a5 */ /* 0x008fe2000f8e00ff */
[----:B------:R-:W-:Y:S01]  /*4300*/  UMOV UR21, 0x400 ;  /* 0x0000040000157882 */ /* 0x000fe20000000000 */
[----:B------:R-:W-:Y:S02]  /*4310*/  UPLOP3.LUT UP1, UPT, UPT, UPT, UPT, 0x40, 0x4 ;  /* 0x000000000004789c */ /* 0x000fe40003f2e870 */
[----:B------:R-:W-:Y:S01]  /*4320*/  ULEA UR21, UR52, UR21, 0x18 ;  /* 0x0000001534157291 */ /* 0x000fe2000f8ec0ff */
[----:B------:R-:W-:Y:S02]  /*4330*/  UMOV UR6, UR7 ;  /* 0x0000000700067c82 */ /* 0x000fe40008000000 */
[----:B------:R-:W-:Y:S01]  /*4340*/  UMOV UR38, UR9 ;  /* 0x0000000900267c82 */ /* 0x000fe20008000000 */
[----:B------:R-:W-:Y:S02]  /*4350*/  UISETP.GE.AND UP0, UPT, UR45, 0x1, UPT ;  /* 0x000000012d00788c */ /* 0x000fe4000bf06270 */
[----:B------:R-:W-:Y:S01]  /*4360*/  UISETP.NE.AND UP4, UPT, UR45, 0x1, UPT ;  /* 0x000000012d00788c */ /* 0x000fe2000bf85270 */
[----:B------:R-:W1:Y:S01]  /*4370*/  LDCU.64 UR22, c[0x0][0xb28] ;  /* 0x00016500ff1677ac */ /* 0x000e620008000a00 */
[----:B------:R-:W-:-:S02]  /*4380*/  UISETP.NE.AND UP6, UPT, UR15, 0x1, UPT ;  /* 0x000000010f00788c */ /* 0x000fc4000bfc5270 */
[----:B------:R-:W-:Y:S02]  /*4390*/  UISETP.NE.AND UP5, UPT, UR50, 0x1, UPT ;  /* 0x000000013200788c */ /* 0x000fe4000bfa5270 */
[----:B------:R-:W-:Y:S02]  /*43a0*/  UIADD3 UR41, UPT, UPT, UR21, 0x30, URZ ;  /* 0x0000003015297890 */ /* 0x000fe4000fffe0ff */
[----:B------:R-:W-:Y:S02]  /*43b0*/  UIADD3 UR33, UPT, UPT, UR21, 0x38, URZ ;  /* 0x0000003815217890 */ /* 0x000fe4000fffe0ff */
[----:B------:R-:W-:Y:S02]  /*43c0*/  UIADD3 UR25, UPT, UPT, UR21, 0x40, URZ ;  /* 0x0000004015197890 */ /* 0x000fe4000fffe0ff */
[----:B------:R-:W-:Y:S02]  /*43d0*/  UIADD3 UR17, UPT, UPT, UR21, 0x48, URZ ;  /* 0x0000004815117890 */ /* 0x000fe4000fffe0ff */
[----:B------:R-:W-:-:S02]  /*43e0*/  USHF.R.U32.HI UR39, URZ, UR49, UR6 ;  /* 0x00000031ff277299 */ /* 0x000fc40008011606 */
[----:B--2---:R-:W-:Y:S02]  /*43f0*/  USHF.R.U32.HI UR38, URZ, UR47, UR38 ;  /* 0x0000002fff267299 */ /* 0x004fe40008011626 */
[----:B------:R-:W-:-:S11]  /*4400*/  UISETP.NE.AND UP3, UPT, UR4, 0x1, UPT ;  /* 0x000000010400788c */ /* 0x000fd6000bf65270 */
.L_x_97:
[C---:B------:R-:W-:Y:S02]  /*4410*/  LEA R12, R14.reuse, UR21, 0x3 ;  /* 0x000000150e0c7c11 */ /* 0x040fe4000f8e18ff */
[----:B------:R-:W-:Y:S02]  /*4420*/  SHF.L.U32 R9, R13, 0x1f, RZ ;  /* 0x0000001f0d097819 */ /* 0x000fe400000006ff */
[----:B------:R-:W-:Y:S02]  /*4430*/  LEA R10, R14, UR21, 0x4 ;  /* 0x000000150e0a7c11 */ /* 0x000fe4000f8e20ff */
[----:B--2---:R-:W2:Y:S02]  /*4440*/  SYNCS.PHASECHK.TRANS64.TRYWAIT P0, [R12+URZ+0x80], R9 ;  /* 0x000080090c0075a7 */ /* 0x004ea400080011ff */
[----:B--2---:R-:W-:Y:S05]  /*4450*/  @!P0 BRA `(.L_x_83) ;  /* 0x000000a000bc8947 */ /* 0x004fea0003800000 */
.L_x_206:
[----:B--2---:R-:W2:Y:S01]  /*4460*/  LDS.128 R8, [R10+0xf0] ;  /* 0x0000f0000a087984 */ /* 0x004ea20000000c00 */
[----:B------:R-:W-:Y:S01]  /*4470*/  UISETP.GE.AND UP0, UPT, UR45, 0x1, UPT ;  /* 0x000000012d00788c */ /* 0x000fe2000bf06270 */
[----:B------:R-:W-:Y:S01]  /*4480*/  @!PT LDS RZ, [RZ] ;  /* 0x00000000fffff984 */ /* 0x000fe20000000800 */
[----:B------:R-:W-:Y:S01]  /*4490*/  @!PT LDS RZ, [RZ] ;  /* 0x00000000fffff984 */ /* 0x000fe20000000800 */
[----:B------:R-:W-:Y:S01]  /*44a0*/  @!PT LDS RZ, [RZ] ;  /* 0x00000000fffff984 */ /* 0x000fe20000000800 */
[----:B------:R-:W-:Y:S01]  /*44b0*/  @!PT LDS RZ, [RZ] ;  /* 0x00000000fffff984 */ /* 0x000fe20000000800 */
[----:B------:R3:W-:Y:S06]  /*44c0*/  MEMBAR.ALL.CTA ;  /* 0x0000000000007992 */ /* 0x0007ec0000008000 */
[----:B---3--:R-:W3:Y:S01]  /*44d0*/  FENCE.VIEW.ASYNC.S ;  /* 0x00000000000073c6 */ /* 0x008ee20000000000 */
[----:B--2---:R-:W-:Y:S11]  /*44e0*/  LOP3.LUT P0, RZ, R10, 0x1, RZ, 0xc0, !PT ;  /* 0x000000010aff7812 */ /* 0x004ff6000780c0ff */
[----:B------:R-:W-:Y:S02]  /*44f0*/  @!UPT UIADD3 URZ, UPT, UPT, URZ, URZ, URZ ;  /* 0x000000fffffff290 */ /* 0x000fe4000fffe0ff */
[----:B---3--:R-:W-:Y:S01]  /*4500*/  VOTEU.ANY UP2, P0 ;  /* 0x0000000000ff7886 */ /* 0x008fe20000040100 */
[----:B------:R-:W-:Y:S11]  /*4510*/  PLOP3.LUT P0, PT, PT, PT, UP2, 0x80, 0x8 ;  /* 0x000000000008781c */ /* 0x000ff60003f0f028 */
[----:B------:R-:W-:Y:S02]  /*4520*/  @!UPT UIADD3 URZ, UPT, UPT, URZ, URZ, URZ ;  /* 0x000000fffffff290 */ /* 0x000fe4000fffe0ff */
[----:B------:R-:W-:Y:S02]  /*4530*/  @P0 SHF.R.U32.HI R0, RZ, 0x10, R9 ;  /* 0x00000010ff000819 */ /* 0x000fe40000011609 */
[----:B------:R-:W-:Y:S02]  /*4540*/  @P0 MOV R6, R8 ;  /* 0x0000000800060202 */ /* 0x000fe40000000f00 */
[----:B------:R-:W-:Y:S01]  /*4550*/  @P0 R2UR UR4, R0 ;  /* 0x00000000000402ca */ /* 0x000fe200000e0000 */
[----:B------:R-:W-:Y:S01]  /*4560*/  VIADD R0, R12, 0x90 ;  /* 0x000000900c007836 */ /* 0x000fe20000000000 */
[----:B------:R-:W-:Y:S02]  /*4570*/  @P0 LOP3.LUT R8, R9, 0xffff, RZ, 0xc0, !PT ;  /* 0x0000ffff09080812 */ /* 0x000fe400078ec0ff */
[----:B------:R-:W-:Y:S02]  /*4580*/  @P0 R2UR UR6, R6 ;  /* 0x00000000060602ca */ /* 0x000fe400000e0000 */
[----:B------:R-:W-:Y:S02]  /*4590*/  PRMT R0, RZ, 0x654, R0 ;  /* 0x00000654ff007816 */ /* 0x000fe40000000000 */
[----:B------:R-:W-:Y:S02]  /*45a0*/  @P0 R2UR UR5, R8 ;  /* 0x00000000080502ca */ /* 0x000fe400000e0000 */
[----:B------:R2:W-:Y:S03]  /*45b0*/  SYNCS.ARRIVE.TRANS64.RED.A1T0 RZ, [R0+URZ], RZ ;  /* 0x000000ff00ff79a7 */ /* 0x0005e600081004ff */
[----:B------:R-:W-:Y:S04]  /*45c0*/  @UP2 UMOV UR30, UR4 ;  /* 0x00000004001e2c82 */ /* 0x000fe80008000000 */
[----:B------:R-:W-:Y:S04]  /*45d0*/  @UP2 UMOV UR14, UR6 ;  /* 0x00000006000e2c82 */ /* 0x000fe80008000000 */
[----:B------:R-:W-:Y:S01]  /*45e0*/  @UP2 UMOV UR13, UR5 ;  /* 0x00000005000d2c82 */ /* 0x000fe20008000000 */
[----:B------:R-:W-:Y:S05]  /*45f0*/  BRA.U !UP0, `(.L_x_84) ;  /* 0x0000000108a47547 */ /* 0x000fea000b800000 */
[----:B------:R-:W-:Y:S02]  /*4600*/  UIMAD.WIDE.U32 UR18, UR13, UR51, URZ ;  /* 0x000000330d1272a5 */ /* 0x000fe4000f8e00ff */
[----:B------:R-:W-:Y:S02]  /*4610*/  UIMAD.WIDE.U32 UR26, UR14, UR48, URZ ;  /* 0x000000300e1a72a5 */ /* 0x000fe4000f8e00ff */
[----:B------:R-:W-:Y:S02]  /*4620*/  USEL UR4, UR31, UR38, !UP5 ;  /* 0x000000261f047287 */ /* 0x000fe4000e800000 */
[----:B------:R-:W-:Y:S02]  /*4630*/  USEL UR7, UR37, UR39, !UP6 ;  /* 0x0000002725077287 */ /* 0x000fe4000f000000 */
[----:B-1----:R-:W-:Y:S02]  /*4640*/  UIMAD.WIDE.U32 UR8, UR4, UR22, URZ ;  /* 0x00000016040872a5 */ /* 0x002fe4000f8e00ff */
[----:B------:R-:W-:Y:S01]  /*4650*/  UIMAD.WIDE.U32 UR10, UR7, UR22, URZ ;  /* 0x00000016070a72a5 */ /* 0x000fe2000f8e00ff */
[----:B------:R-:W-:Y:S02]  /*4660*/  UMOV UR5, UR19 ;  /* 0x0000001300057c82 */ /* 0x000fe40008000000 */
[----:B------:R-:W-:Y:S03]  /*4670*/  USHF.R.U32.HI UR6, URZ, UR47, UR5 ;  /* 0x0000002fff067299 */ /* 0x000fe60008011605 */
[----:B------:R-:W-:Y:S01]  /*4680*/  UMOV UR5, UR27 ;  /* 0x0000001b00057c82 */ /* 0x000fe20008000000 */
[----:B------:R-:W-:Y:S02]  /*4690*/  USEL UR6, UR13, UR6, !UP5 ;  /* 0x000000060d067287 */ /* 0x000fe4000e800000 */
[----:B------:R-:W-:Y:S03]  /*46a0*/  USHF.R.U32.HI UR12, URZ, UR49, UR5 ;  /* 0x00000031ff0c7299 */ /* 0x000fe60008011605 */
[----:B------:R-:W-:Y:S02]  /*46b0*/  UMOV UR5, UR9 ;  /* 0x0000000900057c82 */ /* 0x000fe40008000000 */
[----:B------:R-:W-:Y:S03]  /*46c0*/  @UP4 USHF.R.U32.HI UR4, URZ, UR23, UR5 ;  /* 0x00000017ff044299 */ /* 0x000fe60008011605 */
[----:B------:R-:W-:Y:S01]  /*46d0*/  UMOV UR5, UR11 ;  /* 0x0000000b00057c82 */ /* 0x000fe20008000000 */
[----:B------:R-:W-:Y:S02]  /*46e0*/  UIMAD UR4, UR45, UR4, URZ ;  /* 0x000000042d0472a4 */ /* 0x000fe4000f8e02ff */
[----:B------:R-:W-:Y:S02]  /*46f0*/  @UP4 USHF.R.U32.HI UR7, URZ, UR23, UR5 ;  /* 0x00000017ff074299 */ /* 0x000fe40008011605 */
[----:B------:R-:W-:Y:S02]  /*4700*/  UIMAD.WIDE.U32 UR10, UR6, UR22, URZ ;  /* 0x00000016060a72a5 */ /* 0x000fe4000f8e00ff */
[----:B------:R-:W-:Y:S02]  /*4710*/  USEL UR5, UR14, UR12, !UP6 ;  /* 0x0000000c0e057287 */ /* 0x000fe4000f000000 */
[----:B------:R-:W-:Y:S02]  /*4720*/  UIMAD UR8, UR45, UR7, URZ ;  /* 0x000000072d0872a4 */ /* 0x000fe4000f8e02ff */
[----:B------:R-:W-:Y:S03]  /*4730*/  UISETP.GE.AND UP0, UPT, UR6, UR4, UPT ;  /* 0x000000040600728c */ /* 0x000fe6000bf06270 */
[----:B------:R-:W-:Y:S01]  /*4740*/  UMOV UR4, UR11 ;  /* 0x0000000b00047c82 */ /* 0x000fe20008000000 */
[----:B------:R-:W-:Y:S02]  /*4750*/  UISETP.GE.OR UP0, UPT, UR5, UR8, UP0 ;  /* 0x000000080500728c */ /* 0x000fe40008706670 */
[----:B------:R-:W-:Y:S02]  /*4760*/  USHF.R.U32.HI UR4, URZ, UR23, UR4 ;  /* 0x00000017ff047299 */ /* 0x000fe40008011604 */
[----:B------:R-:W-:Y:S02]  /*4770*/  UIMAD.WIDE.U32 UR8, UR5, UR22, URZ ;  /* 0x00000016050872a5 */ /* 0x000fe4000f8e00ff */
[----:B------:R-:W-:Y:S04]  /*4780*/  USEL UR10, UR6, UR4, !UP4 ;  /* 0x00000004060a7287 */ /* 0x000fe8000e000000 */
[----:B------:R-:W-:Y:S01]  /*4790*/  UIADD3 UR11, UPT, UPT, -UR10, URZ, URZ ;  /* 0x000000ff0a0b7290 */ /* 0x000fe2000fffe1ff */
[----:B------:R-:W-:Y:S02]  /*47a0*/  @!UP0 UMOV UR4, UR9 ;  /* 0x0000000900048c82 */ /* 0x000fe40008000000 */
[----:B------:R-:W-:Y:S02]  /*47b0*/  @!UP0 USHF.R.U32.HI UR4, URZ, UR23, UR4 ;  /* 0x00000017ff048299 */ /* 0x000fe40008011604 */
[----:B------:R-:W-:Y:S02]  /*47c0*/  UIMAD UR8, UR45, UR11, UR6 ;  /* 0x0000000b2d0872a4 */ /* 0x000fe4000f8e0206 */
[----:B------:R-:W-:Y:S04]  /*47d0*/  @!UP0 USEL UR4, UR5, UR4, !UP4 ;  /* 0x0000000405048287 */ /* 0x000fe8000e000000 */
[----:B------:R-:W-:Y:S02]  /*47e0*/  @!UP0 UIMAD UR7, UR7, UR8, UR4 ;  /* 0x00000008070782a4 */ /* 0x000fe4000f8e0204 */
[----:B------:R-:W-:Y:S02]  /*47f0*/  @!UP0 UIADD3 UR9, UPT, UPT, UR10, -UR4, URZ ;  /* 0x800000040a098290 */ /* 0x000fe4000fffe0ff */
[----:B------:R-:W-:Y:S02]  /*4800*/  UIADD3 UR8, UPT, UPT, -UR6, URZ, URZ ;  /* 0x000000ff06087290 */ /* 0x000fe4000fffe1ff */
[----:B------:R-:W-:Y:S02]  /*4810*/  UIADD3 UR4, UPT, UPT, -UR5, URZ, URZ ;  /* 0x000000ff05047290 */ /* 0x000fe4000fffe1ff */
[----:B------:R-:W-:Y:S03]  /*4820*/  @!UP0 UIMAD UR6, UR9, UR45, UR5 ;  /* 0x0000002d090682a4 */ /* 0x000fe6000f8e0205 */
[----:B------:R-:W-:Y:S01]  /*4830*/  @!UP0 UMOV UR5, UR7 ;  /* 0x0000000700058c82 */ /* 0x000fe20008000000 */
[----:B------:R-:W-:Y:S02]  /*4840*/  UIMAD UR7, UR15, UR4, UR14 ;  /* 0x000000040f0772a4 */ /* 0x000fe4000f8e020e */
[----:B------:R-:W-:Y:S02]  /*4850*/  UIMAD UR4, UR50, UR8, UR13 ;  /* 0x00000008320472a4 */ /* 0x000fe4000f8e020d */
[----:B------:R-:W-:Y:S02]  /*4860*/  UIMAD UR14, UR5, UR15, UR7 ;  /* 0x0000000f050e72a4 */ /* 0x000fe4000f8e0207 */
[----:B------:R-:W-:Y:S11]  /*4870*/  UIMAD UR13, UR6, UR50, UR4 ;  /* 0x00000032060d72a4 */ /* 0x000ff6000f8e0204 */
[----:B------:R-:W-:Y:S01]  /*4880*/  @!UPT UIADD3 URZ, UPT, UPT, URZ, URZ, URZ ;  /* 0x000000fffffff290 */ /* 0x000fe2000fffe0ff */
.L_x_84:
[----:B------:R-:W3:Y:S01]  /*4890*/  @!UP3 LDCU.128 UR8, c[0x0][0xb10] ;  /* 0x00016200ff08b7ac */ /* 0x000ee20008000c00 */
[----:B------:R-:W-:Y:S01]  /*48a0*/  IMAD.MOV.U32 R10, RZ, RZ, 0x1 ;  /* 0x00000001ff0a7424 */ /* 0x000fe200078e00ff */
[C---:B----4-:R-:W-:Y:S02]  /*48b0*/  ISETP.NE.U32.AND P1, PT, R4.reuse, RZ, PT ;  /* 0x000000ff0400720c */ /* 0x050fe40003f25070 */
[----:B------:R-:W-:Y:S02]  /*48c0*/  ISETP.NE.U32.AND P0, PT, R4, RZ, PT ;  /* 0x000000ff0400720c */ /* 0x000fe40003f05070 */
[C---:B------:R-:W-:Y:S01]  /*48d0*/  ISETP.NE.AND.EX P1, PT, R5.reuse, RZ, PT, P1 ;  /* 0x000000ff0500720c */ /* 0x040fe20003f25310 */
[----:B------:R-:W4:Y:S01]  /*48e0*/  @!UP3 LDCU UR5, c[0x0][0xb0c] ;  /* 0x00016180ff05b7ac */ /* 0x000f220008000800 */
[----:B------:R-:W-:Y:S02]  /*48f0*/  ISETP.NE.AND.EX P0, PT, R5, RZ, PT, P0 ;  /* 0x000000ff0500720c */ /* 0x000fe40003f05300 */
[----:B------:R-:W-:Y:S01]  /*4900*/  SHF.L.U32 R10, R10, 0x1f, RZ ;  /* 0x0000001f0a0a7819 */ /* 0x000fe200000006ff */
[----:B------:R-:W-:Y:S02]  /*4910*/  USHF.L.U32 UR43, UR16, 0x7, URZ ;  /* 0x00000007102b7899 */ /* 0x000fe400080006ff */
[----:B------:R-:W-:Y:S02]  /*4920*/  USHF.L.U32 UR42, UR20, 0x8, URZ ;  /* 0x00000008142a7899 */ /* 0x000fe400080006ff */
[----:B---3--:R-:W-:Y:S07]  /*4930*/  UIMAD.WIDE.U32 UR6, UR14, UR8, URZ ;  /* 0x000000080e0672a5 */ /* 0x008fee000f8e00ff */
[----:B------:R-:W-:Y:S01]  /*4940*/  @!UP3 UMOV UR4, UR7 ;  /* 0x000000070004bc82 */ /* 0x000fe20008000000 */
[----:B----4-:R-:W-:Y:S02]  /*4950*/  @!UP3 UISETP.NE.AND UP0, UPT, UR5, 0x1, UPT ;  /* 0x000000010500b88c */ /* 0x010fe4000bf05270 */
[----:B------:R-:W-:Y:S02]  /*4960*/  @!UP3 USHF.R.U32.HI UR4, URZ, UR9, UR4 ;  /* 0x00000009ff04b299 */ /* 0x000fe40008011604 */
[----:B------:R-:W-:Y:S02]  /*4970*/  UIMAD.WIDE.U32 UR6, UR13, UR11, URZ ;  /* 0x0000000b0d0672a5 */ /* 0x000fe4000f8e00ff */
[----:B------:R-:W-:Y:S02]  /*4980*/  @!UP3 USEL UR8, UR14, UR4, !UP0 ;  /* 0x000000040e08b287 */ /* 0x000fe4000c000000 */
[----:B------:R-:W-:Y:S03]  /*4990*/  @!UP3 UISETP.NE.AND UP0, UPT, UR10, 0x1, UPT ;  /* 0x000000010a00b88c */ /* 0x000fe6000bf05270 */
[----:B------:R-:W-:Y:S02]  /*49a0*/  @!UP3 UMOV UR6, UR7 ;  /* 0x000000070006bc82 */ /* 0x000fe40008000000 */
[----:B------:R-:W3:Y:S02]  /*49b0*/  @!UP3 LDCU UR4, c[0x0][0xb20] ;  /* 0x00016400ff04b7ac */ /* 0x000ee40008000800 */
[----:B---3--:R-:W-:Y:S04]  /*49c0*/  @!UP3 USHF.R.U32.HI UR6, URZ, UR4, UR6 ;  /* 0x00000004ff06b299 */ /* 0x008fe80008011606 */
[----:B------:R-:W-:Y:S04]  /*49d0*/  @!UP3 USEL UR6, UR13, UR6, !UP0 ;  /* 0x000000060d06b287 */ /* 0x000fe8000c000000 */
[----:B------:R-:W-:Y:S02]  /*49e0*/  @!UP3 UIADD3 UR4, UPT, UPT, -UR8, UR6, URZ ;  /* 0x000000060804b290 */ /* 0x000fe4000fffe1ff */
[----:B------:R-:W-:Y:S02]  /*49f0*/  @!UP3 UIADD3 UR6, UPT, UPT, UR8, -UR6, URZ ;  /* 0x800000060806b290 */ /* 0x000fe4000fffe0ff */
[----:B------:R-:W-:Y:S02]  /*4a00*/  @!UP3 UIMAD UR14, UR4, UR5, UR14 ;  /* 0x00000005040eb2a4 */ /* 0x000fe4000f8e020e */
[----:B------:R-:W-:Y:S01]  /*4a10*/  @!UP3 UIMAD UR13, UR6, UR10, UR13 ;  /* 0x0000000a060db2a4 */ /* 0x000fe2000f8e020d */
[----:B------:R-:W-:Y:S11]  /*4a20*/  BRA.U UP1, `(.L_x_85) ;  /* 0x0000000101107547 */ /* 0x000ff6000b800000 */
[----:B--2---:R-:W-:Y:S04]  /*4a30*/  MOV R0, UR46 ;  /* 0x0000002e00007c02 */ /* 0x004fe80008000f00 */
[----:B------:R-:W-:Y:S04]  /*4a40*/  SHF.L.U32 R9, R0, 0x1f, RZ ;  /* 0x0000001f00097819 */ /* 0x000fe800000006ff */
[----:B------:R-:W2:Y:S02]  /*4a50*/  SYNCS.PHASECHK.TRANS64.TRYWAIT P2, [UR21+0x78], R9 ;  /* 0x00007809ff0075a7 */ /* 0x000ea40008041115 */
[----:B--2---:R-:W-:Y:S05]  /*4a60*/  @!P2 BRA `(.L_x_86) ;  /* 0x0000009c004ca947 */ /* 0x004fea0003800000 */
.L_x_85:
[----:B------:R-:W-:Y:S05]  /*4a70*/  @!P1 BRA `(.L_x_87) ;  /* 0x0000000000309947 */ /* 0x000fea0003800000 */
[----:B------:R-:W-:Y:S01]  /*4a80*/  ISETP.NE.U32.AND P1, PT, R2, RZ, PT ;  /* 0x000000ff0200720c */ /* 0x000fe20003f25070 */
[----:B------:R-:W3:Y:S01]  /*4a90*/  LDCU.64 UR4, c[0x0][0x358] ;  /* 0x00006b00ff0477ac */ /* 0x000ee20008000a00 */
[----:B------:R-:W-:Y:S02]  /*4aa0*/  IMAD.MOV.U32 R90, RZ, RZ, 0x1 ;  /* 0x00000001ff5a7424 */ /* 0x000fe400078e00ff */
[----:B------:R-:W-:Y:S11]  /*4ab0*/  ISETP.NE.AND.EX P1, PT, R3, RZ, PT, P1 ;  /* 0x000000ff0300720c */ /* 0x000ff60003f25310 */
[----:B------:R-:W-:Y:S02]  /*4ac0*/  @!UPT UIADD3 URZ, UPT, UPT, URZ, URZ, URZ ;  /* 0x000000fffffff290 */ /* 0x000fe4000fffe0ff */
[----:B--2---:R-:W2:Y:S01]  /*4ad0*/  @P1 LDC.64 R8, c[0x0][0x888] ;  /* 0x00022200ff081b82 */ /* 0x004ea20000000a00 */
[----:B------:R-:W-:Y:S04]  /*4ae0*/  @P1 IMAD R0, R4, UR36, RZ ;  /* 0x0000002404001c24 */ /* 0x000fe8000f8e02ff */
[----:B--2---:R-:W-:Y:S04]  /*4af0*/  @P1 IMAD.WIDE R8, R0, 0x4, R8 ;  /* 0x0000000400081825 */ /* 0x004fe800078e0208 */
[----:B------:R-:W-:Y:S01]  /*4b00*/  HFMA2 R0, -RZ, RZ, 0, 5.9604644775390625e-08 ;  /* 0x00000001ff007431 */ /* 0x000fe200000001ff */
[----:B---3-5:R3:W5:Y:S04]  /*4b10*/  @P1 LDG.E R45, desc[UR4][R8.64] ;  /* 0x00000004082d1981 */ /* 0x028768000c1e1900 */
[----:B------:R-:W-:Y:S01]  /*4b20*/  @!P1 PRMT R90, R0, 0x7610, R90 ;  /* 0x00007610005a9816 */ /* 0x000fe2000000005a */
[----:B---3--:R-:W4:Y:S06]  /*4b30*/  @!P1 LDC R45, c[0x0][0x880] ;  /* 0x00022000ff2d9b82 */ /* 0x008f2c0000000800 */
.L_x_87:
[----:B----45:R-:W-:Y:S01]  /*4b40*/  @!P0 FSETP.EQ.AND P1, PT, R45, RZ, PT ;  /* 0x000000ff2d00820b */ /* 0x030fe20003f22000 */
[----:B------:R-:W-:Y:S01]  /*4b50*/  @!UPT UIADD3 URZ, UPT, UPT, URZ, URZ, URZ ;  /* 0x000000fffffff290 */ /* 0x000fe2000fffe0ff */
[----:B------:R-:W-:Y:S11]  /*4b60*/  @!P0 BRA `(.L_x_88) ;  /* 0x0000000000188947 */ /* 0x000ff60003800000 */
[----:B------:R-:W-:Y:S02]  /*4b70*/  LOP3.LUT P0, RZ, R90, 0xff, RZ, 0xc0, !PT ;  /* 0x000000ff5aff7812 */ /* 0x000fe4000780c0ff */
[----:B------:R-:W-:Y:S04]  /*4b80*/  ISETP.NE.U32.AND P1, PT, R2, RZ, PT ;  /* 0x000000ff0200720c */ /* 0x000fe80003f25070 */
[----:B------:R-:W-:Y:S04]  /*4b90*/  ISETP.NE.AND.EX P1, PT, R3, RZ, PT, P1 ;  /* 0x000000ff0300720c */ /* 0x000fe80003f25310 */
[----:B------:R-:W-:Y:S03]  /*4ba0*/  PLOP3.LUT P1, PT, P1, PT, PT, 0x8, 0x80 ;  /* 0x000000000080781c */ /* 0x000fe60000f2e170 */
[----:B------:R-:W-:Y:S11]  /*4bb0*/  @P0 FSETP.EQ.AND P1, PT, R45, RZ, PT ;  /* 0x000000ff2d00020b */ /* 0x000ff60003f22000 */
[----:B------:R-:W-:Y:S02]  /*4bc0*/  @!UPT UIADD3 URZ, UPT, UPT, URZ, URZ, URZ ;  /* 0x000000fffffff290 */ /* 0x000fe4000fffe0ff */
.L_x_88:
[----:B------:R-:W3:Y:S01]  /*4bd0*/  SYNCS.PHASECHK.TRANS64.TRYWAIT P2, [UR21+0x50], R10 ;  /* 0x0000500aff0075a7 */ /* 0x000ee20008041115 */
[----:B------:R-:W-:Y:S04]  /*4be0*/  ELECT P0, URZ, PT ;  /* 0x0000000000ff782f */ /* 0x000fe80003800000 */
[----:B------:R-:W-:Y:S11]  /*4bf0*/  PLOP3.LUT P1, PT, P1, P0, PT, 0xf2, 0x2f ;  /* 0x00000000002f781c */ /* 0x000ff60000f21e72 */
[----:B------:R-:W-:Y:S02]  /*4c00*/  @!UPT UIADD3 URZ, UPT, UPT, URZ, URZ, URZ ;  /* 0x000000fffffff290 */ /* 0x000fe4000fffe0ff */
[----:B------:R-:W-:Y:S05]  /*4c10*/  @!P1 IADD3 R6, P0, PT, R16, 0x580, RZ ;  /* 0x0000058010069810 */ /* 0x000fea0007f1e0ff */
[----:B--2---:R-:W-:Y:S01]  /*4c20*/  @!P1 IMAD.X R0, RZ, RZ, R17, P0 ;  /* 0x000000ffff009224 */ /* 0x004fe200000e0611 */
[----:B---3--:R-:W-:Y:S07]  /*4c30*/  @!P2 BRA `(.L_x_89) ;  /* 0x0000009800f0a947 */ /* 0x008fee0003800000 */
.L_x_209:
[----:B------:R-:W-:Y:S01]  /*4c40*/  @!P1 R2UR UR5, R6 ;  /* 0x00000000060592ca */ /* 0x000fe200000e0000 */
[----:B------:R-:W-:Y:S01]  /*4c50*/  VOTEU.ALL UP0, P1 ;  /* 0x0000000000ff7886 */ /* 0x000fe20000800000 */
[----:B------:R-:W-:Y:S01]  /*4c60*/  @!P1 R2UR UR4, R0 ;  /* 0x00000000000492ca */ /* 0x000fe200000e0000 */
[----:B------:R-:W-:Y:S01]  /*4c70*/  @!P1 IMAD.MOV.U32 R0, RZ, RZ, 0x4000 ;  /* 0x00004000ff009424 */ /* 0x000fe200078e00ff */
[----:B------:R-:W-:Y:S01]  /*4c80*/  UMOV UR8, 0x0 ;  /* 0x0000000000087882 */ /* 0x000fe20000000000 */
[----:B------:R-:W-:Y:S01]  /*4c90*/  UMOV UR9, 0x10000000 ;  /* 0x1000000000097882 */ /* 0x000fe20000000000 */
[----:B------:R-:W-:Y:S01]  /*4ca0*/  @!UP0 UIADD3 UR40, UPT, UPT, UR21, 0x400, URZ ;  /* 0x0000040015288890 */ /* 0x000fe2000fffe0ff */
[----:B------:R-:W-:Y:S01]  /*4cb0*/  @!P1 IADD3 R6, P0, PT, R16, 0x580, RZ ;  /* 0x0000058010069810 */ /* 0x000fe20007f1e0ff */
[----:B------:R-:W-:Y:S01]  /*4cc0*/  VOTEU.ALL UP0, P1 ;  /* 0x0000000000ff7886 */ /* 0x000fe20000800000 */
[----:B------:R-:W-:Y:S01]  /*4cd0*/  UMOV UR44, UR36 ;  /* 0x00000024002c7c82 */ /* 0x000fe20008000000 */
[----:B------:R-:W-:Y:S03]  /*4ce0*/  UPRMT UR6, UR52, 0x654, UR41 ;  /* 0x0000065434067896 */ /* 0x000fe60008000029 */
[----:B------:R-:W-:Y:S02]  /*4cf0*/  IMAD.U32 R8, RZ, RZ, UR5 ;  /* 0x00000005ff087e24 */ /* 0x000fe4000f8e00ff */
[----:B--2---:R-:W-:Y:S03]  /*4d00*/  IMAD.U32 R9, RZ, RZ, UR4 ;  /* 0x00000004ff097e24 */ /* 0x004fe6000f8e00ff */
[----:B------:R-:W-:Y:S02]  /*4d10*/  @!P1 R2UR UR4, R8 ;  /* 0x00000000080492ca */ /* 0x000fe400000e0000 */
[----:B------:R-:W-:Y:S11]  /*4d20*/  @!P1 R2UR UR5, R9 ;  /* 0x00000000090592ca */ /* 0x000ff600000e0000 */
[----:B------:R-:W-:Y:S02]  /*4d30*/  @!UPT UIADD3 URZ, UPT, UPT, URZ, URZ, URZ ;  /* 0x000000fffffff290 */ /* 0x000fe4000fffe0ff */
[----:B------:R2:W-:Y:S01]  /*4d40*/  @!UP0 UTMALDG.3D [UR40], [UR4], desc[UR8] ;  /* 0x00000828040085b4 */ /* 0x0005e20008011000 */
[----:B------:R3:W-:Y:S01]  /*4d50*/  @!P1 SYNCS.ARRIVE.TRANS64.RED.A0TR RZ, [UR21+0x30], R0 ;  /* 0x00003000ffff99a7 */ /* 0x0007e20008300415 */
[----:B------:R-:W-:Y:S01]  /*4d60*/  SYNCS.ARRIVE.TRANS64.RED.A1T0 RZ, [UR6], RZ ;  /* 0x000000ffffff79a7 */ /* 0x000fe20008100406 */
[----:B---3--:R-:W-:Y:S01]  /*4d70*/  @!P1 IMAD.X R0, RZ, RZ, R17, P0 ;  /* 0x000000ffff009224 */ /* 0x008fe200000e0611 */
[----:B------:R-:W3:Y:S02]  /*4d80*/  SYNCS.PHASECHK.TRANS64.TRYWAIT P2, [UR21+0x58], R10 ;  /* 0x0000580aff0075a7 */ /* 0x000ee40008041115 */
[----:B--23--:R-:W-:Y:S05]  /*4d90*/  @!P2 BRA `(.L_x_90) ;  /* 0x0000009800b0a947 */ /* 0x00cfea0003800000 */
.L_x_211:
        /* <DEDUP_REMOVED lines=8> */
[----:B------:R-:W-:Y:S01]  /*4e20*/  @!UP0 UIADD3 UR32, UPT, UPT, UR21, 0x4400, URZ ;  /* 0x0000440015208890 */ /* 0x000fe2000fffe0ff */
[----:B------:R-:W-:Y:S01]  /*4e30*/  VOTEU.ALL UP0, P1 ;  /* 0x0000000000ff7886 */ /* 0x000fe20000800000 */
[----:B------:R-:W-:Y:S01]  /*4e40*/  UMOV UR35, UR43 ;  /* 0x0000002b00237c82 */ /* 0x000fe20008000000 */
[----:B------:R-:W-:Y:S02]  /*4e50*/  UPRMT UR7, UR52, 0x654, UR33 ;  /* 0x0000065434077896 */ /* 0x000fe40008000021 */
        /* <DEDUP_REMOVED lines=11> */
.L_x_213:
        /* <DEDUP_REMOVED lines=11> */
[----:B------:R-:W-:Y:S02]  /*4fc0*/  UMOV UR28, UR36 ;  /* 0x00000024001c7c82 */ /* 0x000fe40008000000 */
[----:B------:R-:W-:Y:S01]  /*4fd0*/  IMAD.U32 R8, RZ, RZ, UR5 ;  /* 0x00000005ff087e24 */ /* 0x000fe2000f8e00ff */
[----:B------:R-:W-:Y:S01]  /*4fe0*/  UPRMT UR29, UR52, 0x654, UR25 ;  /* 0x00000654341d7896 */ /* 0x000fe20008000019 */
        /* <DEDUP_REMOVED lines=10> */
.L_x_215:
[----:B------:R-:W-:Y:S01]  /*5090*/  @!P1 R2UR UR5, R6 ;  /* 0x00000000060592ca */ /* 0x000fe200000e0000 */
[----:B------:R-:W-:Y:S01]  /*50a0*/  VOTEU.ALL UP0, P1 ;  /* 0x0000000000ff7886 */ /* 0x000fe20000800000 */
[----:B------:R-:W-:Y:S01]  /*50b0*/  @!P1 R2UR UR4, R0 ;  /* 0x00000000000492ca */ /* 0x000fe200000e0000 */
[----:B------:R-:W-:Y:S01]  /*50c0*/  @!P1 IMAD.MOV.U32 R0, RZ, RZ, 0x4000 ;  /* 0x00004000ff009424 */ /* 0x000fe200078e00ff */
[----:B------:R-:W-:Y:S01]  /*50d0*/  UMOV UR8, 0x0 ;  /* 0x0000000000087882 */ /* 0x000fe20000000000 */
[----:B------:R-:W-:Y:S01]  /*50e0*/  UMOV UR9, 0x10000000 ;  /* 0x1000000000097882 */ /* 0x000fe20000000000 */
[----:B------:R-:W-:Y:S01]  /*50f0*/  @!UP0 UIADD3 UR18, UPT, UPT, UR42, 0x60, URZ ;  /* 0x000000602a128890 */ /* 0x000fe2000fffe0ff */
[----:B--2---:R-:W-:Y:S01]  /*5100*/  SHF.L.U32 R9, RZ, 0x1f, RZ ;  /* 0x0000001fff097819 */ /* 0x004fe200000006ff */
[----:B------:R-:W-:Y:S01]  /*5110*/  @!UP0 UIADD3 UR16, UPT, UPT, UR21, 0xc400, URZ ;  /* 0x0000c40015108890 */ /* 0x000fe2000fffe0ff */
[----:B------:R-:W-:Y:S01]  /*5120*/  @!P1 IADD3 R8, P0, PT, R16, 0x580, RZ ;  /* 0x0000058010089810 */ /* 0x000fe20007f1e0ff */
[----:B------:R-:W-:Y:S01]  /*5130*/  VOTEU.ALL UP0, P1 ;  /* 0x0000000000ff7886 */ /* 0x000fe20000800000 */
[----:B------:R-:W-:Y:S01]  /*5140*/  UMOV UR19, UR43 ;  /* 0x0000002b00137c82 */ /* 0x000fe20008000000 */
[----:B------:R-:W-:Y:S01]  /*5150*/  UMOV UR20, UR36 ;  /* 0x0000002400147c82 */ /* 0x000fe20008000000 */
[----:B------:R-:W-:Y:S01]  /*5160*/  IMAD.U32 R18, RZ, RZ, UR5 ;  /* 0x00000005ff127e24 */ /* 0x000fe2000f8e00ff */
[----:B------:R-:W-:Y:S01]  /*5170*/  UPRMT UR24, UR52, 0x654, UR17 ;  /* 0x0000065434187896 */ /* 0x000fe20008000011 */
[----:B------:R-:W-:Y:S02]  /*5180*/  IMAD.U32 R19, RZ, RZ, UR4 ;  /* 0x00000004ff137e24 */ /* 0x000fe4000f8e00ff */
[----:B------:R-:W-:Y:S01]  /*5190*/  @!P1 IMAD.X R6, RZ, RZ, R17, P0 ;  /* 0x000000ffff069224 */ /* 0x000fe200000e0611 */
[----:B------:R-:W-:Y:S02]  /*51a0*/  @!P1 R2UR UR4, R18 ;  /* 0x00000000120492ca */ /* 0x000fe400000e0000 */
[----:B------:R-:W-:Y:S11]  /*51b0*/  @!P1 R2UR UR5, R19 ;  /* 0x00000000130592ca */ /* 0x000ff600000e0000 */
[----:B------:R-:W-:Y:S02]  /*51c0*/  @!UPT UIADD3 URZ, UPT, UPT, URZ, URZ, URZ ;  /* 0x000000fffffff290 */ /* 0x000fe4000fffe0ff */
[----:B------:R2:W-:Y:S01]  /*51d0*/  @!UP0 UTMALDG.3D [UR16], [UR4], desc[UR8] ;  /* 0x00000810040085b4 */ /* 0x0005e20008011000 */
[----:B------:R2:W-:Y:S01]  /*51e0*/  @!P1 SYNCS.ARRIVE.TRANS64.RED.A0TR RZ, [UR21+0x48], R0 ;  /* 0x00004800ffff99a7 */ /* 0x0005e20008300415 */
[----:B------:R-:W-:Y:S01]  /*51f0*/  SYNCS.ARRIVE.TRANS64.RED.A1T0 RZ, [UR24], RZ ;  /* 0x000000ffffff79a7 */ /* 0x000fe20008100418 */
[----:B------:R-:W3:Y:S02]  /*5200*/  SYNCS.PHASECHK.TRANS64.TRYWAIT P2, [UR21+0x50], R9 ;  /* 0x00005009ff0075a7 */ /* 0x000ee40008041115 */
[----:B--23--:R-:W-:Y:S05]  /*5210*/  @!P2 BRA `(.L_x_93) ;  /* 0x0000009400d8a947 */ /* 0x00cfea0003800000 */
.L_x_217:
[----:B------:R-:W-:Y:S01]  /*5220*/  @!P1 R2UR UR5, R8 ;  /* 0x00000000080592ca */ /* 0x000fe200000e0000 */
[----:B------:R-:W-:Y:S01]  /*5230*/  VOTEU.ALL UP0, P1 ;  /* 0x0000000000ff7886 */ /* 0x000fe20000800000 */
[----:B------:R-:W-:Y:S01]  /*5240*/  @!P1 R2UR UR4, R6 ;  /* 0x00000000060492ca */ /* 0x000fe200000e0000 */
[----:B--2---:R-:W-:Y:S01]  /*5250*/  @!P1 IMAD.MOV.U32 R0, RZ, RZ, 0x4000 ;  /* 0x00004000ff009424 */ /* 0x004fe200078e00ff */
        /* <DEDUP_REMOVED lines=9> */
[----:B------:R-:W-:Y:S01]  /*52f0*/  UMOV UR12, UR36 ;  /* 0x00000024000c7c82 */ /* 0x000fe20008000000 */
        /* <DEDUP_REMOVED lines=10> */
.L_x_219:
        /* <DEDUP_REMOVED lines=24> */
.L_x_221:
[----:B------:R-:W-:Y:S01]  /*5520*/  @!P1 R2UR UR5, R8 ;  /* 0x00000000080592ca */ /* 0x000fe200000e0000 */
[----:B------:R-:W-:Y:S01]  /*5530*/  VOTEU.ALL UP0, P1 ;  /* 0x0000000000ff7886 */ /* 0x000fe20000800000 */
[----:B------:R-:W-:Y:S01]  /*5540*/  @!P1 R2UR UR4, R6 ;  /* 0x00000000060492ca */ /* 0x000fe200000e0000 */
[----:B--2---:R-:W-:Y:S01]  /*5550*/  @!P1 IMAD.MOV.U32 R0, RZ, RZ, 0x4000 ;  /* 0x00004000ff009424 */ /* 0x004fe200078e00ff */
[----:B------:R-:W-:Y:S01]  /*5560*/  UMOV UR6, 0x0 ;  /* 0x0000000000067882 */ /* 0x000fe20000000000 */
[----:B------:R-:W-:Y:S01]  /*5570*/  UMOV UR7, 0x10000000 ;  /* 0x1000000000077882 */ /* 0x000fe20000000000 */
[----:B------:R-:W-:Y:S01]  /*5580*/  @!UP0 UIADD3 UR10, UPT, UPT, UR42, 0xc0, URZ ;  /* 0x000000c02a0a8890 */ /* 0x000fe2000fffe0ff */
[----:B------:R-:W-:Y:S01]  /*5590*/  VIADD R14, R14, 0x1 ;  /* 0x000000010e0e7836 */ /* 0x000fe20000000000 */
[----:B------:R-:W-:Y:S01]  /*55a0*/  @!UP0 UIADD3 UR8, UPT, UPT, UR21, 0x8400, URZ ;  /* 0x0000840015088890 */ /* 0x000fe2000fffe0ff */
[----:B------:R-:W-:Y:S01]  /*55b0*/  VOTEU.ALL UP0, P1 ;  /* 0x0000000000ff7886 */ /* 0x000fe20000800000 */
[----:B------:R-:W-:Y:S01]  /*55c0*/  UMOV UR9, UR25 ;  /* 0x0000001900097c82 */ /* 0x000fe20008000000 */
[----:B------:R-:W-:Y:S02]  /*55d0*/  UMOV UR11, UR43 ;  /* 0x0000002b000b7c82 */ /* 0x000fe40008000000 */
[----:B------:R-:W-:Y:S01]  /*55e0*/  IMAD.U32 R18, RZ, RZ, UR5 ;  /* 0x00000005ff127e24 */ /* 0x000fe2000f8e00ff */
[----:B------:R-:W-:Y:S01]  /*55f0*/  UMOV UR12, UR36 ;  /* 0x00000024000c7c82 */ /* 0x000fe20008000000 */
[----:B------:R-:W-:Y:S03]  /*5600*/  IMAD.U32 R19, RZ, RZ, UR4 ;  /* 0x00000004ff137e24 */ /* 0x000fe6000f8e00ff */
        /* <DEDUP_REMOVED lines=8> */
.L_x_223:
[----:B------:R-:W-:Y:S01]  /*5690*/  @!P1 IADD3 R6, P0, PT, R16, 0x580, RZ ;  /* 0x0000058010069810 */ /* 0x000fe20007f1e0ff */
[----:B------:R-:W-:Y:S01]  /*56a0*/  VOTEU.ALL UP0, P1 ;  /* 0x0000000000ff7886 */ /* 0x000fe20000800000 */
[----:B------:R-:W-:Y:S01]  /*56b0*/  UMOV UR6, 0x0 ;  /* 0x0000000000067882 */ /* 0x000fe20000000000 */
[----:B------:R-:W-:Y:S01]  /*56c0*/  UMOV UR7, 0x10000000 ;  /* 0x1000000000077882 */ /* 0x000fe20000000000 */
[----:B------:R-:W-:Y:S01]  /*56d0*/  @!P1 R2UR UR5, R6 ;  /* 0x00000000060592ca */ /* 0x000fe200000e0000 */
[----:B--2---:R-:W-:Y:S01]  /*56e0*/  @!P1 IMAD.X R0, RZ, RZ, R17, P0 ;  /* 0x000000ffff009224 */ /* 0x004fe200000e0611 */
[----:B------:R-:W-:Y:S01]  /*56f0*/  @!UP0 UIADD3 UR10, UPT, UPT, UR42, 0xe0, URZ ;  /* 0x000000e02a0a8890 */ /* 0x000fe2000fffe0ff */
[----:B------:R-:W-:Y:S01]  /*5700*/  R2UR UR18, R92 ;  /* 0x000000005c1272ca */ /* 0x000fe200000e0000 */
[----:B------:R-:W-:Y:S01]  /*5710*/  @!UP0 UIADD3 UR8, UPT, UPT, UR21, 0xc400, URZ ;  /* 0x0000c40015088890 */ /* 0x000fe2000fffe0ff */
[----:B------:R-:W-:Y:S01]  /*5720*/  R2UR UR16, R93 ;  /* 0x000000005d1072ca */ /* 0x000fe200000e0000 */
[----:B------:R-:W-:Y:S01]  /*5730*/  VOTEU.ALL UP0, P1 ;  /* 0x0000000000ff7886 */ /* 0x000fe20000800000 */
[----:B------:R-:W-:Y:S01]  /*5740*/  @!P1 R2UR UR4, R0 ;  /* 0x00000000000492ca */ /* 0x000fe200000e0000 */
[----:B------:R-:W-:Y:S01]  /*5750*/  UMOV UR9, UR17 ;  /* 0x0000001100097c82 */ /* 0x000fe20008000000 */
[----:B------:R-:W-:Y:S01]  /*5760*/  UMOV UR11, UR43 ;  /* 0x0000002b000b7c82 */ /* 0x000fe20008000000 */
[----:B------:R-:W-:Y:S01]  /*5770*/  UMOV UR12, UR36 ;  /* 0x00000024000c7c82 */ /* 0x000fe20008000000 */
[C---:B------:R-:W-:Y:S01]  /*5780*/  ISETP.NE.AND P0, PT, R14.reuse, 0x2, PT ;  /* 0x000000020e00780c */ /* 0x040fe20003f05270 */
[----:B------:R-:W-:Y:S01]  /*5790*/  UPLOP3.LUT UP1, UPT, UPT, UPT, UPT, 0x80, 0x8 ;  /* 0x000000000008789c */ /* 0x000fe20003f2f070 */
[----:B------:R-:W-:Y:S01]  /*57a0*/  IMAD.U32 R8, RZ, RZ, UR5 ;  /* 0x00000005ff087e24 */ /* 0x000fe2000f8e00ff */
[----:B------:R-:W-:Y:S01]  /*57b0*/  UMOV UR36, UR30 ;  /* 0x0000001e00247c82 */ /* 0x000fe20008000000 */
[----:B------:R-:W-:Y:S01]  /*57c0*/  SEL R0, RZ, 0x1, P0 ;  /* 0x00000001ff007807 */ /* 0x000fe20000000000 */
[----:B------:R-:W-:Y:S01]  /*57d0*/  UIADD3 UR20, UPT, UPT, UR13, UR18, URZ ;  /* 0x000000120d147290 */ /* 0x000fe2000fffe0ff */
[----:B------:R-:W-:Y:S01]  /*57e0*/  SEL R14, R14, RZ, P0 ;  /* 0x000000ff0e0e7207 */ /* 0x000fe20000000000 */
[----:B------:R-:W-:Y:S01]  /*57f0*/  UIADD3 UR16, UPT, UPT, UR14, UR16, URZ ;  /* 0x000000100e107290 */ /* 0x000fe2000fffe0ff */
[----:B------:R-:W-:Y:S01]  /*5800*/  LOP3.LUT R13, R13, R0, RZ, 0x3c, !PT ;  /* 0x000000000d0d7212 */ /* 0x000fe200078e3cff */
[----:B------:R-:W-:Y:S01]  /*5810*/  IMAD.U32 R9, RZ, RZ, UR4 ;  /* 0x00000004ff097e24 */ /* 0x000fe2000f8e00ff */
[----:B------:R-:W-:Y:S04]  /*5820*/  @!P1 R2UR UR4, R8 ;  /* 0x00000000080492ca */ /* 0x000fe800000e0000 */
[----:B------:R-:W-:Y:S11]  /*5830*/  @!P1 R2UR UR5, R9 ;  /* 0x00000000090592ca */ /* 0x000ff600000e0000 */
[----:B------:R-:W-:Y:S02]  /*5840*/  @!UPT UIADD3 URZ, UPT, UPT, URZ, URZ, URZ ;  /* 0x000000fffffff290 */ /* 0x000fe4000fffe0ff */
[----:B------:R2:W-:Y:S01]  /*5850*/  @!UP0 UTMALDG.3D [UR8], [UR4], desc[UR6] ;  /* 0x00000608040085b4 */ /* 0x0005e20008011000 */
[----:B------:R2:W-:Y:S01]  /*5860*/  @!P1 SYNCS.ARRIVE.TRANS64.RED.A0TR RZ, [UR21+0x48], R7 ;  /* 0x00004807ffff99a7 */ /* 0x0005e20008300415 */
[----:B------:R-:W-:Y:S01]  /*5870*/  SYNCS.ARRIVE.TRANS64.RED.A1T0 RZ, [UR24], RZ ;  /* 0x000000ffffff79a7 */ /* 0x000fe20008100418 */
[----:B------:R-:W-:Y:S05]  /*5880*/  BRA.U UP2, `(.L_x_97) ;  /* 0xffffffe902e07547 */ /* 0x000fea000b83ffff */
[----:B------:R-:W3:Y:S02]  /*5890*/  SYNCS.PHASECHK.TRANS64.TRYWAIT P0, [UR21+0x50], R10 ;  /* 0x0000500aff0075a7 */ /* 0x000ee40008001115 */
[----:B---3--:R-:W-:Y:S05]  /*58a0*/  @!P0 BRA `(.L_x_98) ;  /* 0x0000009000948947 */ /* 0x008fea0003800000 */
.L_x_225:
[----:B------:R-:W4:Y:S02]  /*58b0*/  SYNCS.PHASECHK.TRANS64.TRYWAIT P0, [UR21+0x58], R10 ;  /* 0x0000580aff0075a7 */ /* 0x000f240008001115 */
[----:B----4-:R-:W-:Y:S05]  /*58c0*/  @!P0 BRA `(.L_x_99) ;  /* 0x0000009000a48947 */ /* 0x010fea0003800000 */
.L_x_227:
[----:B------:R-:W4:Y:S01]  /*58d0*/  SYNCS.PHASECHK.TRANS64.TRYWAIT P0, [UR21+0x60], R10 ;  /* 0x0000600aff0075a7 */ /* 0x000f220008001115 */
[----:B------:R-:W-:Y:S01]  /*58e0*/  HFMA2 R0, -RZ, RZ, 0, 5.9604644775390625e-08 ;  /* 0x00000001ff007431 */ /* 0x000fe200000001ff */
[----:B----4-:R-:W-:Y:S06]  /*58f0*/  @!P0 BRA `(.L_x_100) ;  /* 0x0000009000b08947 */ /* 0x010fec0003800000 */
.L_x_229:
[----:B------:R-:W-:Y:S02]  /*5900*/  MOV R2, UR21 ;  /* 0x0000001500027c02 */ /* 0x000fe40008000f00 */
[----:B---3--:R-:W-:-:S07]  /*5910*/  SHF.L.U32 R3, R0, 0x1f, RZ ;  /* 0x0000001f00037819 */ /* 0x008fce00000006ff */
.L_x_101:
[----:B---3--:R3:W4:Y:S02]  /*5920*/  SYNCS.PHASECHK.TRANS64.TRYWAIT P0, [R2+URZ+0x68], R3 ;  /* 0x00006803020075a7 */ /* 0x00872400080011ff */
[----:B----4-:R-:W-:Y:S05]  /*5930*/  @!P0 NANOSLEEP.SYNCS 0x989680 ;  /* 0x009896800000895d */ /* 0x010fea0003900000 */
[----:B------:R-:W4:Y:S02]  /*5940*/  @!P0 SYNCS.PHASECHK.TRANS64 P0, [R2+URZ+0x68], R3 ;  /* 0x00006803020085a7 */ /* 0x000f2400080010ff */
[----:B-12-4-:R-:W-:Y:S05]  /*5950*/  @P0 EXIT ;  /* 0x000000000000094d */ /* 0x016fea0003800000 */
[----:B------:R-:W-:Y:S05]  /*5960*/  BRA `(.L_x_101) ;  /* 0xfffffffc00ec7947 */ /* 0x000fea000383ffff */
.L_x_82:
[----:B------:R-:W-:-:S06]  /*5970*/  UISETP.GE.AND UP0, UPT, UR17, 0x4, UPT ;  /* 0x000000041100788c */ /* 0x000fcc000bf06270 */
[----:B------:R-:W-:-:S13]  /*5980*/  PLOP3.LUT P0, PT, PT, PT, UP0, 0x80, 0x8 ;  /* 0x000000000008781c */ /* 0x000fda0003f0f008 */
[----:B------:R-:W-:Y:S05]  /*5990*/  @!P0 EXIT ;  /* 0x000000000000894d */ /* 0x000fea0003800000 */
[----:B------:R-:W-:Y:S01]  /*59a0*/  BAR.SYNC.DEFER_BLOCKING 0x6, 0xa0 ;  /* 0x0182800000007b1d */ /* 0x000fe20000010000 */
[C---:B------:R-:W-:Y:S01]  /*59b0*/  IMAD.SHL.U32 R3, R107.reuse, 0x20, RZ ;  /* 0x000000206b037824 */ /* 0x040fe200078e00ff */
[C---:B------:R-:W-:Y:S01]  /*59c0*/  LOP3.LUT R89, R107.reuse, 0x1, RZ, 0xc0, !PT ;  /* 0x000000016b597812 */ /* 0x040fe200078ec0ff */
[C---:B------:R-:W-:Y:S01]  /*59d0*/  IMAD.U32 R37, R107.reuse, 0x10000, RZ ;  /* 0x000100006b257824 */ /* 0x040fe200078e00ff */
[----:B------:R-:W-:Y:S01]  /*59e0*/  MOV R106, 0x2 ;  /* 0x00000002006a7802 */ /* 0x000fe20000000f00 */
[----:B------:R-:W-:Y:S01]  /*59f0*/  IMAD.SHL.U32 R88, R107, 0x4, RZ ;  /* 0x000000046b587824 */ /* 0x000fe200078e00ff */
[----:B------:R-:W-:Y:S01]  /*5a00*/  UMOV UR43, 0x400 ;  /* 0x00000400002b7882 */ /* 0x000fe20000000000 */
[----:B------:R-:W1:Y:S01]  /*5a10*/  LDCU.64 UR4, c[0x0][0x890] ;  /* 0x00011200ff0477ac */ /* 0x000e620008000a00 */
[----:B------:R-:W2:Y:S01]  /*5a20*/  LDC.64 R86, c[0x0][0x8b0] ;  /* 0x00022c00ff567b82 */ /* 0x000ea20000000a00 */
[----:B------:R-:W-:Y:S01]  /*5a30*/  ISETP.NE.U32.AND P0, PT, R89, 0x1, PT ;  /* 0x000000015900780c */ /* 0x000fe20003f05070 */
[----:B------:R-:W-:Y:S01]  /*5a40*/  IMAD.MOV.U32 R105, RZ, RZ, 0x4 ;  /* 0x00000004ff697424 */ /* 0x000fe200078e00ff */
[----:B------:R-:W-:Y:S01]  /*5a50*/  ULEA UR43, UR52, UR43, 0x18 ;  /* 0x0000002b342b7291 */ /* 0x000fe2000f8ec0ff */
[----:B------:R-:W-:Y:S01]  /*5a60*/  LOP3.LUT R5, R3, 0xe0, RZ, 0xc0, !PT ;  /* 0x000000e003057812 */ /* 0x000fe200078ec0ff */
[----:B------:R-:W-:Y:S01]  /*5a70*/  HFMA2 R97, -RZ, RZ, 0, 0 ;  /* 0x00000000ff617431 */ /* 0x000fe200000001ff */
[----:B------:R-:W-:Y:S01]  /*5a80*/  LOP3.LUT R37, R37, 0x600000, RZ, 0xc0, !PT ;  /* 0x0060000025257812 */ /* 0x000fe200078ec0ff */
[----:B------:R-:W-:Y:S01]  /*5a90*/  IMAD.MOV.U32 R36, RZ, RZ, RZ ;  /* 0x000000ffff247224 */ /* 0x000fe200078e00ff */
[----:B------:R-:W3:Y:S01]  /*5aa0*/  LDC.64 R84, c[0x0][0x8a8] ;  /* 0x00022a00ff547b82 */ /* 0x000ee20000000a00 */
[----:B------:R-:W-:Y:S01]  /*5ab0*/  R2P PR, R107, 0x6 ;  /* 0x000000066b007804 */ /* 0x000fe20000000000 */
[----:B------:R-:W-:Y:S01]  /*5ac0*/  IMAD.MOV.U32 R104, RZ, RZ, RZ ;  /* 0x000000ffff687224 */ /* 0x000fe200078e00ff */
[----:B------:R-:W-:Y:S01]  /*5ad0*/  LOP3.LUT R88, R5, 0x1c, R88, 0xf8, !PT ;  /* 0x0000001c05587812 */ /* 0x000fe200078ef858 */
[----:B------:R-:W-:Y:S01]  /*5ae0*/  IMAD.MOV.U32 R103, RZ, RZ, RZ ;  /* 0x000000ffff677224 */ /* 0x000fe200078e00ff */
[----:B------:R-:W-:Y:S01]  /*5af0*/  P2R R2, PR, RZ, 0x1 ;  /* 0x00000001ff027803 */ /* 0x000fe20000000000 */
[----:B------:R-:W4:Y:S01]  /*5b00*/  LDCU UR63, c[0x0][0x370] ;  /* 0x00006e00ff3f77ac */ /* 0x000f220008000800 */
[----:B------:R-:W-:Y:S01]  /*5b10*/  LOP3.LUT R88, R88, 0xf00, R3, 0xf8, !PT ;  /* 0x00000f0058587812 */ /* 0x000fe200078ef803 */
[----:B------:R-:W4:Y:S01]  /*5b20*/  LDS R0, [UR43+0x110] ;  /* 0x0001102bff007984 */ /* 0x000f220008000800 */
[----:B-1----:R-:W-:Y:S01]  /*5b30*/  IMAD.U32 R109, RZ, RZ, UR4 ;  /* 0x00000004ff6d7e24 */ /* 0x002fe2000f8e00ff */
[----:B------:R-:W-:Y:S01]  /*5b40*/  UIADD3 UR4, UPT, UPT, UR43, 0x400, URZ ;  /* 0x000004002b047890 */ /* 0x000fe2000fffe0ff */
[----:B------:R-:W-:Y:S01]  /*5b50*/  IMAD.U32 R108, RZ, RZ, UR5 ;  /* 0x00000005ff6c7e24 */ /* 0x000fe2000f8e00ff */
[----:B------:R-:W-:Y:S01]  /*5b60*/  LOP3.LUT R107, R107, 0x60, RZ, 0xc0, !PT ;  /* 0x000000606b6b7812 */ /* 0x000fe200078ec0ff */
[----:B------:R-:W1:Y:S01]  /*5b70*/  LDCU.64 UR54, c[0x0][0x348] ;  /* 0x00006900ff3677ac */ /* 0x000e620008000a00 */
[----:B------:R-:W-:-:S02]  /*5b80*/  SEL R106, R106, 0xfffffffe, !P1 ;  /* 0xfffffffe6a6a7807 */ /* 0x000fc40004800000 */
[----:B------:R-:W-:Y:S01]  /*5b90*/  SEL R105, R105, 0xfffffffc, !P2 ;  /* 0xfffffffc69697807 */ /* 0x000fe20005000000 */
[----:B------:R-:W-:Y:S01]  /*5ba0*/  IMAD.U32 R95, RZ, RZ, UR4 ;  /* 0x00000004ff5f7e24 */ /* 0x000fe2000f8e00ff */
[----:B------:R-:W1:Y:S01]  /*5bb0*/  LDCU UR42, c[0x0][0xb0c] ;  /* 0x00016180ff2a77ac */ /* 0x000e620008000800 */
[----:B------:R-:W1:Y:S01]  /*5bc0*/  LDCU UR39, c[0x0][0xb30] ;  /* 0x00016600ff2777ac */ /* 0x000e620008000800 */
[----:B------:R-:W1:Y:S01]  /*5bd0*/  LDCU.64 UR60, c[0x0][0x888] ;  /* 0x00011100ff3c77ac */ /* 0x000e620008000a00 */
[----:B------:R-:W1:Y:S01]  /*5be0*/  LDCU.64 UR40, c[0x0][0xb28] ;  /* 0x00016500ff2877ac */ /* 0x000e620008000a00 */
[----:B------:R-:W1:Y:S01]  /*5bf0*/  LDCU.128 UR56, c[0x0][0xb10] ;  /* 0x00016200ff3877ac */ /* 0x000e620008000c00 */
[----:B------:R-:W1:Y:S01]  /*5c00*/  LDCU UR62, c[0x0][0x374] ;  /* 0x00006e80ff3e77ac */ /* 0x000e620008000800 */
[----:B------:R-:W-:Y:S01]  /*5c10*/  UMOV UR53, URZ ;  /* 0x000000ff00357c82 */ /* 0x000fe20008000000 */
[----:B------:R-:W-:Y:S01]  /*5c20*/  UMOV UR47, URZ ;  /* 0x000000ff002f7c82 */ /* 0x000fe20008000000 */
[----:B-1234-:R-:W-:-:S07]  /*5c30*/  IMAD.IADD R37, R0, 0x1, R37 ;  /* 0x0000000100257824 */ /* 0x01efce00078e0225 */
.L_x_177:
[----:B------:R-:W-:Y:S02]  /*5c40*/  LEA R0, R97, UR43, 0x3 ;  /* 0x0000002b61007c11 */ /* 0x000fe4000f8e18ff */
[----:B------:R-:W-:Y:S02]  /*5c50*/  SHF.L.U32 R3, R103, 0x1f, RZ ;  /* 0x0000001f67037819 */ /* 0x000fe400000006ff */
[----:B-1----:R-:W-:Y:S02]  /*5c60*/  LEA R5, R97, UR43, 0x4 ;  /* 0x0000002b61057c11 */ /* 0x002fe4000f8e20ff */
[----:B------:R-:W1:Y:S02]  /*5c70*/  SYNCS.PHASECHK.TRANS64.TRYWAIT P0, [R0+URZ+0x80], R3 ;  /* 0x00008003000075a7 */ /* 0x000e6400080011ff */
[----:B-1----:R-:W-:Y:S05]  /*5c80*/  @!P0 BRA `(.L_x_102) ;  /* 0x0000008c00e48947 */ /* 0x002fea0003800000 */
.L_x_230:
[----:B------:R-:W-:Y:S01]  /*5c90*/  R2UR UR7, R110 ;  /* 0x000000006e0772ca */ /* 0x000fe200000e0000 */
[----:B------:R-:W2:Y:S01]  /*5ca0*/  LDS.128 R4, [R5+0xf0] ;  /* 0x0000f00005047984 */ /* 0x000ea20000000c00 */
[----:B-1----:R-:W-:Y:S01]  /*5cb0*/  VIADD R0, R0, 0x90 ;  /* 0x0000009000007836 */ /* 0x002fe20000000000 */
[----:B------:R-:W-:Y:S04]  /*5cc0*/  UISETP.GE.AND UP0, UPT, UR45, 0x1, UPT ;  /* 0x000000012d00788c */ /* 0x000fe8000bf06270 */
[----:B------:R-:W-:Y:S01]  /*5cd0*/  PRMT R0, RZ, 0x654, R0 ;  /* 0x00000654ff007816 */ /* 0x000fe20000000000 */
[----:B------:R-:W-:Y:S01]  /*5ce0*/  @!PT LDS RZ, [RZ] ;  /* 0x00000000fffff984 */ /* 0x000fe20000000800 */
[----:B------:R-:W-:Y:S01]  /*5cf0*/  @!PT LDS RZ, [RZ] ;  /* 0x00000000fffff984 */ /* 0x000fe20000000800 */
[----:B------:R-:W-:Y:S01]  /*5d00*/  @!PT LDS RZ, [RZ] ;  /* 0x00000000fffff984 */ /* 0x000fe20000000800 */
[----:B------:R-:W-:Y:S01]  /*5d10*/  @!PT LDS RZ, [RZ] ;  /* 0x00000000fffff984 */ /* 0x000fe20000000800 */
[----:B------:R1:W-:Y:S06]  /*5d20*/  MEMBAR.ALL.CTA ;  /* 0x0000000000007992 */ /* 0x0003ec0000008000 */
[----:B-1----:R-:W1:Y:S02]  /*5d30*/  FENCE.VIEW.ASYNC.S ;  /* 0x00000000000073c6 */ /* 0x002e640000000000 */
[----:B-1----:R1:W-:Y:S01]  /*5d40*/  SYNCS.ARRIVE.TRANS64.RED.A1T0 RZ, [R0+URZ], RZ ;  /* 0x000000ff00ff79a7 */ /* 0x0023e200081004ff */
[----:B--2---:R-:W-:Y:S11]  /*5d50*/  LOP3.LUT P0, RZ, R6, 0x1, RZ, 0xc0, !PT ;  /* 0x0000000106ff7812 */ /* 0x004ff6000780c0ff */
[----:B------:R-:W-:Y:S02]  /*5d60*/  @!UPT UIADD3 URZ, UPT, UPT, URZ, URZ, URZ ;  /* 0x000000fffffff290 */ /* 0x000fe4000fffe0ff */
[----:B------:R-:W-:Y:S01]  /*5d70*/  VOTEU.ANY UP1, P0 ;  /* 0x0000000000ff7886 */ /* 0x000fe20000020100 */
[----:B------:R-:W-:Y:S01]  /*5d80*/  PLOP3.LUT P0, PT, PT, PT, UP1, 0x80, 0x8 ;  /* 0x000000000008781c */ /* 0x000fe20003f0f018 */
[----:B------:R-:W-:Y:S06]  /*5d90*/  UP2UR UR4, UPR, URZ, 0x2 ;  /* 0x00000002ff047883 */ /* 0x000fec0008000000 */
[----:B------:R-:W-:Y:S06]  /*5da0*/  IMAD.U32 R111, RZ, RZ, UR4 ;  /* 0x00000004ff6f7e24 */ /* 0x000fec000f8e00ff */
[----:B------:R-:W-:Y:S02]  /*5db0*/  @P0 SHF.R.U32.HI R2, RZ, 0x10, R5 ;  /* 0x00000010ff020819 */ /* 0x000fe40000011605 */
[----:B------:R-:W-:Y:S02]  /*5dc0*/  @P0 MOV R3, R4 ;  /* 0x0000000400030202 */ /* 0x000fe40000000f00 */
[----:B------:R-:W-:Y:S02]  /*5dd0*/  @P0 R2UR UR4, R2 ;  /* 0x00000000020402ca */ /* 0x000fe400000e0000 */
[----:B------:R-:W-:Y:S02]  /*5de0*/  @P0 LOP3.LUT R4, R5, 0xffff, RZ, 0xc0, !PT ;  /* 0x0000ffff05040812 */ /* 0x000fe400078ec0ff */
[----:B------:R-:W-:Y:S02]  /*5df0*/  @P0 R2UR UR6, R3 ;  /* 0x00000000030602ca */ /* 0x000fe400000e0000 */
[----:B------:R-:W-:Y:S07]  /*5e00*/  @P0 R2UR UR5, R4 ;  /* 0x00000000040502ca */ /* 0x000fee00000e0000 */
[----:B------:R-:W-:Y:S02]  /*5e10*/  @UP1 UMOV UR7, UR4 ;  /* 0x0000000400071c82 */ /* 0x000fe40008000000 */
[----:B------:R-:W-:Y:S02]  /*5e20*/  IMAD.U32 R110, RZ, RZ, UR7 ;  /* 0x00000007ff6e7e24 */ /* 0x000fe4000f8e00ff */
[----:B------:R-:W-:Y:S02]  /*5e30*/  @UP1 UMOV UR38, UR6 ;  /* 0x0000000600261c82 */ /* 0x000fe40008000000 */
[----:B------:R-:W-:Y:S01]  /*5e40*/  @UP1 UMOV UR37, UR5 ;  /* 0x0000000500251c82 */ /* 0x000fe20008000000 */
[----:B-1----:R-:W-:Y:S05]  /*5e50*/  BRA.U !UP0, `(.L_x_103) ;  /* 0x0000000108cc7547 */ /* 0x002fea000b800000 */
[----:B------:R-:W1:Y:S01]  /*5e60*/  LDCU UR12, c[0x0][0xb20] ;  /* 0x00016400ff0c77ac */ /* 0x000e620008000800 */
[----:B------:R-:W-:Y:S02]  /*5e70*/  UIMAD.WIDE.U32 UR4, UR62, UR59, URZ ;  /* 0x0000003b3e0472a5 */ /* 0x000fe4000f8e00ff */
[----:B------:R-:W-:Y:S02]  /*5e80*/  UIMAD.WIDE.U32 UR6, UR63, UR56, URZ ;  /* 0x000000383f0672a5 */ /* 0x000fe4000f8e00ff */
[----:B------:R-:W-:Y:S02]  /*5e90*/  UISETP.NE.AND UP0, UPT, UR58, 0x1, UPT ;  /* 0x000000013a00788c */ /* 0x000fe4000bf05270 */
[----:B------:R-:W-:Y:S02]  /*5ea0*/  UIMAD.WIDE.U32 UR8, UR37, UR59, URZ ;  /* 0x0000003b250872a5 */ /* 0x000fe4000f8e00ff */
[----:B------:R-:W-:Y:S02]  /*5eb0*/  UIMAD.WIDE.U32 UR10, UR38, UR56, URZ ;  /* 0x00000038260a72a5 */ /* 0x000fe4000f8e00ff */
[----:B------:R-:W-:Y:S02]  /*5ec0*/  UISETP.NE.AND UP1, UPT, UR42, 0x1, UPT ;  /* 0x000000012a00788c */ /* 0x000fe4000bf25270 */
[----:B------:R-:W-:Y:S01]  /*5ed0*/  UISETP.NE.AND UP2, UPT, UR45, 0x1, UPT ;  /* 0x000000012d00788c */ /* 0x000fe2000bf45270 */
[----:B------:R-:W-:Y:S02]  /*5ee0*/  UMOV UR4, UR5 ;  /* 0x0000000500047c82 */ /* 0x000fe40008000000 */
[----:B-1----:R-:W-:Y:S03]  /*5ef0*/  USHF.R.U32.HI UR5, URZ, UR12, UR4 ;  /* 0x0000000cff057299 */ /* 0x002fe60008011604 */
[----:B------:R-:W-:Y:S02]  /*5f00*/  UMOV UR4, UR7 ;  /* 0x0000000700047c82 */ /* 0x000fe40008000000 */
[----:B------:R-:W-:Y:S02]  /*5f10*/  USHF.R.U32.HI UR7, URZ, UR57, UR4 ;  /* 0x00000039ff077299 */ /* 0x000fe40008011604 */
[----:B------:R-:W-:Y:S02]  /*5f20*/  USEL UR4, UR62, UR5, !UP0 ;  /* 0x000000053e047287 */ /* 0x000fe4000c000000 */
[----:B------:R-:W-:Y:S01]  /*5f30*/  USEL UR7, UR63, UR7, !UP1 ;  /* 0x000000073f077287 */ /* 0x000fe2000c800000 */
[----:B------:R-:W-:Y:S01]  /*5f40*/  UMOV UR5, UR9 ;  /* 0x0000000900057c82 */ /* 0x000fe20008000000 */
[----:B------:R-:W-:Y:S02]  /*5f50*/  UIMAD.WIDE.U32 UR8, UR4, UR40, URZ ;  /* 0x00000028040872a5 */ /* 0x000fe4000f8e00ff */
[----:B------:R-:W-:Y:S03]  /*5f60*/  USHF.R.U32.HI UR6, URZ, UR12, UR5 ;  /* 0x0000000cff067299 */ /* 0x000fe60008011605 */
[----:B------:R-:W-:Y:S01]  /*5f70*/  UMOV UR5, UR11 ;  /* 0x0000000b00057c82 */ /* 0x000fe20008000000 */
[----:B------:R-:W-:Y:S02]  /*5f80*/  UIMAD.WIDE.U32 UR10, UR7, UR40, URZ ;  /* 0x00000028070a72a5 */ /* 0x000fe4000f8e00ff */
[----:B------:R-:W-:Y:S02]  /*5f90*/  USHF.R.U32.HI UR12, URZ, UR57, UR5 ;  /* 0x00000039ff0c7299 */ /* 0x000fe40008011605 */
[----:B------:R-:W-:Y:S01]  /*5fa0*/  USEL UR6, UR37, UR6, !UP0 ;  /* 0x0000000625067287 */ /* 0x000fe2000c000000 */
[----:B------:R-:W-:Y:S02]  /*5fb0*/  UMOV UR5, UR9 ;  /* 0x0000000900057c82 */ /* 0x000fe40008000000 */
[----:B------:R-:W-:Y:S01]  /*5fc0*/  UMOV UR10, UR11 ;  /* 0x0000000b000a7c82 */ /* 0x000fe20008000000 */
[----:B------:R-:W-:Y:S02]  /*5fd0*/  @UP2 USHF.R.U32.HI UR4, URZ, UR41, UR5 ;  /* 0x00000029ff042299 */ /* 0x000fe40008011605 */
[----:B------:R-:W-:Y:S02]  /*5fe0*/  @UP2 USHF.R.U32.HI UR7, URZ, UR41, UR10 ;  /* 0x00000029ff072299 */ /* 0x000fe4000801160a */
[----:B------:R-:W-:Y:S02]  /*5ff0*/  UIMAD UR4, UR45, UR4, URZ ;  /* 0x000000042d0472a4 */ /* 0x000fe4000f8e02ff */
        /* <DEDUP_REMOVED lines=8> */
[----:B------:R-:W-:Y:S02]  /*6080*/  USEL UR11, UR6, UR4, !UP2 ;  /* 0x00000004060b7287 */ /* 0x000fe4000d000000 */
[----:B------:R-:W-:Y:S02]  /*6090*/  UIADD3 UR8, UPT, UPT, -UR5, URZ, URZ ;  /* 0x000000ff05087290 */ /* 0x000fe4000fffe1ff */
[----:B------:R-:W-:Y:S01]  /*60a0*/  UIADD3 UR10, UPT, UPT, -UR11, URZ, URZ ;  /* 0x000000ff0b0a7290 */ /* 0x000fe2000fffe1ff */
[----:B------:R-:W-:Y:S01]  /*60b0*/  @!UP0 UMOV UR4, UR9 ;  /* 0x0000000900048c82 */ /* 0x000fe20008000000 */
[----:B------:R-:W-:Y:S02]  /*60c0*/  UIADD3 UR9, UPT, UPT, -UR6, URZ, URZ ;  /* 0x000000ff06097290 */ /* 0x000fe4000fffe1ff */
[----:B------:R-:W-:Y:S02]  /*60d0*/  @!UP0 USHF.R.U32.HI UR4, URZ, UR41, UR4 ;  /* 0x00000029ff048299 */ /* 0x000fe40008011604 */
[----:B------:R-:W-:Y:S02]  /*60e0*/  UIMAD UR10, UR45, UR10, UR6 ;  /* 0x0000000a2d0a72a4 */ /* 0x000fe4000f8e0206 */
[----:B------:R-:W-:Y:S04]  /*60f0*/  @!UP0 USEL UR4, UR5, UR4, !UP2 ;  /* 0x0000000405048287 */ /* 0x000fe8000d000000 */
[----:B------:R-:W-:Y:S02]  /*6100*/  @!UP0 UIMAD UR10, UR7, UR10, UR4 ;  /* 0x0000000a070a82a4 */ /* 0x000fe4000f8e0204 */
[----:B------:R-:W-:Y:S02]  /*6110*/  @!UP0 UIADD3 UR11, UPT, UPT, UR11, -UR4, URZ ;  /* 0x800000040b0b8290 */ /* 0x000fe4000fffe0ff */
[----:B------:R-:W-:Y:S02]  /*6120*/  UIMAD UR7, UR42, UR8, UR38 ;  /* 0x000000082a0772a4 */ /* 0x000fe4000f8e0226 */
[----:B------:R-:W-:Y:S02]  /*6130*/  @!UP0 UIMAD UR6, UR11, UR45, UR5 ;  /* 0x0000002d0b0682a4 */ /* 0x000fe4000f8e0205 */
[----:B------:R-:W-:Y:S01]  /*6140*/  UIMAD UR4, UR58, UR9, UR37 ;  /* 0x000000093a0472a4 */ /* 0x000fe2000f8e0225 */
[----:B------:R-:W-:Y:S02]  /*6150*/  @!UP0 UMOV UR5, UR10 ;  /* 0x0000000a00058c82 */ /* 0x000fe40008000000 */
[----:B------:R-:W-:Y:S02]  /*6160*/  UIMAD UR38, UR5, UR42, UR7 ;  /* 0x0000002a052672a4 */ /* 0x000fe4000f8e0207 */
[----:B------:R-:W-:Y:S11]  /*6170*/  UIMAD UR37, UR6, UR58, UR4 ;  /* 0x0000003a062572a4 */ /* 0x000ff6000f8e0204 */
[----:B------:R-:W-:Y:S01]  /*6180*/  @!UPT UIADD3 URZ, UPT, UPT, URZ, URZ, URZ ;  /* 0x000000fffffff290 */ /* 0x000fe2000fffe0ff */
.L_x_103:
[----:B------:R-:W-:Y:S01]  /*6190*/  UISETP.NE.AND UP0, UPT, UR39, 0x1, UPT ;  /* 0x000000012700788c */ /* 0x000fe2000bf05270 */
[----:B------:R-:W-:Y:S01]  /*61a0*/  LOP3.LUT P0, RZ, R95, 0x3f0, RZ, 0xc0, !PT ;  /* 0x000003f05fff7812 */ /* 0x000fe2000780c0ff */
[----:B------:R-:W-:Y:S01]  /*61b0*/  USHF.L.U32 UR50, UR16, 0x7, URZ ;  /* 0x0000000710327899 */ /* 0x000fe200080006ff */
[----:B------:R-:W-:Y:S01]  /*61c0*/  BSSY.RECONVERGENT B6, `(.L_x_104) ;  /* 0x0000034000067945 */ /* 0x000fe20003800200 */
[----:B------:R-:W-:Y:S01]  /*61d0*/  USHF.L.U32 UR49, UR20, 0x8, URZ ;  /* 0x0000000814317899 */ /* 0x000fe200080006ff */
[----:B------:R-:W-:Y:S06]  /*61e0*/  IADD3 R97, PT, PT, R97, 0x1, RZ ;  /* 0x0000000161617810 */ /* 0x000fec0007ffe0ff */
[----:B------:R-:W1:Y:S01]  /*61f0*/  @!UP0 LDCU.128 UR12, c[0x0][0xb10] ;  /* 0x00016200ff0c87ac */ /* 0x000e620008000c00 */
[----:B------:R-:W2:Y:S01]  /*6200*/  @!UP0 LDCU UR5, c[0x0][0xb0c] ;  /* 0x00016180ff0587ac */ /* 0x000ea20008000800 */
[----:B------:R-:W3:Y:S01]  /*6210*/  @!UP0 LDCU UR10, c[0x0][0xb20] ;  /* 0x00016400ff0a87ac */ /* 0x000ee20008000800 */
[----:B-1----:R-:W-:Y:S02]  /*6220*/  UIMAD.WIDE.U32 UR8, UR38, UR12, URZ ;  /* 0x0000000c260872a5 */ /* 0x002fe4000f8e00ff */
[----:B------:R-:W-:Y:S02]  /*6230*/  UIMAD.WIDE.U32 UR6, UR37, UR15, URZ ;  /* 0x0000000f250672a5 */ /* 0x000fe4000f8e00ff */
[----:B------:R-:W-:Y:S03]  /*6240*/  @!UP0 UISETP.NE.AND UP1, UPT, UR14, 0x1, UPT ;  /* 0x000000010e00888c */ /* 0x000fe6000bf25270 */
[----:B------:R-:W-:Y:S01]  /*6250*/  @!UP0 UMOV UR4, UR9 ;  /* 0x0000000900048c82 */ /* 0x000fe20008000000 */
[----:B--2---:R-:W-:Y:S02]  /*6260*/  @!UP0 UISETP.NE.AND UP2, UPT, UR5, 0x1, UPT ;  /* 0x000000010500888c */ /* 0x004fe4000bf45270 */
[----:B------:R-:W-:Y:S01]  /*6270*/  @!UP0 USHF.R.U32.HI UR4, URZ, UR13, UR4 ;  /* 0x0000000dff048299 */ /* 0x000fe20008011604 */
[----:B------:R-:W-:Y:S02]  /*6280*/  @!UP0 UMOV UR6, UR7 ;  /* 0x0000000700068c82 */ /* 0x000fe40008000000 */
[----:B---3--:R-:W-:Y:S02]  /*6290*/  @!UP0 USHF.R.U32.HI UR6, URZ, UR10, UR6 ;  /* 0x0000000aff068299 */ /* 0x008fe40008011606 */
[----:B------:R-:W-:Y:S02]  /*62a0*/  @!UP0 USEL UR7, UR38, UR4, !UP2 ;  /* 0x0000000426078287 */ /* 0x000fe4000d000000 */
[----:B------:R-:W-:Y:S04]  /*62b0*/  @!UP0 USEL UR6, UR37, UR6, !UP1 ;  /* 0x0000000625068287 */ /* 0x000fe8000c800000 */
[----:B------:R-:W-:Y:S02]  /*62c0*/  @!UP0 UIADD3 UR4, UPT, UPT, -UR7, UR6, URZ ;  /* 0x0000000607048290 */ /* 0x000fe4000fffe1ff */
[----:B------:R-:W-:Y:S02]  /*62d0*/  @!UP0 UIADD3 UR6, UPT, UPT, UR7, -UR6, URZ ;  /* 0x8000000607068290 */ /* 0x000fe4000fffe0ff */
[----:B------:R-:W-:Y:S02]  /*62e0*/  @!UP0 UIMAD UR38, UR4, UR5, UR38 ;  /* 0x00000005042682a4 */ /* 0x000fe4000f8e0226 */
[----:B------:R-:W-:Y:S01]  /*62f0*/  @!UP0 UIMAD UR37, UR6, UR14, UR37 ;  /* 0x0000000e062582a4 */ /* 0x000fe2000f8e0225 */
[----:B------:R-:W-:Y:S11]  /*6300*/  @!P0 BRA `(.L_x_105) ;  /* 0x00000000007c8947 */ /* 0x000ff60003800000 */
[----:B------:R-:W1:Y:S01]  /*6310*/  LDCU.64 UR8, c[0x4][0x80] ;  /* 0x01001000ff0877ac */ /* 0x000e620008000a00 */
[----:B------:R-:W-:Y:S01]  /*6320*/  MOV R2, 0x0 ;  /* 0x0000000000027802 */ /* 0x000fe20000000f00 */
[----:B------:R-:W-:Y:S02]  /*6330*/  HFMA2 R12, -RZ, RZ, 0, 5.9604644775390625e-08 ;  /* 0x00000001ff0c7431 */ /* 0x000fe400000001ff */
[----:B------:R-:W-:Y:S01]  /*6340*/  IMAD.MOV.U32 R8, RZ, RZ, 0x70 ;  /* 0x00000070ff087424 */ /* 0x000fe200078e00ff */
[----:B------:R2:W3:Y:S01]  /*6350*/  LDC.64 R14, c[0x4][R2] ;  /* 0x01000000020e7b82 */ /* 0x0004e20000000a00 */
[----:B------:R-:W4:Y:S01]  /*6360*/  LDCU.64 UR6, c[0x4][0x88] ;  /* 0x01001100ff0677ac */ /* 0x000f220008000a00 */
[----:B------:R-:W-:Y:S01]  /*6370*/  IMAD.MOV.U32 R13, RZ, RZ, RZ ;  /* 0x000000ffff0d7224 */ /* 0x000fe200078e00ff */
[----:B------:R-:W2:Y:S01]  /*6380*/  LDCU.64 UR4, c[0x4][0x8] ;  /* 0x01000100ff0477ac */ /* 0x000ea20008000a00 */
[----:B-1----:R-:W-:Y:S01]  /*6390*/  MOV R5, UR9 ;  /* 0x0000000900057c02 */ /* 0x002fe20008000f00 */
[----:B------:R-:W-:Y:S01]  /*63a0*/  IMAD.U32 R4, RZ, RZ, UR8 ;  /* 0x00000008ff047e24 */ /* 0x000fe2000f8e00ff */
[----:B----4-:R-:W-:Y:S01]  /*63b0*/  MOV R7, UR7 ;  /* 0x0000000700077c02 */ /* 0x010fe20008000f00 */
[----:B------:R-:W-:Y:S01]  /*63c0*/  IMAD.U32 R6, RZ, RZ, UR6 ;  /* 0x00000006ff067e24 */ /* 0x000fe2000f8e00ff */
[----:B--2---:R-:W-:Y:S01]  /*63d0*/  MOV R11, UR5 ;  /* 0x00000005000b7c02 */ /* 0x004fe20008000f00 */
[----:B------:R-:W-:Y:S02]  /*63e0*/  IMAD.U32 R10, RZ, RZ, UR4 ;  /* 0x00000004ff0a7e24 */ /* 0x000fe4000f8e00ff */
[----:B------:R-:W-:Y:S07]  /*63f0*/  LEPC R20, `(.L_x_106) ;  /* 0x000000001014794e */ /* 0x000fee0000000000 */
[----:B---3-5:R-:W-:Y:S05]  /*6400*/  CALL.ABS.NOINC R14 ;  /* 0x000000000e007343 */ /* 0x028fea0003c00000 */
.L_x_106:
[----:B------:R-:W1:Y:S01]  /*6410*/  LDCU.64 UR8, c[0x4][0x80] ;  /* 0x01001000ff0877ac */ /* 0x000e620008000a00 */
[----:B------:R-:W2:Y:S01]  /*6420*/  LDC.64 R2, c[0x4][R2] ;  /* 0x0100000002027b82 */ /* 0x000ea20000000a00 */
[----:B------:R-:W-:Y:S02]  /*6430*/  HFMA2 R12, -RZ, RZ, 0, 5.9604644775390625e-08 ;  /* 0x00000001ff0c7431 */ /* 0x000fe400000001ff */
[----:B------:R-:W-:Y:S02]  /*6440*/  IMAD.MOV.U32 R8, RZ, RZ, 0x70 ;  /* 0x00000070ff087424 */ /* 0x000fe400078e00ff */
[----:B------:R-:W-:Y:S01]  /*6450*/  IMAD.MOV.U32 R13, RZ, RZ, RZ ;  /* 0x000000ffff0d7224 */ /* 0x000fe200078e00ff */
[----:B------:R-:W3:Y:S01]  /*6460*/  LDCU.64 UR6, c[0x4][0x88] ;  /* 0x01001100ff0677ac */ /* 0x000ee20008000a00 */
[----:B------:R-:W4:Y:S01]  /*6470*/  LDCU.64 UR4, c[0x4][0x8] ;  /* 0x01000100ff0477ac */ /* 0x000f220008000a00 */
[----:B-1----:R-:W-:Y:S02]  /*6480*/  MOV R4, UR8 ;  /* 0x0000000800047c02 */ /* 0x002fe40008000f00 */
[----:B------:R-:W-:Y:S02]  /*6490*/  MOV R5, UR9 ;  /* 0x0000000900057c02 */ /* 0x000fe40008000f00 */
[----:B---3--:R-:W-:Y:S01]  /*64a0*/  MOV R7, UR7 ;  /* 0x0000000700077c02 */ /* 0x008fe20008000f00 */
[----:B------:R-:W-:Y:S01]  /*64b0*/  IMAD.U32 R6, RZ, RZ, UR6 ;  /* 0x00000006ff067e24 */ /* 0x000fe2000f8e00ff */
[----:B----4-:R-:W-:Y:S01]  /*64c0*/  MOV R11, UR5 ;  /* 0x00000005000b7c02 */ /* 0x010fe20008000f00 */
[----:B------:R-:W-:Y:S02]  /*64d0*/  IMAD.U32 R10, RZ, RZ, UR4 ;  /* 0x00000004ff0a7e24 */ /* 0x000fe4000f8e00ff */
[----:B------:R-:W-:Y:S07]  /*64e0*/  LEPC R20, `(.L_x_105) ;  /* 0x000000001014794e */ /* 0x000fee0000000000 */
[----:B--2---:R-:W-:Y:S05]  /*64f0*/  CALL.ABS.NOINC R2 ;  /* 0x0000000002007343 */ /* 0x004fea0003c00000 */
.L_x_105:
[----:B------:R-:W-:Y:S05]  /*6500*/  BSYNC.RECONVERGENT B6 ;  /* 0x0000000000067941 */ /* 0x000fea0003800200 */
.L_x_104:
[----:B------:R-:W-:Y:S02]  /*6510*/  R2UR UR6, R94 ;  /* 0x000000005e0672ca */ /* 0x000fe400000e0000 */
[----:B------:R-:W-:Y:S02]  /*6520*/  R2UR UR5, R109 ;  /* 0x000000006d0572ca */ /* 0x000fe400000e0000 */
[----:B------:R-:W-:Y:S02]  /*6530*/  R2UR UR4, R108 ;  /* 0x000000006c0472ca */ /* 0x000fe400000e0000 */
[----:B------:R-:W-:Y:S02]  /*6540*/  ISETP.NE.U32.AND P4, PT, R86, RZ, PT ;  /* 0x000000ff5600720c */ /* 0x000fe40003f85070 */
[----:B------:R-:W-:Y:S02]  /*6550*/  ISETP.NE.U32.AND P2, PT, RZ, UR60, PT ;  /* 0x0000003cff007c0c */ /* 0x000fe4000bf45070 */
[----:B------:R-:W-:Y:S02]  /*6560*/  ISETP.NE.AND.EX P4, PT, R87, RZ, PT, P4 ;  /* 0x000000ff5700720c */ /* 0x000fe40003f85340 */
[----:B------:R-:W-:Y:S01]  /*6570*/  ISETP.NE.AND.EX P2, PT, RZ, UR61, PT, P2 ;  /* 0x0000003dff007c0c */ /* 0x000fe2000bf45320 */
[----:B------:R-:W-:Y:S02]  /*6580*/  UISETP.NE.AND UP2, UPT, UR6, URZ, UPT ;  /* 0x000000ff0600728c */ /* 0x000fe4000bf45270 */
[----:B------:R-:W-:Y:S04]  /*6590*/  UISETP.NE.U32.AND UP0, UPT, UR5, URZ, UPT ;  /* 0x000000ff0500728c */ /* 0x000fe8000bf05070 */
[----:B------:R-:W-:Y:S01]  /*65a0*/  UISETP.NE.AND.EX UP1, UPT, UR4, URZ, UPT, UP0 ;  /* 0x000000ff0400728c */ /* 0x000fe2000bf25300 */
[----:B------:R-:W-:Y:S01]  /*65b0*/  PLOP3.LUT P1, PT, PT, PT, UP2, 0x80, 0x8 ;  /* 0x000000000008781c */ /* 0x000fe20003f2f028 */
[----:B------:R-:W-:Y:S03]  /*65c0*/  UPLOP3.LUT UP0, UPT, UPT, UPT, UPT, 0x40, 0x4 ;  /* 0x000000000004789c */ /* 0x000fe60003f0e870 */
[----:B------:R-:W-:Y:S06]  /*65d0*/  @UP2 UPLOP3.LUT UP0, UPT, UPT, UPT, UP1, 0x80, 0x8 ;  /* 0x000000000008289c */ /* 0x000fec0003f0f010 */
[----:B------:R-:W-:Y:S01]  /*65e0*/  PLOP3.LUT P0, PT, PT, PT, UP0, 0x80, 0x8 ;  /* 0x000000000008781c */ /* 0x000fe20003f0f008 */
[----:B------:R-:W-:Y:S01]  /*65f0*/  @!UPT UIADD3 URZ, UPT, UPT, URZ, URZ, URZ ;  /* 0x000000fffffff290 */ /* 0x000fe2000fffe0ff */
[----:B------:R-:W-:Y:S11]  /*6600*/  BRA.U !UP1, `(.L_x_107) ;  /* 0x0000000109407547 */ /* 0x000ff6000b800000 */
[----:B------:R-:W-:Y:S01]  /*6610*/  UISETP.NE.U32.AND UP0, UPT, UR60, URZ, UPT ;  /* 0x000000ff3c00728c */ /* 0x000fe2000bf05070 */
[----:B------:R-:W-:Y:S01]  /*6620*/  R2UR UR6, R109 ;  /* 0x000000006d0672ca */ /* 0x000fe200000e0000 */
[----:B------:R-:W1:Y:S01]  /*6630*/  LDCU.64 UR8, c[0x0][0x358] ;  /* 0x00006b00ff0877ac */ /* 0x000e620008000a00 */
[----:B------:R-:W-:Y:S02]  /*6640*/  HFMA2 R90, -RZ, RZ, 0, 5.9604644775390625e-08 ;  /* 0x00000001ff5a7431 */ /* 0x000fe400000001ff */
[----:B------:R-:W-:Y:S01]  /*6650*/  IMAD.MOV.U32 R0, RZ, RZ, 0x1 ;  /* 0x00000001ff007424 */ /* 0x000fe200078e00ff */
[----:B------:R-:W-:Y:S06]  /*6660*/  UISETP.NE.AND.EX UP0, UPT, UR61, URZ, UPT, UP0 ;  /* 0x000000ff3d00728c */ /* 0x000fec000bf05300 */
[----:B------:R-:W-:Y:S05]  /*6670*/  PLOP3.LUT P3, PT, PT, PT, UP0, 0x80, 0x8 ;  /* 0x000000000008781c */ /* 0x000fea0003f6f008 */
[----:B------:R-:W2:Y:S01]  /*6680*/  @UP0 LDCU.64 UR4, c[0x0][0x888] ;  /* 0x00011100ff0407ac */ /* 0x000ea20008000a00 */
[----:B------:R-:W-:Y:S07]  /*6690*/  @UP0 UIMAD UR6, UR36, UR6, URZ ;  /* 0x00000006240602a4 */ /* 0x000fee000f8e02ff */
[----:B------:R-:W-:Y:S01]  /*66a0*/  @!P3 PRMT R90, R0, 0x7610, R90 ;  /* 0x00007610005ab816 */ /* 0x000fe2000000005a */
[----:B--2---:R-:W-:Y:S06]  /*66b0*/  @UP0 UIMAD.WIDE UR4, UR6, 0x4, UR4 ;  /* 0x00000004060408a5 */ /* 0x004fec000f8e0204 */
[----:B------:R-:W-:Y:S02]  /*66c0*/  IMAD.U32 R2, RZ, RZ, UR4 ;  /* 0x00000004ff027e24 */ /* 0x000fe4000f8e00ff */
[----:B------:R-:W-:Y:S03]  /*66d0*/  IMAD.U32 R3, RZ, RZ, UR5 ;  /* 0x00000005ff037e24 */ /* 0x000fe6000f8e00ff */
[----:B------:R-:W2:Y:S02]  /*66e0*/  @!UP0 LDCU UR4, c[0x0][0x880] ;  /* 0x00011000ff0487ac */ /* 0x000ea40008000800 */
[----:B-1---5:R1:W5:Y:S02]  /*66f0*/  @P3 LDG.E R45, desc[UR8][R2.64] ;  /* 0x00000008022d3981 */ /* 0x022364000c1e1900 */
[----:B-12---:R-:W-:Y:S02]  /*6700*/  @!P3 MOV R45, UR4 ;  /* 0x00000004002dbc02 */ /* 0x006fe40008000f00 */
.L_x_107:
[----:B------:R-:W-:Y:S05]  /*6710*/  @!P4 BRA `(.L_x_108) ;  /* 0x000000000024c947 */ /* 0x000fea0003800000 */
[----:B------:R-:W-:Y:S01]  /*6720*/  ISETP.NE.U32.AND P3, PT, R84, RZ, PT ;  /* 0x000000ff5400720c */ /* 0x000fe20003f65070 */
[----:B------:R-:W1:Y:S03]  /*6730*/  LDCU.64 UR4, c[0x0][0x358] ;  /* 0x00006b00ff0477ac */ /* 0x000e660008000a00 */
[----:B------:R-:W-:Y:S11]  /*6740*/  ISETP.NE.AND.EX P3, PT, R85, RZ, PT, P3 ;  /* 0x000000ff5500720c */ /* 0x000ff60003f65330 */
[----:B------:R-:W-:Y:S02]  /*6750*/  @!UPT UIADD3 URZ, UPT, UPT, URZ, URZ, URZ ;  /* 0x000000fffffff290 */ /* 0x000fe4000fffe0ff */
[----:B------:R-:W2:Y:S01]  /*6760*/  @P3 LDC.64 R2, c[0x0][0x8a8] ;  /* 0x00022a00ff023b82 */ /* 0x000ea20000000a00 */
[----:B------:R-:W-:Y:S04]  /*6770*/  @P3 IMAD R0, R86, UR36, RZ ;  /* 0x0000002456003c24 */ /* 0x000fe8000f8e02ff */
[----:B--2---:R-:W-:Y:S05]  /*6780*/  @P3 IMAD.WIDE R2, R0, 0x4, R2 ;  /* 0x0000000400023825 */ /* 0x004fea00078e0202 */
[----:B-1---5:R1:W5:Y:S02]  /*6790*/  @P3 LDG.E R38, desc[UR4][R2.64] ;  /* 0x0000000402263981 */ /* 0x022364000c1e1900 */
[----:B-1----:R-:W2:Y:S02]  /*67a0*/  @!P3 LDC R38, c[0x0][0x8a0] ;  /* 0x00022800ff26bb82 */ /* 0x002ea40000000800 */
.L_x_108:
[----:B-----5:R-:W-:Y:S01]  /*67b0*/  FSETP.NEU.AND P3, PT, R45, RZ, PT ;  /* 0x000000ff2d00720b */ /* 0x020fe20003f6d000 */
[----:B------:R-:W-:Y:S01]  /*67c0*/  IMAD.SHL.U32 R115, R88, 0x4, RZ ;  /* 0x0000000458737824 */ /* 0x000fe200078e00ff */
[----:B------:R-:W-:Y:S01]  /*67d0*/  SEL R5, RZ, 0xffffffff, P2 ;  /* 0xffffffffff057807 */ /* 0x000fe20001000000 */
[----:B------:R-:W-:Y:S01]  /*67e0*/  IMAD.SHL.U32 R51, R105, 0x10, RZ ;  /* 0x0000001069337824 */ /* 0x000fe200078e00ff */
[----:B------:R-:W-:Y:S01]  /*67f0*/  @P1 LOP3.LUT P2, RZ, R90, 0xff, RZ, 0xc0, !PT ;  /* 0x000000ff5aff1812 */ /* 0x000fe2000784c0ff */
[----:B------:R-:W-:Y:S01]  /*6800*/  IMAD.MOV.U32 R122, RZ, RZ, -0x10 ;  /* 0xfffffff0ff7a7424 */ /* 0x000fe200078e00ff */
[----:B------:R-:W-:Y:S01]  /*6810*/  @P1 SEL R0, RZ, 0xffffffff, P3 ;  /* 0xffffffffff001807 */ /* 0x000fe20001800000 */
[----:B------:R-:W-:Y:S01]  /*6820*/  IMAD.SHL.U32 R120, R106, 0x10, RZ ;  /* 0x000000106a787824 */ /* 0x000fe200078e00ff */
[----:B------:R-:W-:Y:S01]  /*6830*/  LEA R116, R36, UR43, 0x3 ;  /* 0x0000002b24747c11 */ /* 0x000fe2000f8e18ff */
[----:B------:R-:W-:Y:S01]  /*6840*/  BSSY B1, `(.L_x_109) ;  /* 0x0000051000017945 */ /* 0x000fe20003800000 */
[C---:B------:R-:W-:Y:S01]  /*6850*/  @P0 SEL R0, R5.reuse, R0, !P2 ;  /* 0x0000000005000207 */ /* 0x040fe20005000000 */
[----:B------:R-:W-:Y:S01]  /*6860*/  IMAD.MOV.U32 R117, RZ, RZ, 0x1 ;  /* 0x00000001ff757424 */ /* 0x000fe200078e00ff */
[----:B------:R-:W-:Y:S01]  /*6870*/  SHF.L.U32 R3, R104, 0x1f, RZ ;  /* 0x0000001f68037819 */ /* 0x000fe200000006ff */
[----:B------:R-:W-:Y:S01]  /*6880*/  IMAD R39, R36, 0x100, R37 ;  /* 0x0000010024277824 */ /* 0x000fe200078e0225 */
[----:B------:R-:W-:Y:S01]  /*6890*/  @P1 LOP3.LUT R0, R0, 0x1, RZ, 0xc0, !PT ;  /* 0x0000000100001812 */ /* 0x000fe200078ec0ff */
[----:B------:R-:W-:Y:S01]  /*68a0*/  IMAD.MOV.U32 R118, RZ, RZ, RZ ;  /* 0x000000ffff767224 */ /* 0x000fe200078e00ff */
[----:B------:R-:W-:Y:S02]  /*68b0*/  PLOP3.LUT P2, PT, PT, PT, UP1, 0x80, 0x8 ;  /* 0x000000000008781c */ /* 0x000fe40003f4f018 */
[----:B------:R-:W-:Y:S02]  /*68c0*/  CS2R R70, SRZ ;  /* 0x0000000000467805 */ /* 0x000fe4000001ff00 */
[----:B------:R-:W-:Y:S02]  /*68d0*/  ISETP.NE.U32.OR P5, PT, R0, 0x1, !P1 ;  /* 0x000000010000780c */ /* 0x000fe40004fa5470 */
[----:B------:R-:W-:Y:S02]  /*68e0*/  CS2R R68, SRZ ;  /* 0x0000000000447805 */ /* 0x000fe4000001ff00 */
[----:B------:R-:W-:Y:S02]  /*68f0*/  LOP3.LUT P4, R96, R90, 0xff, RZ, 0xc0, !PT ;  /* 0x000000ff5a607812 */ /* 0x000fe4000788c0ff */
[----:B------:R-:W-:Y:S02]  /*6900*/  CS2R R66, SRZ ;  /* 0x0000000000427805 */ /* 0x000fe4000001ff00 */
[----:B------:R-:W-:Y:S02]  /*6910*/  SEL R0, RZ, 0xffffffff, P3 ;  /* 0xffffffffff007807 */ /* 0x000fe40001800000 */
[----:B------:R-:W-:Y:S02]  /*6920*/  CS2R R64, SRZ ;  /* 0x0000000000407805 */ /* 0x000fe4000001ff00 */
[----:B------:R-:W-:Y:S02]  /*6930*/  P2R R112, PR, RZ, 0x20 ;  /* 0x00000020ff707803 */ /* 0x000fe40000000000 */
[----:B------:R-:W-:Y:S02]  /*6940*/  CS2R R62, SRZ ;  /* 0x00000000003e7805 */ /* 0x000fe4000001ff00 */
[----:B------:R-:W-:Y:S02]  /*6950*/  CS2R R60, SRZ ;  /* 0x00000000003c7805 */ /* 0x000fe4000001ff00 */
[----:B------:R-:W-:Y:S02]  /*6960*/  CS2R R58, SRZ ;  /* 0x00000000003a7805 */ /* 0x000fe4000001ff00 */
[----:B------:R-:W-:Y:S02]  /*6970*/  CS2R R56, SRZ ;  /* 0x0000000000387805 */ /* 0x000fe4000001ff00 */
[----:B------:R-:W-:Y:S01]  /*6980*/  @P2 SEL R0, R5, R0, !P4 ;  /* 0x0000000005002207 */ /* 0x000fe20006000000 */
[----:B------:R-:W-:Y:S01]  /*6990*/  VIADD R5, R115, UR43 ;  /* 0x0000002b73057c36 */ /* 0x000fe20008000000 */
[----:B------:R-:W-:Y:S02]  /*69a0*/  @P5 SHF.L.U32 R2, RZ, 0x1f, RZ ;  /* 0x0000001fff025819 */ /* 0x000fe400000006ff */
[----:B------:R-:W-:Y:S02]  /*69b0*/  CS2R R54, SRZ ;  /* 0x0000000000367805 */ /* 0x000fe4000001ff00 */
[----:B------:R-:W-:Y:S01]  /*69c0*/  LOP3.LUT R0, R0, 0x1, RZ, 0xc0, !PT ;  /* 0x0000000100007812 */ /* 0x000fe200078ec0ff */
[C---:B------:R-:W-:Y:S01]  /*69d0*/  IMAD.IADD R101, R5.reuse, 0x1, R51 ;  /* 0x0000000105657824 */ /* 0x040fe200078e0233 */
[----:B------:R-:W1:Y:S01]  /*69e0*/  @P5 SYNCS.PHASECHK.TRANS64.TRYWAIT P1, [UR43+0x30], R2 ;  /* 0x00003002ff0055a7 */ /* 0x000e62000802112b */
[----:B------:R-:W-:Y:S01]  /*69f0*/  IMAD.IADD R113, R5, 0x1, R120 ;  /* 0x0000000105717824 */ /* 0x000fe200078e0278 */
[----:B------:R-:W-:Y:S01]  /*6a00*/  ISETP.NE.U32.AND P2, PT, R0, 0x1, PT ;  /* 0x000000010000780c */ /* 0x000fe20003f45070 */
[----:B------:R-:W-:Y:S01]  /*6a10*/  IMAD.IADD R99, R120, 0x1, R101 ;  /* 0x0000000178637824 */ /* 0x000fe200078e0265 */
[----:B------:R-:W-:Y:S02]  /*6a20*/  CS2R R52, SRZ ;  /* 0x0000000000347805 */ /* 0x000fe4000001ff00 */
[----:B------:R-:W-:Y:S02]  /*6a30*/  CS2R R74, SRZ ;  /* 0x00000000004a7805 */ /* 0x000fe4000001ff00 */
[----:B------:R-:W-:Y:S02]  /*6a40*/  P2R R119, PR, RZ, 0x4 ;  /* 0x00000004ff777803 */ /* 0x000fe40000000000 */
[----:B------:R-:W-:Y:S02]  /*6a50*/  CS2R R72, SRZ ;  /* 0x0000000000487805 */ /* 0x000fe4000001ff00 */
[----:B------:R-:W-:Y:S02]  /*6a60*/  ISETP.NE.U32.AND P2, PT, R89, 0x1, PT ;  /* 0x000000015900780c */ /* 0x000fe40003f45070 */
[----:B------:R-:W-:Y:S02]  /*6a70*/  CS2R R78, SRZ ;  /* 0x00000000004e7805 */ /* 0x000fe4000001ff00 */
[----:B------:R-:W-:Y:S02]  /*6a80*/  CS2R R76, SRZ ;  /* 0x00000000004c7805 */ /* 0x000fe4000001ff00 */
[----:B------:R-:W-:Y:S02]  /*6a90*/  CS2R R82, SRZ ;  /* 0x0000000000527805 */ /* 0x000fe4000001ff00 */
[----:B------:R-:W-:Y:S02]  /*6aa0*/  SEL R122, R122, 0x10, !P2 ;  /* 0x000000107a7a7807 */ /* 0x000fe40005000000 */
[----:B------:R-:W-:Y:S01]  /*6ab0*/  CS2R R80, SRZ ;  /* 0x0000000000507805 */ /* 0x000fe2000001ff00 */
[----:B------:R3:W4:Y:S02]  /*6ac0*/  SYNCS.PHASECHK.TRANS64.TRYWAIT P0, [R116+URZ+0xa0], R3 ;  /* 0x0000a003740075a7 */ /* 0x00072400080011ff */
[----:B------:R-:W-:Y:S02]  /*6ad0*/  IMAD.IADD R114, R5, 0x1, R122 ;  /* 0x0000000105727824 */ /* 0x000fe400078e027a */
[C---:B------:R-:W-:Y:S02]  /*6ae0*/  IMAD.IADD R102, R122.reuse, 0x1, R113 ;  /* 0x000000017a667824 */ /* 0x040fe400078e0271 */
[C---:B------:R-:W-:Y:S02]  /*6af0*/  IMAD.IADD R100, R122.reuse, 0x1, R101 ;  /* 0x000000017a647824 */ /* 0x040fe400078e0265 */
[----:B------:R-:W-:Y:S01]  /*6b00*/  IMAD.IADD R98, R122, 0x1, R99 ;  /* 0x000000017a627824 */ /* 0x000fe200078e0263 */
[----:B-1----:R-:W-:Y:S01]  /*6b10*/  @P5 SEL R117, RZ, 0x1, !P1 ;  /* 0x00000001ff755807 */ /* 0x002fe20004800000 */
[----:B---3--:R-:W-:Y:S06]  /*6b20*/  @!P5 BRA `(.L_x_110) ;  /* 0x000000000088d947 */ /* 0x008fec0003800000 */
[----:B------:R-:W-:Y:S01]  /*6b30*/  IMAD.MOV.U32 R71, RZ, RZ, RZ ;  /* 0x000000ffff477224 */ /* 0x000fe200078e00ff */
[----:B------:R-:W-:Y:S01]  /*6b40*/  ISETP.NE.AND P1, PT, R117, RZ, PT ;  /* 0x000000ff7500720c */ /* 0x000fe20003f25270 */
[----:B------:R-:W-:Y:S01]  /*6b50*/  BSSY B0, `(.L_x_111) ;  /* 0x0000014000007945 */ /* 0x000fe20003800000 */
[----:B------:R-:W-:Y:S02]  /*6b60*/  CS2R R82, SRZ ;  /* 0x0000000000527805 */ /* 0x000fe4000001ff00 */
        /* <DEDUP_REMOVED lines=13> */
[----:B------:R-:W-:Y:S01]  /*6c40*/  CS2R R68, SRZ ;  /* 0x0000000000447805 */ /* 0x000fe2000001ff00 */
[----:B------:R-:W-:Y:S06]  /*6c50*/  @P1 BRA `(.L_x_112) ;  /* 0x00000000000c1947 */ /* 0x000fec0003800000 */
[----:B------:R-:W-:Y:S04]  /*6c60*/  SHF.L.U32 R5, RZ, 0x1f, RZ ;  /* 0x0000001fff057819 */ /* 0x000fe800000006ff */
[----:B------:R-:W1:Y:S02]  /*6c70*/  SYNCS.PHASECHK.TRANS64.TRYWAIT P1, [UR43+0x30], R5 ;  /* 0x00003005ff0075a7 */ /* 0x000e64000802112b */
[----:B-1----:R-:W-:Y:S05]  /*6c80*/  @!P1 BRA `(.L_x_113) ;  /* 0x0000007c00f89947 */ /* 0x002fea0003800000 */
.L_x_112:
[----:B------:R-:W-:Y:S05]  /*6c90*/  BSYNC B0 ;  /* 0x0000000000007941 */ /* 0x000fea0003800000 */
.L_x_111:
[----:B------:R-:W-:Y:S01]  /*6ca0*/  ISETP.NE.AND P1, PT, R119, RZ, PT ;  /* 0x000000ff7700720c */ /* 0x000fe20003f25270 */
[----:B------:R-:W-:Y:S11]  /*6cb0*/  HFMA2 R118, -RZ, RZ, 0, 5.9604644775390625e-08 ;  /* 0x00000001ff767431 */ /* 0x000ff600000001ff */
[----:B------:R-:W-:Y:S01]  /*6cc0*/  @!UPT UIADD3 URZ, UPT, UPT, URZ, URZ, URZ ;  /* 0x000000fffffff290 */ /* 0x000fe2000fffe0ff */
[----:B------:R3:W1:Y:S04]  /*6cd0*/  @P1 LDS.128 R80, [R115+UR43+0x400] ;  /* 0x0004002b73501984 */ /* 0x0006680008000c00 */
[----:B------:R3:W1:Y:S04]  /*6ce0*/  @P1 LDS.128 R76, [R114+0x400] ;  /* 0x00040000724c1984 */ /* 0x0006680000000c00 */
[----:B------:R3:W1:Y:S04]  /*6cf0*/  @P1 LDS.128 R72, [R113+0x400] ;  /* 0x0004000071481984 */ /* 0x0006680000000c00 */
[----:B------:R3:W1:Y:S04]  /*6d00*/  @P1 LDS.128 R52, [R102+0x400] ;  /* 0x0004000066341984 */ /* 0x0006680000000c00 */
[----:B------:R3:W1:Y:S04]  /*6d10*/  @P1 LDS.128 R56, [R101+0x400] ;  /* 0x0004000065381984 */ /* 0x0006680000000c00 */
[----:B------:R3:W1:Y:S04]  /*6d20*/  @P1 LDS.128 R60, [R100+0x400] ;  /* 0x00040000643c1984 */ /* 0x0006680000000c00 */
[----:B------:R3:W1:Y:S04]  /*6d30*/  @P1 LDS.128 R64, [R99+0x400] ;  /* 0x0004000063401984 */ /* 0x0006680000000c00 */
[----:B------:R3:W1:Y:S02]  /*6d40*/  @P1 LDS.128 R68, [R98+0x400] ;  /* 0x0004000062441984 */ /* 0x0006640000000c00 */
.L_x_110:
[----:B------:R-:W-:Y:S05]  /*6d50*/  BSYNC B1 ;  /* 0x0000000000017941 */ /* 0x000fea0003800000 */
.L_x_109:
[----:B-1----:R-:W-:Y:S04]  /*6d60*/  SHF.R.U32.HI R0, RZ, 0x15, R39 ;  /* 0x00000015ff007819 */ /* 0x002fe80000011627 */
[----:B------:R-:W-:Y:S01]  /*6d70*/  LOP3.LUT P1, RZ, R0, 0x3, R91, 0x48, !PT ;  /* 0x0000000300ff7812 */ /* 0x000fe2000782485b */
[----:B------:R-:W-:Y:S01]  /*6d80*/  @!UPT UIADD3 URZ, UPT, UPT, URZ, URZ, URZ ;  /* 0x000000fffffff290 */ /* 0x000fe2000fffe0ff */
[----:B----4-:R-:W-:Y:S11]  /*6d90*/  @P0 BRA `(.L_x_114) ;  /* 0x0000000000080947 */ /* 0x010ff60003800000 */
[----:B------:R-:W1:Y:S02]  /*6da0*/  SYNCS.PHASECHK.TRANS64.TRYWAIT P0, [R116+URZ+0xa0], R3 ;  /* 0x0000a003740075a7 */ /* 0x000e6400080011ff */
[----:B-1----:R-:W-:Y:S05]  /*6db0*/  @!P0 BRA `(.L_x_115) ;  /* 0x0000007c00c48947 */ /* 0x002fea0003800000 */
.L_x_114:
[----:B------:R-:W-:Y:S05]  /*6dc0*/  @!P1 BRA `(.L_x_116) ;  /* 0x0000000000409947 */ /* 0x000fea0003800000 */
[----:B------:R-:W4:Y:S01]  /*6dd0*/  LDCU.64 UR8, c[0x4][0x70] ;  /* 0x01000e00ff0877ac */ /* 0x000f220008000a00 */
[----:B-1----:R-:W-:Y:S01]  /*6de0*/  MOV R3, 0x0 ;  /* 0x0000000000037802 */ /* 0x002fe20000000f00 */
[----:B------:R-:W-:Y:S02]  /*6df0*/  HFMA2 R12, -RZ, RZ, 0, 5.9604644775390625e-08 ;  /* 0x00000001ff0c7431 */ /* 0x000fe400000001ff */
[----:B------:R-:W-:Y:S02]  /*6e00*/  IMAD.MOV.U32 R8, RZ, RZ, 0x192 ;  /* 0x00000192ff087424 */ /* 0x000fe400078e00ff */
[----:B------:R-:W-:Y:S01]  /*6e10*/  IMAD.MOV.U32 R13, RZ, RZ, RZ ;  /* 0x000000ffff0d7224 */ /* 0x000fe200078e00ff */
[----:B------:R-:W1:Y:S01]  /*6e20*/  LDCU.64 UR6, c[0x4][0x78] ;  /* 0x01000f00ff0677ac */ /* 0x000e620008000a00 */
[----:B------:R-:W2:Y:S01]  /*6e30*/  LDC.64 R2, c[0x4][R3] ;  /* 0x0100000003027b82 */ /* 0x000ea20000000a00 */
[----:B------:R-:W5:Y:S01]  /*6e40*/  LDCU.64 UR4, c[0x4][0x10] ;  /* 0x01000200ff0477ac */ /* 0x000f620008000a00 */
[----:B----4-:R-:W-:Y:S01]  /*6e50*/  MOV R5, UR9 ;  /* 0x0000000900057c02 */ /* 0x010fe20008000f00 */
[----:B------:R-:W-:Y:S01]  /*6e60*/  IMAD.U32 R4, RZ, RZ, UR8 ;  /* 0x00000008ff047e24 */ /* 0x000fe2000f8e00ff */
[----:B-1----:R-:W-:Y:S01]  /*6e70*/  MOV R7, UR7 ;  /* 0x0000000700077c02 */ /* 0x002fe20008000f00 */
[----:B------:R-:W-:Y:S01]  /*6e80*/  IMAD.U32 R6, RZ, RZ, UR6 ;  /* 0x00000006ff067e24 */ /* 0x000fe2000f8e00ff */
[----:B-----5:R-:W-:Y:S01]  /*6e90*/  MOV R11, UR5 ;  /* 0x00000005000b7c02 */ /* 0x020fe20008000f00 */
[----:B------:R-:W-:Y:S02]  /*6ea0*/  IMAD.U32 R10, RZ, RZ, UR4 ;  /* 0x00000004ff0a7e24 */ /* 0x000fe4000f8e00ff */
[----:B------:R-:W-:Y:S07]  /*6eb0*/  LEPC R20, `(.L_x_116) ;  /* 0x000000001014794e */ /* 0x000fee0000000000 */
[----:B--23--:R-:W-:Y:S05]  /*6ec0*/  CALL.ABS.NOINC R2 ;  /* 0x0000000002007343 */ /* 0x00cfea0003c00000 */
.L_x_116:
[----:B------:R-:W-:Y:S01]  /*6ed0*/  LOP3.LUT R44, R80, 0xffffe000, RZ, 0xc0, !PT ;  /* 0xffffe000502c7812 */ /* 0x000fe200078ec0ff */
[----:B------:R-:W-:Y:S05]  /*6ee0*/  WARPSYNC.ALL ;  /* 0x0000000000007948 */ /* 0x000fea0003800000 */
[----:B------:R-:W-:Y:S01]  /*6ef0*/  R2UR UR4, R39 ;  /* 0x00000000270472ca */ /* 0x000fe200000e0000 */
[----:B------:R-:W-:Y:S01]  /*6f00*/  BSSY.RECONVERGENT B0, `(.L_x_117) ;  /* 0x000009c000007945 */ /* 0x000fe20003800200 */
[----:B------:R-:W-:Y:S02]  /*6f10*/  LOP3.LUT R47, R81, 0xffffe000, RZ, 0xc0, !PT ;  /* 0xffffe000512f7812 */ /* 0x000fe400078ec0ff */
[----:B------:R-:W-:Y:S02]  /*6f20*/  LOP3.LUT R46, R82, 0xffffe000, RZ, 0xc0, !PT ;  /* 0xffffe000522e7812 */ /* 0x000fe400078ec0ff */
[----:B------:R-:W-:Y:S02]  /*6f30*/  LOP3.LUT R48, R83, 0xffffe000, RZ, 0xc0, !PT ;  /* 0xffffe00053307812 */ /* 0x000fe400078ec0ff */
[----:B------:R-:W-:Y:S02]  /*6f40*/  LOP3.LUT R49, R56, 0xffffe000, RZ, 0xc0, !PT ;  /* 0xffffe00038317812 */ /* 0x000fe400078ec0ff */
[----:B------:R-:W-:Y:S03]  /*6f50*/  ISETP.NE.AND P0, PT, R107, RZ, PT ;  /* 0x000000ff6b00720c */ /* 0x000fe60003f05270 */
[----:B------:R-:W2:Y:S02]  /*6f60*/  LDTM.x32 R4, tmem[UR4] ;  /* 0x00000004000479ee */ /* 0x000ea400082c0000 */
[C---:B--2---:R-:W-:Y:S01]  /*6f70*/  FMUL R0, R38.reuse, R4 ;  /* 0x0000000426007220 */ /* 0x044fe20000400000 */
[C---:B------:R-:W-:Y:S01]  /*6f80*/  FMUL R2, R38.reuse, R5 ;  /* 0x0000000526027220 */ /* 0x040fe20000400000 */
[C---:B-1----:R-:W-:Y:S01]  /*6f90*/  FMUL R3, R38.reuse, R6 ;  /* 0x0000000626037220 */ /* 0x042fe20000400000 */
[----:B------:R-:W-:Y:S01]  /*6fa0*/  FMUL R7, R38, R7 ;  /* 0x0000000726077220 */ /* 0x000fe20000400000 */
[C---:B------:R-:W-:Y:S01]  /*6fb0*/  FFMA R40, R45.reuse, R44, R0 ;  /* 0x0000002c2d287223 */ /* 0x040fe20000000000 */
[----:B------:R-:W-:Y:S01]  /*6fc0*/  LOP3.LUT R44, R76, 0xffffe000, RZ, 0xc0, !PT ;  /* 0xffffe0004c2c7812 */ /* 0x000fe200078ec0ff */
[C---:B------:R-:W-:Y:S01]  /*6fd0*/  FFMA R41, R45.reuse, R47, R2 ;  /* 0x0000002f2d297223 */ /* 0x040fe20000000002 */
[----:B------:R-:W-:Y:S01]  /*6fe0*/  LOP3.LUT R47, R78, 0xffffe000, RZ, 0xc0, !PT ;  /* 0xffffe0004e2f7812 */ /* 0x000fe200078ec0ff */
[----:B------:R-:W-:Y:S01]  /*6ff0*/  FFMA R42, R45, R46, R3 ;  /* 0x0000002e2d2a7223 */ /* 0x000fe20000000003 */
[----:B------:R-:W-:Y:S01]  /*7000*/  LOP3.LUT R46, R77, 0xffffe000, RZ, 0xc0, !PT ;  /* 0xffffe0004d2e7812 */ /* 0x000fe200078ec0ff */
[----:B------:R-:W-:Y:S01]  /*7010*/  FFMA R43, R45, R48, R7 ;  /* 0x000000302d2b7223 */ /* 0x000fe20000000007 */
[----:B------:R-:W-:Y:S01]  /*7020*/  LOP3.LUT R48, R79, 0xffffe000, RZ, 0xc0, !PT ;  /* 0xffffe0004f307812 */ /* 0x000fe200078ec0ff */
[C---:B------:R-:W-:Y:S01]  /*7030*/  FMUL R4, R38.reuse, R8 ;  /* 0x0000000826047220 */ /* 0x040fe20000400000 */
[----:B------:R-:W-:Y:S01]  /*7040*/  F2FP.TF32.F32.PACK_B R40, R40 ;  /* 0x00000028ff28723e */ /* 0x000fe200024050ff */
[C---:B------:R-:W-:Y:S01]  /*7050*/  FMUL R5, R38.reuse, R9 ;  /* 0x0000000926057220 */ /* 0x040fe20000400000 */
[----:B------:R-:W-:Y:S01]  /*7060*/  F2FP.TF32.F32.PACK_B R41, R41 ;  /* 0x00000029ff29723e */ /* 0x000fe200024050ff */
[C---:B------:R-:W-:Y:S01]  /*7070*/  FMUL R6, R38.reuse, R10 ;  /* 0x0000000a26067220 */ /* 0x040fe20000400000 */
[----:B------:R-:W-:Y:S01]  /*7080*/  F2FP.TF32.F32.PACK_B R42, R42 ;  /* 0x0000002aff2a723e */ /* 0x000fe200024050ff */
[C---:B------:R-:W-:Y:S01]  /*7090*/  FFMA R4, R45.reuse, R44, R4 ;  /* 0x0000002c2d047223 */ /* 0x040fe20000000004 */
[----:B------:R-:W-:Y:S01]  /*70a0*/  F2FP.TF32.F32.PACK_B R43, R43 ;  /* 0x0000002bff2b723e */ /* 0x000fe200024050ff */
[----:B------:R-:W-:Y:S01]  /*70b0*/  FMUL R11, R38, R11 ;  /* 0x0000000b260b7220 */ /* 0x000fe20000400000 */
[----:B------:R-:W-:Y:S01]  /*70c0*/  LOP3.LUT R44, R72, 0xffffe000, RZ, 0xc0, !PT ;  /* 0xffffe000482c7812 */ /* 0x000fe200078ec0ff */
[----:B------:R-:W-:Y:S01]  /*70d0*/  FFMA R5, R45, R46, R5 ;  /* 0x0000002e2d057223 */ /* 0x000fe20000000005 */
[----:B------:R-:W-:Y:S01]  /*70e0*/  LOP3.LUT R46, R73, 0xffffe000, RZ, 0xc0, !PT ;  /* 0xffffe000492e7812 */ /* 0x000fe200078ec0ff */
[----:B------:R-:W-:Y:S01]  /*70f0*/  FMUL R8, R38, R12 ;  /* 0x0000000c26087220 */ /* 0x000fe20000400000 */
[----:B------:R-:W-:Y:S01]  /*7100*/  F2FP.TF32.F32.PACK_B R4, R4 ;  /* 0x00000004ff04723e */ /* 0x000fe200024050ff */
[C---:B------:R-:W-:Y:S01]  /*7110*/  FFMA R6, R45.reuse, R47, R6 ;  /* 0x0000002f2d067223 */ /* 0x040fe20000000006 */
[----:B------:R-:W-:Y:S01]  /*7120*/  LOP3.LUT R47, R74, 0xffffe000, RZ, 0xc0, !PT ;  /* 0xffffe0004a2f7812 */ /* 0x000fe200078ec0ff */
[----:B------:R-:W-:Y:S01]  /*7130*/  FFMA R7, R45, R48, R11 ;  /* 0x000000302d077223 */ /* 0x000fe2000000000b */
[----:B------:R-:W-:Y:S01]  /*7140*/  LOP3.LUT R48, R75, 0xffffe000, RZ, 0xc0, !PT ;  /* 0xffffe0004b307812 */ /* 0x000fe200078ec0ff */
[----:B------:R-:W-:Y:S01]  /*7150*/  FMUL R9, R38, R13 ;  /* 0x0000000d26097220 */ /* 0x000fe20000400000 */
[----:B------:R-:W-:Y:S01]  /*7160*/  F2FP.TF32.F32.PACK_B R5, R5 ;  /* 0x00000005ff05723e */ /* 0x000fe200024050ff */
[----:B------:R1:W-:Y:S01]  /*7170*/  STS.128 [R115+UR43+0x400], R40 ;  /* 0x0004002873007988 */ /* 0x0003e20008000c2b */
[----:B------:R-:W-:Y:S01]  /*7180*/  F2FP.TF32.F32.PACK_B R6, R6 ;  /* 0x00000006ff06723e */ /* 0x000fe200024050ff */
[C---:B------:R-:W-:Y:S01]  /*7190*/  FFMA R8, R45.reuse, R44, R8 ;  /* 0x0000002c2d087223 */ /* 0x040fe20000000008 */
[----:B------:R-:W-:Y:S01]  /*71a0*/  LOP3.LUT R44, R52, 0xffffe000, RZ, 0xc0, !PT ;  /* 0xffffe000342c7812 */ /* 0x000fe200078ec0ff */
[C---:B------:R-:W-:Y:S01]  /*71b0*/  FMUL R10, R38.reuse, R14 ;  /* 0x0000000e260a7220 */ /* 0x040fe20000400000 */
[----:B------:R-:W-:Y:S01]  /*71c0*/  F2FP.TF32.F32.PACK_B R7, R7 ;  /* 0x00000007ff07723e */ /* 0x000fe200024050ff */
[C---:B------:R-:W-:Y:S01]  /*71d0*/  FMUL R15, R38.reuse, R15 ;  /* 0x0000000f260f7220 */ /* 0x040fe20000400000 */
[----:B------:R-:W-:Y:S01]  /*71e0*/  F2FP.TF32.F32.PACK_B R8, R8 ;  /* 0x00000008ff08723e */ /* 0x000fe200024050ff */
[----:B------:R-:W-:Y:S01]  /*71f0*/  FMUL R12, R38, R16 ;  /* 0x00000010260c7220 */ /* 0x000fe20000400000 */
[----:B------:R-:W-:Y:S01]  /*7200*/  FFMA R9, R45, R46, R9 ;  /* 0x0000002e2d097223 */ /* 0x000fe20000000009 */
[----:B------:R-:W-:Y:S01]  /*7210*/  LOP3.LUT R46, R55, 0xffffe000, RZ, 0xc0, !PT ;  /* 0xffffe000372e7812 */ /* 0x000fe200078ec0ff */
[C---:B------:R-:W-:Y:S01]  /*7220*/  FFMA R10, R45.reuse, R47, R10 ;  /* 0x0000002f2d0a7223 */ /* 0x040fe2000000000a */
[----:B------:R-:W-:Y:S01]  /*7230*/  LOP3.LUT R47, R54, 0xffffe000, RZ, 0xc0, !PT ;  /* 0xffffe000362f7812 */ /* 0x000fe200078ec0ff */
[C---:B------:R-:W-:Y:S01]  /*7240*/  FFMA R11, R45.reuse, R48, R15 ;  /* 0x000000302d0b7223 */ /* 0x040fe2000000000f */
[----:B------:R-:W-:Y:S01]  /*7250*/  F2FP.TF32.F32.PACK_B R9, R9 ;  /* 0x00000009ff09723e */ /* 0x000fe200024050ff */
[----:B------:R-:W-:Y:S01]  /*7260*/  FFMA R12, R45, R44, R12 ;  /* 0x0000002c2d0c7223 */ /* 0x000fe2000000000c */
[----:B------:R-:W-:Y:S01]  /*7270*/  LOP3.LUT R44, R53, 0xffffe000, RZ, 0xc0, !PT ;  /* 0xffffe000352c7812 */ /* 0x000fe200078ec0ff */
[----:B------:R1:W-:Y:S01]  /*7280*/  STS.128 [R114+0x400], R4 ;  /* 0x0004000472007388 */ /* 0x0003e20000000c00 */
[----:B------:R-:W-:Y:S01]  /*7290*/  F2FP.TF32.F32.PACK_B R10, R10 ;  /* 0x0000000aff0a723e */ /* 0x000fe200024050ff */
[C---:B------:R-:W-:Y:S01]  /*72a0*/  FMUL R13, R38.reuse, R17 ;  /* 0x00000011260d7220 */ /* 0x040fe20000400000 */
[----:B------:R-:W-:Y:S01]  /*72b0*/  F2FP.TF32.F32.PACK_B R11, R11 ;  /* 0x0000000bff0b723e */ /* 0x000fe200024050ff */
[C---:B------:R-:W-:Y:S01]  /*72c0*/  FMUL R14, R38.reuse, R18 ;  /* 0x00000012260e7220 */ /* 0x040fe20000400000 */
[----:B------:R-:W-:Y:S01]  /*72d0*/  F2FP.TF32.F32.PACK_B R12, R12 ;  /* 0x0000000cff0c723e */ /* 0x000fe200024050ff */
[----:B------:R-:W-:Y:S01]  /*72e0*/  FMUL R19, R38, R19 ;  /* 0x0000001326137220 */ /* 0x000fe20000400000 */
[----:B------:R-:W-:Y:S01]  /*72f0*/  LOP3.LUT R48, R65, 0xffffe000, RZ, 0xc0, !PT ;  /* 0xffffe00041307812 */ /* 0x000fe200078ec0ff */
[----:B------:R-:W-:Y:S01]  /*7300*/  FFMA R13, R45, R44, R13 ;  /* 0x0000002c2d0d7223 */ /* 0x000fe2000000000d */
[----:B------:R-:W-:Y:S01]  /*7310*/  LOP3.LUT R44, R57, 0xffffe000, RZ, 0xc0, !PT ;  /* 0xffffe000392c7812 */ /* 0x000fe200078ec0ff */
[C---:B------:R-:W-:Y:S01]  /*7320*/  FFMA R14, R45.reuse, R47, R14 ;  /* 0x0000002f2d0e7223 */ /* 0x040fe2000000000e */
[----:B------:R-:W-:Y:S01]  /*7330*/  LOP3.LUT R47, R58, 0xffffe000, RZ, 0xc0, !PT ;  /* 0xffffe0003a2f7812 */ /* 0x000fe200078ec0ff */
[C---:B------:R-:W-:Y:S01]  /*7340*/  FMUL R16, R38.reuse, R20 ;  /* 0x0000001426107220 */ /* 0x040fe20000400000 */
[----:B------:R-:W-:Y:S01]  /*7350*/  F2FP.TF32.F32.PACK_B R13, R13 ;  /* 0x0000000dff0d723e */ /* 0x000fe200024050ff */
[----:B------:R1:W-:Y:S01]  /*7360*/  STS.128 [R113+0x400], R8 ;  /* 0x0004000871007388 */ /* 0x0003e20000000c00 */
[----:B------:R-:W-:Y:S01]  /*7370*/  F2FP.TF32.F32.PACK_B R14, R14 ;  /* 0x0000000eff0e723e */ /* 0x000fe200024050ff */
[----:B------:R-:W-:Y:S01]  /*7380*/  FFMA R15, R45, R46, R19 ;  /* 0x0000002e2d0f7223 */ /* 0x000fe20000000013 */
[----:B------:R-:W-:Y:S01]  /*7390*/  LOP3.LUT R46, R59, 0xffffe000, RZ, 0xc0, !PT ;  /* 0xffffe0003b2e7812 */ /* 0x000fe200078ec0ff */
[----:B------:R-:W-:Y:S01]  /*73a0*/  FMUL R17, R38, R21 ;  /* 0x0000001526117220 */ /* 0x000fe20000400000 */
[C---:B------:R-:W-:Y:S01]  /*73b0*/  FFMA R16, R45.reuse, R49, R16 ;  /* 0x000000312d107223 */ /* 0x040fe20000000010 */
[----:B------:R-:W-:Y:S01]  /*73c0*/  LOP3.LUT R49, R60, 0xffffe000, RZ, 0xc0, !PT ;  /* 0xffffe0003c317812 */ /* 0x000fe200078ec0ff */
[C---:B------:R-:W-:Y:S01]  /*73d0*/  FMUL R18, R38.reuse, R22 ;  /* 0x0000001626127220 */ /* 0x040fe20000400000 */
[----:B------:R-:W-:Y:S01]  /*73e0*/  F2FP.TF32.F32.PACK_B R15, R15 ;  /* 0x0000000fff0f723e */ /* 0x000fe200024050ff */
[----:B------:R-:W-:Y:S01]  /*73f0*/  FFMA R17, R45, R44, R17 ;  /* 0x0000002c2d117223 */ /* 0x000fe20000000011 */
[C---:B------:R-:W-:Y:S01]  /*7400*/  FMUL R23, R38.reuse, R23 ;  /* 0x0000001726177220 */ /* 0x040fe20000400000 */
[C---:B------:R-:W-:Y:S01]  /*7410*/  FMUL R20, R38.reuse, R24 ;  /* 0x0000001826147220 */ /* 0x040fe20000400000 */
[----:B------:R-:W-:Y:S01]  /*7420*/  LOP3.LUT R44, R61, 0xffffe000, RZ, 0xc0, !PT ;  /* 0xffffe0003d2c7812 */ /* 0x000fe200078ec0ff */
[----:B------:R1:W-:Y:S01]  /*7430*/  STS.128 [R102+0x400], R12 ;  /* 0x0004000c66007388 */ /* 0x0003e20000000c00 */
[----:B------:R-:W-:Y:S01]  /*7440*/  F2FP.TF32.F32.PACK_B R16, R16 ;  /* 0x00000010ff10723e */ /* 0x000fe200024050ff */
[----:B------:R-:W-:Y:S01]  /*7450*/  FMUL R21, R38, R25 ;  /* 0x0000001926157220 */ /* 0x000fe20000400000 */
[----:B------:R-:W-:Y:S01]  /*7460*/  F2FP.TF32.F32.PACK_B R17, R17 ;  /* 0x00000011ff11723e */ /* 0x000fe200024050ff */
[C---:B------:R-:W-:Y:S01]  /*7470*/  FFMA R18, R45.reuse, R47, R18 ;  /* 0x0000002f2d127223 */ /* 0x040fe20000000012 */
[----:B------:R-:W-:Y:S01]  /*7480*/  LOP3.LUT R47, R64, 0xffffe000, RZ, 0xc0, !PT ;  /* 0xffffe000402f7812 */ /* 0x000fe200078ec0ff */
[C---:B------:R-:W-:Y:S01]  /*7490*/  FFMA R19, R45.reuse, R46, R23 ;  /* 0x0000002e2d137223 */ /* 0x040fe20000000017 */
[C---:B------:R-:W-:Y:S01]  /*74a0*/  FFMA R20, R45.reuse, R49, R20 ;  /* 0x000000312d147223 */ /* 0x040fe20000000014 */
[----:B------:R-:W-:Y:S01]  /*74b0*/  FFMA R21, R45, R44, R21 ;  /* 0x0000002c2d157223 */ /* 0x000fe20000000015 */
[----:B------:R-:W-:Y:S01]  /*74c0*/  LOP3.LUT R46, R62, 0xffffe000, RZ, 0xc0, !PT ;  /* 0xffffe0003e2e7812 */ /* 0x000fe200078ec0ff */
[C---:B------:R-:W-:Y:S01]  /*74d0*/  FMUL R22, R38.reuse, R26 ;  /* 0x0000001a26167220 */ /* 0x040fe20000400000 */
[----:B------:R-:W-:Y:S01]  /*74e0*/  LOP3.LUT R44, R63, 0xffffe000, RZ, 0xc0, !PT ;  /* 0xffffe0003f2c7812 */ /* 0x000fe200078ec0ff */
[C---:B------:R-:W-:Y:S01]  /*74f0*/  FMUL R27, R38.reuse, R27 ;  /* 0x0000001b261b7220 */ /* 0x040fe20000400000 */
[----:B------:R-:W-:Y:S01]  /*7500*/  F2FP.TF32.F32.PACK_B R18, R18 ;  /* 0x00000012ff12723e */ /* 0x000fe200024050ff */
[C---:B------:R-:W-:Y:S01]  /*7510*/  FFMA R22, R45.reuse, R46, R22 ;  /* 0x0000002e2d167223 */ /* 0x040fe20000000016 */
[----:B------:R-:W-:Y:S01]  /*7520*/  F2FP.TF32.F32.PACK_B R19, R19 ;  /* 0x00000013ff13723e */ /* 0x000fe200024050ff */
[----:B------:R-:W-:Y:S01]  /*7530*/  FFMA R23, R45, R44, R27 ;  /* 0x0000002c2d177223 */ /* 0x000fe2000000001b */
[C---:B------:R-:W-:Y:S01]  /*7540*/  FMUL R24, R38.reuse, R28 ;  /* 0x0000001c26187220 */ /* 0x040fe20000400000 */
[----:B------:R-:W-:Y:S01]  /*7550*/  F2FP.TF32.F32.PACK_B R20, R20 ;  /* 0x00000014ff14723e */ /* 0x000fe200024050ff */
[----:B------:R-:W-:Y:S01]  /*7560*/  FMUL R25, R38, R29 ;  /* 0x0000001d26197220 */ /* 0x000fe20000400000 */
[----:B------:R1:W-:Y:S01]  /*7570*/  STS.128 [R101+0x400], R16 ;  /* 0x0004001065007388 */ /* 0x0003e20000000c00 */
[----:B------:R-:W-:Y:S01]  /*7580*/  LOP3.LUT R49, R66, 0xffffe000, RZ, 0xc0, !PT ;  /* 0xffffe00042317812 */ /* 0x000fe200078ec0ff */
[C---:B------:R-:W-:Y:S01]  /*7590*/  FMUL R26, R38.reuse, R30 ;  /* 0x0000001e261a7220 */ /* 0x040fe20000400000 */
[----:B------:R-:W-:Y:S01]  /*75a0*/  LOP3.LUT R44, R67, 0xffffe000, RZ, 0xc0, !PT ;  /* 0xffffe000432c7812 */ /* 0x000fe200078ec0ff */
[----:B------:R-:W-:Y:S01]  /*75b0*/  FMUL R31, R38, R31 ;  /* 0x0000001f261f7220 */ /* 0x000fe20000400000 */
[----:B------:R-:W-:Y:S01]  /*75c0*/  F2FP.TF32.F32.PACK_B R21, R21 ;  /* 0x00000015ff15723e */ /* 0x000fe200024050ff */
[C---:B------:R-:W-:Y:S01]  /*75d0*/  FFMA R24, R45.reuse, R47, R24 ;  /* 0x0000002f2d187223 */ /* 0x040fe20000000018 */
[----:B------:R-:W-:Y:S01]  /*75e0*/  F2FP.TF32.F32.PACK_B R22, R22 ;  /* 0x00000016ff16723e */ /* 0x000fe200024050ff */
[C---:B------:R-:W-:Y:S01]  /*75f0*/  FFMA R25, R45.reuse, R48, R25 ;  /* 0x000000302d197223 */ /* 0x040fe20000000019 */
[----:B------:R-:W-:Y:S01]  /*7600*/  F2FP.TF32.F32.PACK_B R23, R23 ;  /* 0x00000017ff17723e */ /* 0x000fe200024050ff */
[C---:B------:R-:W-:Y:S01]  /*7610*/  FFMA R26, R45.reuse, R49, R26 ;  /* 0x000000312d1a7223 */ /* 0x040fe2000000001a */
[----:B------:R-:W-:Y:S01]  /*7620*/  FFMA R27, R45, R44, R31 ;  /* 0x0000002c2d1b7223 */ /* 0x000fe2000000001f */
[----:B------:R-:W-:Y:S01]  /*7630*/  LOP3.LUT R47, R68, 0xffffe000, RZ, 0xc0, !PT ;  /* 0xffffe000442f7812 */ /* 0x000fe200078ec0ff */
[C---:B------:R-:W-:Y:S01]  /*7640*/  FMUL R28, R38.reuse, R32 ;  /* 0x00000020261c7220 */ /* 0x040fe20000400000 */
[----:B------:R1:W-:Y:S01]  /*7650*/  STS.128 [R100+0x400], R20 ;  /* 0x0004001464007388 */ /* 0x0003e20000000c00 */
[----:B------:R-:W-:Y:S01]  /*7660*/  LOP3.LUT R46, R69, 0xffffe000, RZ, 0xc0, !PT ;  /* 0xffffe000452e7812 */ /* 0x000fe200078ec0ff */
[----:B------:R-:W-:Y:S01]  /*7670*/  FMUL R29, R38, R33 ;  /* 0x00000021261d7220 */ /* 0x000fe20000400000 */
        /* <DEDUP_REMOVED lines=10> */
[----:B------:R-:W-:Y:S01]  /*7720*/  F2FP.TF32.F32.PACK_B R27, R27 ;  /* 0x0000001bff1b723e */ /* 0x000fe200024050ff */
[----:B------:R-:W-:Y:S01]  /*7730*/  FFMA R31, R45, R44, R35 ;  /* 0x0000002c2d1f7223 */ /* 0x000fe20000000023 */
[----:B------:R-:W-:Y:S02]  /*7740*/  F2FP.TF32.F32.PACK_B R28, R28 ;  /* 0x0000001cff1c723e */ /* 0x000fe400024050ff */
[----:B------:R-:W-:Y:S01]  /*7750*/  F2FP.TF32.F32.PACK_B R29, R29 ;  /* 0x0000001dff1d723e */ /* 0x000fe200024050ff */
[----:B------:R1:W-:Y:S01]  /*7760*/  STS.128 [R99+0x400], R24 ;  /* 0x0004001863007388 */ /* 0x0003e20000000c00 */
[----:B------:R-:W-:Y:S02]  /*7770*/  F2FP.TF32.F32.PACK_B R30, R30 ;  /* 0x0000001eff1e723e */ /* 0x000fe400024050ff */
[----:B------:R-:W-:Y:S05]  /*7780*/  F2FP.TF32.F32.PACK_B R31, R31 ;  /* 0x0000001fff1f723e */ /* 0x000fea00024050ff */
[----:B------:R1:W-:Y:S01]  /*7790*/  STS.128 [R98+0x400], R28 ;  /* 0x0004001c62007388 */ /* 0x0003e20000000c00 */
[----:B------:R-:W-:Y:S01]  /*77a0*/  @!PT LDS RZ, [RZ] ;  /* 0x00000000fffff984 */ /* 0x000fe20000000800 */
[----:B------:R-:W-:Y:S01]  /*77b0*/  @!PT LDS RZ, [RZ] ;  /* 0x00000000fffff984 */ /* 0x000fe20000000800 */
[----:B------:R-:W-:Y:S01]  /*77c0*/  @!PT LDS RZ, [RZ] ;  /* 0x00000000fffff984 */ /* 0x000fe20000000800 */
[----:B------:R-:W-:Y:S01]  /*77d0*/  @!PT LDS RZ, [RZ] ;  /* 0x00000000fffff984 */ /* 0x000fe20000000800 */
[----:B------:R2:W-:Y:S07]  /*77e0*/  MEMBAR.ALL.CTA ;  /* 0x0000000000007992 */ /* 0x0005ee0000008000 */
[----:B--2---:R-:W2:Y:S02]  /*77f0*/  FENCE.VIEW.ASYNC.S ;  /* 0x00000000000073c6 */ /* 0x004ea40000000000 */
[----:B--2---:R-:W-:Y:S06]  /*7800*/  BAR.SYNC.DEFER_BLOCKING 0x1, 0x80 ;  /* 0x0042000000007b1d */ /* 0x004fec0000010000 */
[----:B------:R-:W-:Y:S05]  /*7810*/  @P0 BRA `(.L_x_118) ;  /* 0x0000000000280947 */ /* 0x000fea0003800000 */
[----:B------:R-:W-:Y:S01]  /*7820*/  UIADD3 UR4, UPT, UPT, UR43, 0x400, URZ ;  /* 0x000004002b047890 */ /* 0x000fe2000fffe0ff */
[----:B------:R-:W-:Y:S05]  /*7830*/  UMOV UR51, UR36 ;  /* 0x0000002400337c82 */ /* 0x000fea0008000000 */
[----:B------:R-:W-:Y:S01]  /*7840*/  MOV R95, UR4 ;  /* 0x00000004005f7c02 */ /* 0x000fe20008000f00 */
[----:B------:R-:W-:Y:S03]  /*7850*/  UIADD3 UR4, UP0, UPT, UR54, 0x680, URZ ;  /* 0x0000068036047890 */ /* 0x000fe6000ff1e0ff */
[----:B------:R-:W-:Y:S01]  /*7860*/  R2UR UR48, R95 ;  /* 0x000000005f3072ca */ /* 0x000fe200000e0000 */
[----:B------:R-:W-:Y:S11]  /*7870*/  UIADD3.X UR5, UPT, UPT, URZ, UR55, URZ, UP0, !UPT ;  /* 0x00000037ff057290 */ /* 0x000ff600087fe4ff */
[----:B------:R-:W-:Y:S01]  /*7880*/  @!UPT UIADD3 URZ, UPT, UPT, URZ, URZ, URZ ;  /* 0x000000fffffff290 */ /* 0x000fe2000fffe0ff */
[----:B------:R2:W-:Y:S01]  /*7890*/  UTMASTG.3D [UR48], [UR4] ;  /* 0x00000030040073b5 */ /* 0x0005e20008010000 */
[----:B------:R0:W-:Y:S01]  /*78a0*/  UTMACMDFLUSH ;  /* 0x00000000000079b7 */ /* 0x0001e20000000000 */
[----:B--2---:R-:W-:Y:S04]  /*78b0*/  DEPBAR.LE SB0, 0x1 ;  /* 0x000080400000791a */ /* 0x004fe80000000000 */
.L_x_118:
[----:B------:R-:W-:Y:S05]  /*78c0*/  BSYNC.RECONVERGENT B0 ;  /* 0x0000000000007941 */ /* 0x000fea0003800200 */
.L_x_117:
[----:B------:R-:W-:Y:S01]  /*78d0*/  BAR.SYNC.DEFER_BLOCKING 0x1, 0x80 ;  /* 0x0042000000007b1d */ /* 0x000fe20000010000 */
[----:B------:R-:W-:Y:S01]  /*78e0*/  ISETP.NE.AND P1, PT, R112, RZ, PT ;  /* 0x000000ff7000720c */ /* 0x000fe20003f25270 */
[----:B------:R-:W-:Y:S01]  /*78f0*/  UISETP.NE.AND UP0, UPT, UR53, URZ, UPT ;  /* 0x000000ff3500728c */ /* 0x000fe2000bf05270 */
[----:B------:R-:W-:Y:S11]  /*7900*/  LEA R3, R118, UR43, 0x3 ;  /* 0x0000002b76037c11 */ /* 0x000ff6000f8e18ff */
[----:B------:R-:W-:Y:S01]  /*7910*/  @P1 SHF.L.U32 R2, RZ, 0x1f, RZ ;  /* 0x0000001fff021819 */ /* 0x000fe200000006ff */
[----:B------:R-:W-:Y:S06]  /*7920*/  BRA.U !UP0, `(.L_x_119) ;  /* 0x0000000108247547 */ /* 0x000fec000b800000 */
[----:B-1----:R-:W-:Y:S01]  /*7930*/  IMAD.U32 R5, RZ, RZ, UR47 ;  /* 0x0000002fff057e24 */ /* 0x002fe2000f8e00ff */
[----:B------:R-:W-:Y:S01]  /*7940*/  MOV R0, UR52 ;  /* 0x0000003400007c02 */ /* 0x000fe20008000f00 */
[----:B------:R-:W-:Y:S03]  /*7950*/  UIADD3 UR4, UPT, UPT, UR47, 0x1, URZ ;  /* 0x000000012f047890 */ /* 0x000fe6000fffe0ff */
[----:B------:R-:W-:Y:S01]  /*7960*/  @P1 LEA R5, R5, UR43, 0x3 ;  /* 0x0000002b05051c11 */ /* 0x000fe2000f8e18ff */
[----:B------:R-:W-:Y:S04]  /*7970*/  UISETP.NE.AND UP0, UPT, UR4, 0x4, UPT ;  /* 0x000000040400788c */ /* 0x000fe8000bf05270 */
[----:B------:R-:W-:Y:S01]  /*7980*/  @P1 VIADD R5, R5, 0x50 ;  /* 0x0000005005051836 */ /* 0x000fe20000000000 */
[----:B------:R-:W-:Y:S04]  /*7990*/  USEL UR47, UR4, URZ, UP0 ;  /* 0x000000ff042f7287 */ /* 0x000fe80008000000 */
[----:B------:R-:W-:Y:S04]  /*79a0*/  @P1 PRMT R0, R0, 0x654, R5 ;  /* 0x0000065400001816 */ /* 0x000fe80000000005 */
[----:B------:R2:W-:Y:S04]  /*79b0*/  @P1 SYNCS.ARRIVE.TRANS64.RED.A1T0 RZ, [R0+URZ], RZ ;  /* 0x000000ff00ff19a7 */ /* 0x0005e800081004ff */
.L_x_119:
[----:B------:R-:W4:Y:S01]  /*79c0*/  @P1 SYNCS.PHASECHK.TRANS64.TRYWAIT P0, [R3+URZ+0x30], R2 ;  /* 0x00003002030015a7 */ /* 0x000f2200080011ff */
[----:B------:R-:W-:Y:S01]  /*79d0*/  BSSY B1, `(.L_x_120) ;  /* 0x000001f000017945 */ /* 0x000fe20003800000 */
[----:B----4-:R-:W-:Y:S03]  /*79e0*/  @P1 SEL R117, RZ, 0x1, !P0 ;  /* 0x00000001ff751807 */ /* 0x010fe60004000000 */
[----:B------:R-:W-:Y:S05]  /*79f0*/  @!P1 BRA `(.L_x_121) ;  /* 0x0000000000709947 */ /* 0x000fea0003800000 */
[----:B------:R-:W-:Y:S01]  /*7a00*/  ISETP.NE.AND P1, PT, R119, RZ, PT ;  /* 0x000000ff7700720c */ /* 0x000fe20003f25270 */
[----:B------:R-:W-:Y:S01]  /*7a10*/  BSSY B0, `(.L_x_122) ;  /* 0x000000b000007945 */ /* 0x000fe20003800000 */
[----:B------:R-:W-:Y:S11]  /*7a20*/  ISETP.NE.AND P0, PT, R117, RZ, PT ;  /* 0x000000ff7500720c */ /* 0x000ff60003f05270 */
[----:B-1----:R-:W-:Y:S05]  /*7a30*/  @P1 IMAD R4, R118, 0x4000, R115 ;  /* 0x0000400076041824 */ /* 0x002fea00078e0273 */
[----:B------:R-:W-:Y:S04]  /*7a40*/  @P1 IADD3 R9, PT, PT, R4, UR43, RZ ;  /* 0x0000002b04091c10 */ /* 0x000fe8000fffe0ff */
[----:B------:R-:W-:Y:S01]  /*7a50*/  @P1 IADD3 R7, PT, PT, R120, R9, RZ ;  /* 0x0000000978071210 */ /* 0x000fe20007ffe0ff */
[--C-:B------:R-:W-:Y:S02]  /*7a60*/  @P1 IMAD.IADD R5, R51, 0x1, R9.reuse ;  /* 0x0000000133051824 */ /* 0x100fe400078e0209 */
[----:B------:R-:W-:Y:S01]  /*7a70*/  @P1 IMAD.IADD R2, R122, 0x1, R9 ;  /* 0x000000017a021824 */ /* 0x000fe200078e0209 */
[----:B------:R-:W-:Y:S06]  /*7a80*/  @P0 BRA `(.L_x_123) ;  /* 0x00000000000c0947 */ /* 0x000fec0003800000 */
[----:B--2---:R-:W-:Y:S04]  /*7a90*/  SHF.L.U32 R0, RZ, 0x1f, RZ ;  /* 0x0000001fff007819 */ /* 0x004fe800000006ff */
[----:B------:R-:W1:Y:S02]  /*7aa0*/  SYNCS.PHASECHK.TRANS64.TRYWAIT P0, [R3+URZ+0x30], R0 ;  /* 0x00003000030075a7 */ /* 0x000e6400080011ff */
[----:B-1----:R-:W-:Y:S05]  /*7ab0*/  @!P0 BRA `(.L_x_124) ;  /* 0x0000007000988947 */ /* 0x002fea0003800000 */
.L_x_123:
[----:B------:R-:W-:Y:S05]  /*7ac0*/  BSYNC B0 ;  /* 0x0000000000007941 */ /* 0x000fea0003800000 */
.L_x_122:
[----:B------:R-:W-:Y:S01]  /*7ad0*/  ISETP.NE.AND P0, PT, R119, RZ, PT ;  /* 0x000000ff7700720c */ /* 0x000fe20003f05270 */
[----:B------:R-:W-:Y:S11]  /*7ae0*/  VIADD R118, R118, 0x1 ;  /* 0x0000000176767836 */ /* 0x000ff60000000000 */
[----:B------:R-:W-:Y:S01]  /*7af0*/  @!UPT UIADD3 URZ, UPT, UPT, URZ, URZ, URZ ;  /* 0x000000fffffff290 */ /* 0x000fe2000fffe0ff */
[----:B------:R4:W3:Y:S01]  /*7b00*/  @P0 LDS.128 R80, [R4+UR43+0x400] ;  /* 0x0004002b04500984 */ /* 0x0008e20008000c00 */
[--C-:B-1----:R-:W-:Y:S01]  /*7b10*/  @P0 IMAD.IADD R3, R120, 0x1, R5.reuse ;  /* 0x0000000178030824 */ /* 0x102fe200078e0205 */
[C---:B--2---:R-:W-:Y:S01]  /*7b20*/  @P0 IADD3 R0, PT, PT, R122.reuse, R7, RZ ;  /* 0x000000077a000210 */ /* 0x044fe20007ffe0ff */
[C---:B------:R-:W-:Y:S01]  /*7b30*/  @P0 IMAD.IADD R6, R122.reuse, 0x1, R5 ;  /* 0x000000017a060824 */ /* 0x040fe200078e0205 */
[----:B------:R4:W1:Y:S02]  /*7b40*/  @P0 LDS.128 R76, [R2+0x400] ;  /* 0x00040000024c0984 */ /* 0x0008640000000c00 */
[----:B------:R-:W-:Y:S02]  /*7b50*/  @P0 IADD3 R8, PT, PT, R122, R3, RZ ;  /* 0x000000037a080210 */ /* 0x000fe40007ffe0ff */
[----:B------:R4:W2:Y:S04]  /*7b60*/  @P0 LDS.128 R72, [R7+0x400] ;  /* 0x0004000007480984 */ /* 0x0008a80000000c00 */
[----:B------:R4:W1:Y:S04]  /*7b70*/  @P0 LDS.128 R52, [R0+0x400] ;  /* 0x0004000000340984 */ /* 0x0008680000000c00 */
[----:B------:R4:W1:Y:S04]  /*7b80*/  @P0 LDS.128 R56, [R5+0x400] ;  /* 0x0004000005380984 */ /* 0x0008680000000c00 */
[----:B------:R4:W1:Y:S04]  /*7b90*/  @P0 LDS.128 R60, [R6+0x400] ;  /* 0x00040000063c0984 */ /* 0x0008680000000c00 */
[----:B------:R4:W1:Y:S04]  /*7ba0*/  @P0 LDS.128 R64, [R3+0x400] ;  /* 0x0004000003400984 */ /* 0x0008680000000c00 */
[----:B------:R4:W1:Y:S02]  /*7bb0*/  @P0 LDS.128 R68, [R8+0x400] ;  /* 0x0004000008440984 */ /* 0x0008640000000c00 */
.L_x_121:
[----:B------:R-:W-:Y:S05]  /*7bc0*/  BSYNC B1 ;  /* 0x0000000000017941 */ /* 0x000fea0003800000 */
.L_x_120:
[----:B--2-4-:R-:W-:Y:S05]  /*7bd0*/  VIADD R0, R39, 0x20 ;  /* 0x0000002027007836 */ /* 0x014fea0000000000 */
[----:B------:R-:W-:Y:S04]  /*7be0*/  SHF.R.U32.HI R0, RZ, 0x15, R0 ;  /* 0x00000015ff007819 */ /* 0x000fe80000011600 */
[----:B------:R-:W-:Y:S11]  /*7bf0*/  LOP3.LUT P0, RZ, R0, 0x3, R91, 0x48, !PT ;  /* 0x0000000300ff7812 */ /* 0x000ff6000780485b */
[----:B------:R-:W-:Y:S02]  /*7c00*/  @!UPT UIADD3 URZ, UPT, UPT, URZ, URZ, URZ ;  /* 0x000000fffffff290 */ /* 0x000fe4000fffe0ff */
[----:B------:R-:W-:Y:S05]  /*7c10*/  @!P0 BRA `(.L_x_125) ;  /* 0x0000000000408947 */ /* 0x000fea0003800000 */
[----:B------:R-:W2:Y:S01]  /*7c20*/  LDCU.64 UR8, c[0x4][0x70] ;  /* 0x01000e00ff0877ac */ /* 0x000ea20008000a00 */
[----:B------:R-:W-:Y:S01]  /*7c30*/  MOV R3, 0x0 ;  /* 0x0000000000037802 */ /* 0x000fe20000000f00 */
[----:B-1----:R-:W-:Y:S02]  /*7c40*/  HFMA2 R12, -RZ, RZ, 0, 5.9604644775390625e-08 ;  /* 0x00000001ff0c7431 */ /* 0x002fe400000001ff */
[----:B------:R-:W-:Y:S02]  /*7c50*/  IMAD.MOV.U32 R8, RZ, RZ, 0x192 ;  /* 0x00000192ff087424 */ /* 0x000fe400078e00ff */
[----:B------:R-:W-:Y:S01]  /*7c60*/  IMAD.MOV.U32 R13, RZ, RZ, RZ ;  /* 0x000000ffff0d7224 */ /* 0x000fe200078e00ff */
[----:B------:R-:W1:Y:S01]  /*7c70*/  LDCU.64 UR6, c[0x4][0x78] ;  /* 0x01000f00ff0677ac */ /* 0x000e620008000a00 */
[----:B------:R-:W4:Y:S01]  /*7c80*/  LDC.64 R2, c[0x4][R3] ;  /* 0x0100000003027b82 */ /* 0x000f220000000a00 */
[----:B------:R-:W5:Y:S01]  /*7c90*/  LDCU.64 UR4, c[0x4][0x10] ;  /* 0x01000200ff0477ac */ /* 0x000f620008000a00 */
[----:B--2---:R-:W-:Y:S01]  /*7ca0*/  MOV R5, UR9 ;  /* 0x0000000900057c02 */ /* 0x004fe20008000f00 */
[----:B------:R-:W-:Y:S01]  /*7cb0*/  IMAD.U32 R4, RZ, RZ, UR8 ;  /* 0x00000008ff047e24 */ /* 0x000fe2000f8e00ff */
[----:B-1----:R-:W-:Y:S01]  /*7cc0*/  MOV R7, UR7 ;  /* 0x0000000700077c02 */ /* 0x002fe20008000f00 */
[----:B------:R-:W-:Y:S01]  /*7cd0*/  IMAD.U32 R6, RZ, RZ, UR6 ;  /* 0x00000006ff067e24 */ /* 0x000fe2000f8e00ff */
[----:B-----5:R-:W-:Y:S01]  /*7ce0*/  MOV R11, UR5 ;  /* 0x00000005000b7c02 */ /* 0x020fe20008000f00 */
[----:B------:R-:W-:Y:S02]  /*7cf0*/  IMAD.U32 R10, RZ, RZ, UR4 ;  /* 0x00000004ff0a7e24 */ /* 0x000fe4000f8e00ff */
[----:B------:R-:W-:Y:S07]  /*7d00*/  LEPC R20, `(.L_x_125) ;  /* 0x000000001014794e */ /* 0x000fee0000000000 */
[----:B---34-:R-:W-:Y:S05]  /*7d10*/  CALL.ABS.NOINC R2 ;  /* 0x0000000002007343 */ /* 0x018fea0003c00000 */
.L_x_125:
[----:B---3--:R-:W-:Y:S01]  /*7d20*/  LOP3.LUT R44, R80, 0xffffe000, RZ, 0xc0, !PT ;  /* 0xffffe000502c7812 */ /* 0x008fe200078ec0ff */
[----:B------:R-:W-:Y:S05]  /*7d30*/  WARPSYNC.ALL ;  /* 0x0000000000007948 */ /* 0x000fea0003800000 */
[----:B------:R-:W-:Y:S01]  /*7d40*/  R2UR UR4, R39 ;  /* 0x00000000270472ca */ /* 0x000fe200000e0000 */
[----:B------:R-:W-:Y:S01]  /*7d50*/  IMAD.U32 R124, RZ, RZ, UR47 ;  /* 0x0000002fff7c7e24 */ /* 0x000fe2000f8e00ff */
[----:B------:R-:W-:Y:S01]  /*7d60*/  LOP3.LUT R46, R82, 0xffffe000, RZ, 0xc0, !PT ;  /* 0xffffe000522e7812 */ /* 0x000fe200078ec0ff */
[----:B------:R-:W-:Y:S01]  /*7d70*/  IMAD.U32 R121, RZ, RZ, UR52 ;  /* 0x00000034ff797e24 */ /* 0x000fe2000f8e00ff */
[----:B------:R-:W-:Y:S01]  /*7d80*/  LOP3.LUT R48, R83, 0xffffe000, RZ, 0xc0, !PT ;  /* 0xffffe00053307812 */ /* 0x000fe200078ec0ff */
[----:B------:R-:W-:Y:S01]  /*7d90*/  BSSY.RECONVERGENT B0, `(.L_x_126) ;  /* 0x000009f000007945 */ /* 0x000fe20003800200 */
[----:B-1----:R-:W-:Y:S02]  /*7da0*/  LOP3.LUT R47, R76, 0xffffe000, RZ, 0xc0, !PT ;  /* 0xffffe0004c2f7812 */ /* 0x002fe400078ec0ff */
[----:B------:R-:W-:Y:S02]  /*7db0*/  LOP3.LUT R50, R77, 0xffffe000, RZ, 0xc0, !PT ;  /* 0xffffe0004d327812 */ /* 0x000fe400078ec0ff */
[----:B------:R-:W-:Y:S02]  /*7dc0*/  LOP3.LUT R49, R74, 0xffffe000, RZ, 0xc0, !PT ;  /* 0xffffe0004a317812 */ /* 0x000fe400078ec0ff */
[----:B------:R-:W-:Y:S01]  /*7dd0*/  ISETP.NE.AND P6, PT, R112, RZ, PT ;  /* 0x000000ff7000720c */ /* 0x000fe20003fc5270 */
[----:B------:R-:W1:Y:S01]  /*7de0*/  LDTM.x32 R4, tmem[UR4+0x20] ;  /* 0x00002004000479ee */ /* 0x000e6200082c0000 */
[----:B------:R-:W-:Y:S02]  /*7df0*/  ISETP.NE.AND P0, PT, R107, RZ, PT ;  /* 0x000000ff6b00720c */ /* 0x000fe40003f05270 */
[----:B------:R-:W-:Y:S09]  /*7e00*/  LEA R123, R118, UR43, 0x3 ;  /* 0x0000002b767b7c11 */ /* 0x000ff2000f8e18ff */
[----:B------:R-:W-:Y:S05]  /*7e10*/  @P6 LEA R124, R124, UR43, 0x3 ;  /* 0x0000002b7c7c6c11 */ /* 0x000fea000f8e18ff */
[----:B------:R-:W-:Y:S05]  /*7e20*/  @P6 VIADD R124, R124, 0x50 ;  /* 0x000000507c7c6836 */ /* 0x000fea0000000000 */
[----:B------:R-:W-:Y:S02]  /*7e30*/  @P6 PRMT R121, R121, 0x654, R124 ;  /* 0x0000065479796816 */ /* 0x000fe4000000007c */
[----:B------:R-:W-:Y:S01]  /*7e40*/  @P6 SHF.L.U32 R124, RZ, 0x1f, RZ ;  /* 0x0000001fff7c6819 */ /* 0x000fe200000006ff */
[C---:B-1----:R-:W-:Y:S01]  /*7e50*/  FMUL R0, R38.reuse, R4 ;  /* 0x0000000426007220 */ /* 0x042fe20000400000 */
[C---:B------:R-:W-:Y:S01]  /*7e60*/  FMUL R2, R38.reuse, R5 ;  /* 0x0000000526027220 */ /* 0x040fe20000400000 */
[C---:B------:R-:W-:Y:S01]  /*7e70*/  FMUL R3, R38.reuse, R6 ;  /* 0x0000000626037220 */ /* 0x040fe20000400000 */
[C---:B------:R-:W-:Y:S01]  /*7e80*/  FMUL R7, R38.reuse, R7 ;  /* 0x0000000726077220 */ /* 0x040fe20000400000 */
[----:B------:R-:W-:Y:S01]  /*7e90*/  FFMA R40, R45, R44, R0 ;  /* 0x0000002c2d287223 */ /* 0x000fe20000000000 */
[----:B------:R-:W-:Y:S01]  /*7ea0*/  LOP3.LUT R44, R81, 0xffffe000, RZ, 0xc0, !PT ;  /* 0xffffe000512c7812 */ /* 0x000fe200078ec0ff */
[C---:B------:R-:W-:Y:S01]  /*7eb0*/  FMUL R4, R38.reuse, R8 ;  /* 0x0000000826047220 */ /* 0x040fe20000400000 */
[C---:B------:R-:W-:Y:S01]  /*7ec0*/  FMUL R5, R38.reuse, R9 ;  /* 0x0000000926057220 */ /* 0x040fe20000400000 */
[----:B------:R-:W-:Y:S01]  /*7ed0*/  FMUL R6, R38, R10 ;  /* 0x0000000a26067220 */ /* 0x000fe20000400000 */
[----:B------:R-:W-:Y:S01]  /*7ee0*/  F2FP.TF32.F32.PACK_B R40, R40 ;  /* 0x00000028ff28723e */ /* 0x000fe200024050ff */
[C---:B------:R-:W-:Y:S01]  /*7ef0*/  FFMA R41, R45.reuse, R44, R2 ;  /* 0x0000002c2d297223 */ /* 0x040fe20000000002 */
[----:B------:R-:W-:Y:S01]  /*7f00*/  LOP3.LUT R44, R78, 0xffffe000, RZ, 0xc0, !PT ;  /* 0xffffe0004e2c7812 */ /* 0x000fe200078ec0ff */
[----:B------:R-:W-:Y:S01]  /*7f10*/  FFMA R42, R45, R46, R3 ;  /* 0x0000002e2d2a7223 */ /* 0x000fe20000000003 */
[----:B------:R-:W-:Y:S01]  /*7f20*/  LOP3.LUT R46, R79, 0xffffe000, RZ, 0xc0, !PT ;  /* 0xffffe0004f2e7812 */ /* 0x000fe200078ec0ff */
[C---:B------:R-:W-:Y:S01]  /*7f30*/  FFMA R43, R45.reuse, R48, R7 ;  /* 0x000000302d2b7223 */ /* 0x040fe20000000007 */
[----:B------:R-:W-:Y:S01]  /*7f40*/  F2FP.TF32.F32.PACK_B R41, R41 ;  /* 0x00000029ff29723e */ /* 0x000fe200024050ff */
[----:B------:R-:W-:Y:S01]  /*7f50*/  FMUL R11, R38, R11 ;  /* 0x0000000b260b7220 */ /* 0x000fe20000400000 */
[----:B------:R-:W-:Y:S01]  /*7f60*/  F2FP.TF32.F32.PACK_B R42, R42 ;  /* 0x0000002aff2a723e */ /* 0x000fe200024050ff */
[C---:B------:R-:W-:Y:S01]  /*7f70*/  FFMA R4, R45.reuse, R47, R4 ;  /* 0x0000002f2d047223 */ /* 0x040fe20000000004 */
[----:B------:R-:W-:Y:S01]  /*7f80*/  F2FP.TF32.F32.PACK_B R43, R43 ;  /* 0x0000002bff2b723e */ /* 0x000fe200024050ff */
        /* <DEDUP_REMOVED lines=8> */
[----:B------:R1:W-:Y:S01]  /*8010*/  STS.128 [R115+UR43+0x4400], R40 ;  /* 0x0044002873007988 */ /* 0x0003e20008000c2b */
[----:B------:R-:W-:Y:S01]  /*8020*/  F2FP.TF32.F32.PACK_B R5, R5 ;  /* 0x00000005ff05723e */ /* 0x000fe200024050ff */
[C---:B------:R-:W-:Y:S01]  /*8030*/  FMUL R9, R38.reuse, R13 ;  /* 0x0000000d26097220 */ /* 0x040fe20000400000 */
[----:B------:R-:W-:Y:S01]  /*8040*/  F2FP.TF32.F32.PACK_B R6, R6 ;  /* 0x00000006ff06723e */ /* 0x000fe200024050ff */
[C---:B------:R-:W-:Y:S01]  /*8050*/  FMUL R10, R38.reuse, R14 ;  /* 0x0000000e260a7220 */ /* 0x040fe20000400000 */
[----:B------:R-:W-:Y:S01]  /*8060*/  F2FP.TF32.F32.PACK_B R7, R7 ;  /* 0x00000007ff07723e */ /* 0x000fe200024050ff */
[----:B------:R-:W-:Y:S01]  /*8070*/  FMUL R15, R38, R15 ;  /* 0x0000000f260f7220 */ /* 0x000fe20000400000 */
[----:B------:R-:W-:Y:S01]  /*8080*/  LOP3.LUT R46, R53, 0xffffe000, RZ, 0xc0, !PT ;  /* 0xffffe000352e7812 */ /* 0x000fe200078ec0ff */
[C---:B------:R-:W-:Y:S01]  /*8090*/  FFMA R8, R45.reuse, R47, R8 ;  /* 0x0000002f2d087223 */ /* 0x040fe20000000008 */
[----:B------:R-:W-:Y:S01]  /*80a0*/  LOP3.LUT R47, R52, 0xffffe000, RZ, 0xc0, !PT ;  /* 0xffffe000342f7812 */ /* 0x000fe200078ec0ff */
[----:B------:R-:W-:Y:S01]  /*80b0*/  FFMA R9, R45, R48, R9 ;  /* 0x000000302d097223 */ /* 0x000fe20000000009 */
[----:B------:R-:W-:Y:S01]  /*80c0*/  LOP3.LUT R48, R55, 0xffffe000, RZ, 0xc0, !PT ;  /* 0xffffe00037307812 */ /* 0x000fe200078ec0ff */
[C---:B------:R-:W-:Y:S01]  /*80d0*/  FFMA R10, R45.reuse, R49, R10 ;  /* 0x000000312d0a7223 */ /* 0x040fe2000000000a */
[----:B------:R-:W-:Y:S01]  /*80e0*/  LOP3.LUT R49, R54, 0xffffe000, RZ, 0xc0, !PT ;  /* 0xffffe00036317812 */ /* 0x000fe200078ec0ff */
[C---:B------:R-:W-:Y:S01]  /*80f0*/  FFMA R11, R45.reuse, R44, R15 ;  /* 0x0000002c2d0b7223 */ /* 0x040fe2000000000f */
[----:B------:R-:W-:Y:S01]  /*8100*/  LOP3.LUT R44, R56, 0xffffe000, RZ, 0xc0, !PT ;  /* 0xffffe000382c7812 */ /* 0x000fe200078ec0ff */
[C---:B------:R-:W-:Y:S01]  /*8110*/  FMUL R12, R38.reuse, R16 ;  /* 0x00000010260c7220 */ /* 0x040fe20000400000 */
[----:B------:R-:W-:Y:S01]  /*8120*/  F2FP.TF32.F32.PACK_B R8, R8 ;  /* 0x00000008ff08723e */ /* 0x000fe200024050ff */
[C---:B------:R-:W-:Y:S01]  /*8130*/  FMUL R13, R38.reuse, R17 ;  /* 0x00000011260d7220 */ /* 0x040fe20000400000 */
[----:B------:R-:W-:Y:S01]  /*8140*/  F2FP.TF32.F32.PACK_B R9, R9 ;  /* 0x00000009ff09723e */ /* 0x000fe200024050ff */
[----:B------:R1:W-:Y:S01]  /*8150*/  STS.128 [R114+0x4400], R4 ;  /* 0x0044000472007388 */ /* 0x0003e20000000c00 */
[----:B------:R-:W-:Y:S01]  /*8160*/  F2FP.TF32.F32.PACK_B R10, R10 ;  /* 0x0000000aff0a723e */ /* 0x000fe200024050ff */
[C---:B------:R-:W-:Y:S01]  /*8170*/  FMUL R14, R38.reuse, R18 ;  /* 0x00000012260e7220 */ /* 0x040fe20000400000 */
[----:B------:R-:W-:Y:S01]  /*8180*/  F2FP.TF32.F32.PACK_B R11, R11 ;  /* 0x0000000bff0b723e */ /* 0x000fe200024050ff */
[----:B------:R-:W-:Y:S01]  /*8190*/  FMUL R19, R38, R19 ;  /* 0x0000001326137220 */ /* 0x000fe20000400000 */
[C---:B------:R-:W-:Y:S01]  /*81a0*/  FFMA R12, R45.reuse, R47, R12 ;  /* 0x0000002f2d0c7223 */ /* 0x040fe2000000000c */
[----:B------:R-:W-:Y:S01]  /*81b0*/  LOP3.LUT R47, R58, 0xffffe000, RZ, 0xc0, !PT ;  /* 0xffffe0003a2f7812 */ /* 0x000fe200078ec0ff */
[C---:B------:R-:W-:Y:S01]  /*81c0*/  FMUL R16, R38.reuse, R20 ;  /* 0x0000001426107220 */ /* 0x040fe20000400000 */
[----:B------:R-:W-:Y:S01]  /*81d0*/  FFMA R13, R45, R46, R13 ;  /* 0x0000002e2d0d7223 */ /* 0x000fe2000000000d */
[----:B------:R-:W-:Y:S01]  /*81e0*/  LOP3.LUT R46, R59, 0xffffe000, RZ, 0xc0, !PT ;  /* 0xffffe0003b2e7812 */ /* 0x000fe200078ec0ff */
[C---:B------:R-:W-:Y:S01]  /*81f0*/  FFMA R14, R45.reuse, R49, R14 ;  /* 0x000000312d0e7223 */ /* 0x040fe2000000000e */
[----:B------:R-:W-:Y:S01]  /*8200*/  F2FP.TF32.F32.PACK_B R12, R12 ;  /* 0x0000000cff0c723e */ /* 0x000fe200024050ff */
        /* <DEDUP_REMOVED lines=8> */
[----:B------:R-:W-:Y:S01]  /*8290*/  FMUL R18, R38, R22 ;  /* 0x0000001626127220 */ /* 0x000fe20000400000 */
[----:B------:R-:W-:Y:S01]  /*82a0*/  LOP3.LUT R49, R60, 0xffffe000, RZ, 0xc0, !PT ;  /* 0xffffe0003c317812 */ /* 0x000fe200078ec0ff */
[----:B------:R-:W-:Y:S01]  /*82b0*/  FMUL R23, R38, R23 ;  /* 0x0000001726177220 */ /* 0x000fe20000400000 */
[----:B------:R-:W-:Y:S01]  /*82c0*/  LOP3.LUT R48, R61, 0xffffe000, RZ, 0xc0, !PT ;  /* 0xffffe0003d307812 */ /* 0x000fe200078ec0ff */
[----:B------:R1:W-:Y:S01]  /*82d0*/  STS.128 [R102+0x4400], R12 ;  /* 0x0044000c66007388 */ /* 0x0003e20000000c00 */
[----:B------:R-:W-:Y:S01]  /*82e0*/  F2FP.TF32.F32.PACK_B R16, R16 ;  /* 0x00000010ff10723e */ /* 0x000fe200024050ff */
[C---:B------:R-:W-:Y:S01]  /*82f0*/  FFMA R17, R45.reuse, R44, R17 ;  /* 0x0000002c2d117223 */ /* 0x040fe20000000011 */
[----:B------:R-:W-:Y:S01]  /*8300*/  LOP3.LUT R44, R62, 0xffffe000, RZ, 0xc0, !PT ;  /* 0xffffe0003e2c7812 */ /* 0x000fe200078ec0ff */
[C---:B------:R-:W-:Y:S01]  /*8310*/  FFMA R18, R45.reuse, R47, R18 ;  /* 0x0000002f2d127223 */ /* 0x040fe20000000012 */
[----:B------:R-:W-:Y:S01]  /*8320*/  LOP3.LUT R47, R64, 0xffffe000, RZ, 0xc0, !PT ;  /* 0xffffe000402f7812 */ /* 0x000fe200078ec0ff */
[----:B------:R-:W-:Y:S01]  /*8330*/  FFMA R19, R45, R46, R23 ;  /* 0x0000002e2d137223 */ /* 0x000fe20000000017 */
[----:B------:R-:W-:Y:S01]  /*8340*/  LOP3.LUT R46, R63, 0xffffe000, RZ, 0xc0, !PT ;  /* 0xffffe0003f2e7812 */ /* 0x000fe200078ec0ff */
[C---:B------:R-:W-:Y:S01]  /*8350*/  FMUL R20, R38.reuse, R24 ;  /* 0x0000001826147220 */ /* 0x040fe20000400000 */
[C---:B------:R-:W-:Y:S01]  /*8360*/  FMUL R21, R38.reuse, R25 ;  /* 0x0000001926157220 */ /* 0x040fe20000400000 */
[C---:B------:R-:W-:Y:S01]  /*8370*/  FMUL R22, R38.reuse, R26 ;  /* 0x0000001a26167220 */ /* 0x040fe20000400000 */
[C---:B------:R-:W-:Y:S01]  /*8380*/  FMUL R27, R38.reuse, R27 ;  /* 0x0000001b261b7220 */ /* 0x040fe20000400000 */
[----:B------:R-:W-:Y:S01]  /*8390*/  F2FP.TF32.F32.PACK_B R17, R17 ;  /* 0x00000011ff11723e */ /* 0x000fe200024050ff */
[C---:B------:R-:W-:Y:S01]  /*83a0*/  FFMA R20, R45.reuse, R49, R20 ;  /* 0x000000312d147223 */ /* 0x040fe20000000014 */
[----:B------:R-:W-:Y:S01]  /*83b0*/  F2FP.TF32.F32.PACK_B R18, R18 ;  /* 0x00000012ff12723e */ /* 0x000fe200024050ff */
[C---:B------:R-:W-:Y:S01]  /*83c0*/  FFMA R21, R45.reuse, R48, R21 ;  /* 0x000000302d157223 */ /* 0x040fe20000000015 */
[----:B------:R-:W-:Y:S01]  /*83d0*/  F2FP.TF32.F32.PACK_B R19, R19 ;  /* 0x00000013ff13723e */ /* 0x000fe200024050ff */
[C---:B------:R-:W-:Y:S01]  /*83e0*/  FFMA R22, R45.reuse, R44, R22 ;  /* 0x0000002c2d167223 */ /* 0x040fe20000000016 */
[----:B------:R-:W-:Y:S01]  /*83f0*/  FFMA R23, R45, R46, R27 ;  /* 0x0000002e2d177223 */ /* 0x000fe2000000001b */
[C---:B------:R-:W-:Y:S01]  /*8400*/  FMUL R24, R38.reuse, R28 ;  /* 0x0000001c26187220 */ /* 0x040fe20000400000 */
[----:B------:R-:W-:Y:S01]  /*8410*/  LOP3.LUT R48, R65, 0xffffe000, RZ, 0xc0, !PT ;  /* 0xffffe00041307812 */ /* 0x000fe200078ec0ff */
[----:B------:R1:W-:Y:S01]  /*8420*/  STS.128 [R101+0x4400], R16 ;  /* 0x0044001065007388 */ /* 0x0003e20000000c00 */
        /* <DEDUP_REMOVED lines=13> */
[----:B------:R-:W-:Y:S01]  /*8500*/  LOP3.LUT R47, R68, 0xffffe000, RZ, 0xc0, !PT ;  /* 0xffffe000442f7812 */ /* 0x000fe200078ec0ff */
        /* <DEDUP_REMOVED lines=30> */
[----:B------:R-:W-:Y:S02]  /*86f0*/  UIADD3 UR4, UP0, UPT, UR54, 0x680, URZ ;  /* 0x0000068036047890 */ /* 0x000fe4000ff1e0ff */
[----:B------:R-:W-:Y:S02]  /*8700*/  UIADD3 UR9, UPT, UPT, UR49, 0x20, URZ ;  /* 0x0000002031097890 */ /* 0x000fe4000fffe0ff */
[----:B------:R-:W-:Y:S02]  /*8710*/  UIADD3 UR8, UPT, UPT, UR43, 0x4400, URZ ;  /* 0x000044002b087890 */ /* 0x000fe4000fffe0ff */
[----:B------:R-:W-:Y:S01]  /*8720*/  UIADD3.X UR5, UPT, UPT, URZ, UR55, URZ, UP0, !UPT ;  /* 0x00000037ff057290 */ /* 0x000fe200087fe4ff */
[----:B------:R-:W-:Y:S01]  /*8730*/  UMOV UR10, UR50 ;  /* 0x00000032000a7c82 */ /* 0x000fe20008000000 */
[----:B------:R-:W-:Y:S07]  /*8740*/  UMOV UR11, UR36 ;  /* 0x00000024000b7c82 */ /* 0x000fee0008000000 */
[----:B------:R2:W-:Y:S01]  /*8750*/  UTMASTG.3D [UR8], [UR4] ;  /* 0x00000008040073b5 */ /* 0x0005e20008010000 */
[----:B------:R0:W-:Y:S01]  /*8760*/  UTMACMDFLUSH ;  /* 0x00000000000079b7 */ /* 0x0001e20000000000 */
[----:B--2---:R-:W-:Y:S04]  /*8770*/  DEPBAR.LE SB0, 0x1 ;  /* 0x000080400000791a */ /* 0x004fe80000000000 */
.L_x_127:
[----:B------:R-:W-:Y:S05]  /*8780*/  BSYNC.RECONVERGENT B0 ;  /* 0x0000000000007941 */ /* 0x000fea0003800200 */
.L_x_126:
[----:B------:R-:W-:Y:S01]  /*8790*/  BAR.SYNC.DEFER_BLOCKING 0x1, 0x80 ;  /* 0x0042000000007b1d */ /* 0x000fe20000010000 */
[----:B------:R-:W-:Y:S04]  /*87a0*/  UIADD3 UR4, UPT, UPT, UR47, 0x1, URZ ;  /* 0x000000012f047890 */ /* 0x000fe8000fffe0ff */
[----:B------:R-:W-:Y:S04]  /*87b0*/  UISETP.NE.AND UP0, UPT, UR4, 0x4, UPT ;  /* 0x000000040400788c */ /* 0x000fe8000bf05270 */
[----:B------:R-:W-:Y:S01]  /*87c0*/  USEL UR46, UR4, URZ, UP0 ;  /* 0x000000ff042e7287 */ /* 0x000fe20008000000 */
[----:B------:R2:W-:Y:S01]  /*87d0*/  @P6 SYNCS.ARRIVE.TRANS64.RED.A1T0 RZ, [R121+URZ], RZ ;  /* 0x000000ff79ff69a7 */ /* 0x0005e200081004ff */
[----:B------:R-:W-:Y:S01]  /*87e0*/  BSSY B1, `(.L_x_128) ;  /* 0x0000020000017945 */ /* 0x000fe20003800000 */
[----:B------:R-:W3:Y:S02]  /*87f0*/  @P6 SYNCS.PHASECHK.TRANS64.TRYWAIT P0, [R123+URZ+0x30], R124 ;  /* 0x0000307c7b0065a7 */ /* 0x000ee400080011ff */
[----:B---3--:R-:W-:Y:S01]  /*8800*/  @P6 SEL R117, RZ, 0x1, !P0 ;  /* 0x00000001ff756807 */ /* 0x008fe20004000000 */
[----:B--2---:R-:W-:Y:S06]  /*8810*/  @!P6 BRA `(.L_x_129) ;  /* 0x000000000070e947 */ /* 0x004fec0003800000 */
[----:B------:R-:W-:Y:S01]  /*8820*/  ISETP.NE.AND P1, PT, R119, RZ, PT ;  /* 0x000000ff7700720c */ /* 0x000fe20003f25270 */
[----:B------:R-:W-:Y:S01]  /*8830*/  BSSY B0, `(.L_x_130) ;  /* 0x000000b000007945 */ /* 0x000fe20003800000 */
[----:B------:R-:W-:Y:S11]  /*8840*/  ISETP.NE.AND P0, PT, R117, RZ, PT ;  /* 0x000000ff7500720c */ /* 0x000ff60003f05270 */
[----:B------:R-:W-:Y:S05]  /*8850*/  @P1 IMAD R2, R118, 0x4000, R115 ;  /* 0x0000400076021824 */ /* 0x000fea00078e0273 */
[----:B-1----:R-:W-:Y:S04]  /*8860*/  @P1 IADD3 R7, PT, PT, R2, UR43, RZ ;  /* 0x0000002b02071c10 */ /* 0x002fe8000fffe0ff */
[----:B------:R-:W-:Y:S01]  /*8870*/  @P1 IADD3 R5, PT, PT, R120, R7, RZ ;  /* 0x0000000778051210 */ /* 0x000fe20007ffe0ff */
[--C-:B------:R-:W-:Y:S02]  /*8880*/  @P1 IMAD.IADD R3, R51, 0x1, R7.reuse ;  /* 0x0000000133031824 */ /* 0x100fe400078e0207 */
[----:B------:R-:W-:Y:S01]  /*8890*/  @P1 IMAD.IADD R0, R122, 0x1, R7 ;  /* 0x000000017a001824 */ /* 0x000fe200078e0207 */
[----:B------:R-:W-:Y:S06]  /*88a0*/  @P0 BRA `(.L_x_131) ;  /* 0x00000000000c0947 */ /* 0x000fec0003800000 */
[----:B------:R-:W-:Y:S04]  /*88b0*/  SHF.L.U32 R4, RZ, 0x1f, RZ ;  /* 0x0000001fff047819 */ /* 0x000fe800000006ff */
[----:B------:R-:W1:Y:S02]  /*88c0*/  SYNCS.PHASECHK.TRANS64.TRYWAIT P0, [R123+URZ+0x30], R4 ;  /* 0x000030047b0075a7 */ /* 0x000e6400080011ff */
[----:B-1----:R-:W-:Y:S05]  /*88d0*/  @!P0 BRA `(.L_x_132) ;  /* 0x0000006400248947 */ /* 0x002fea0003800000 */
.L_x_131:
[----:B------:R-:W-:Y:S05]  /*88e0*/  BSYNC B0 ;  /* 0x0000000000007941 */ /* 0x000fea0003800000 */
.L_x_130:
[----:B------:R-:W-:Y:S01]  /*88f0*/  ISETP.NE.AND P0, PT, R119, RZ, PT ;  /* 0x000000ff7700720c */ /* 0x000fe20003f05270 */
[----:B------:R-:W-:Y:S11]  /*8900*/  VIADD R118, R118, 0x1 ;  /* 0x0000000176767836 */ /* 0x000ff60000000000 */
[----:B------:R-:W-:Y:S01]  /*8910*/  @!UPT UIADD3 URZ, UPT, UPT, URZ, URZ, URZ ;  /* 0x000000fffffff290 */ /* 0x000fe2000fffe0ff */
[----:B------:R2:W3:Y:S01]  /*8920*/  @P0 LDS.128 R80, [R2+UR43+0x400] ;  /* 0x0004002b02500984 */ /* 0x0004e20008000c00 */
[--C-:B------:R-:W-:Y:S01]  /*8930*/  @P0 IMAD.IADD R7, R120, 0x1, R3.reuse ;  /* 0x0000000178070824 */ /* 0x100fe200078e0203 */
[C---:B-1----:R-:W-:Y:S01]  /*8940*/  @P0 IADD3 R4, PT, PT, R122.reuse, R5, RZ ;  /* 0x000000057a040210 */ /* 0x042fe20007ffe0ff */
[C---:B------:R-:W-:Y:S01]  /*8950*/  @P0 IMAD.IADD R6, R122.reuse, 0x1, R3 ;  /* 0x000000017a060824 */ /* 0x040fe200078e0203 */
[----:B------:R2:W4:Y:S02]  /*8960*/  @P0 LDS.128 R76, [R0+0x400] ;  /* 0x00040000004c0984 */ /* 0x0005240000000c00 */
[----:B------:R-:W-:Y:S02]  /*8970*/  @P0 IADD3 R8, PT, PT, R122, R7, RZ ;  /* 0x000000077a080210 */ /* 0x000fe40007ffe0ff */
[----:B------:R2:W1:Y:S04]  /*8980*/  @P0 LDS.128 R72, [R5+0x400] ;  /* 0x0004000005480984 */ /* 0x0004680000000c00 */
[----:B------:R2:W1:Y:S04]  /*8990*/  @P0 LDS.128 R52, [R4+0x400] ;  /* 0x0004000004340984 */ /* 0x0004680000000c00 */
[----:B------:R2:W1:Y:S04]  /*89a0*/  @P0 LDS.128 R56, [R3+0x400] ;  /* 0x0004000003380984 */ /* 0x0004680000000c00 */
[----:B------:R2:W1:Y:S04]  /*89b0*/  @P0 LDS.128 R60, [R6+0x400] ;  /* 0x00040000063c0984 */ /* 0x0004680000000c00 */
[----:B------:R2:W1:Y:S04]  /*89c0*/  @P0 LDS.128 R64, [R7+0x400] ;  /* 0x0004000007400984 */ /* 0x0004680000000c00 */
[----:B------:R2:W1:Y:S02]  /*89d0*/  @P0 LDS.128 R68, [R8+0x400] ;  /* 0x0004000008440984 */ /* 0x0004640000000c00 */
.L_x_129:
[----:B------:R-:W-:Y:S05]  /*89e0*/  BSYNC B1 ;  /* 0x0000000000017941 */ /* 0x000fea0003800000 */
.L_x_128:
[----:B--2---:R-:W-:Y:S05]  /*89f0*/  VIADD R0, R39, 0x40 ;  /* 0x0000004027007836 */ /* 0x004fea0000000000 */
        /* <DEDUP_REMOVED lines=10> */
[----:B------:R-:W3:Y:S01]  /*8aa0*/  LDC.64 R2, c[0x4][R3] ;  /* 0x0100000003027b82 */ /* 0x000ee20000000a00 */
        /* <DEDUP_REMOVED lines=9> */
.L_x_133:
        /* <DEDUP_REMOVED lines=8> */
[----:B----4-:R-:W-:Y:S02]  /*8bc0*/  LOP3.LUT R47, R76, 0xffffe000, RZ, 0xc0, !PT ;  /* 0xffffe0004c2f7812 */ /* 0x010fe400078ec0ff */
[----:B------:R-:W-:Y:S02]  /*8bd0*/  LOP3.LUT R50, R77, 0xffffe000, RZ, 0xc0, !PT ;  /* 0xffffe0004d327812 */ /* 0x000fe400078ec0ff */
[----:B-1----:R-:W-:Y:S02]  /*8be0*/  LOP3.LUT R49, R74, 0xffffe000, RZ, 0xc0, !PT ;  /* 0xffffe0004a317812 */ /* 0x002fe400078ec0ff */
        /* <DEDUP_REMOVED lines=155> */
.L_x_135:
[----:B------:R-:W-:Y:S05]  /*95a0*/  BSYNC.RECONVERGENT B0 ;  /* 0x0000000000007941 */ /* 0x000fea0003800200 */
.L_x_134:
[----:B------:R-:W-:Y:S01]  /*95b0*/  BAR.SYNC.DEFER_BLOCKING 0x1, 0x80 ;  /* 0x0042000000007b1d */ /* 0x000fe20000010000 */
[----:B------:R-:W-:Y:S04]  /*95c0*/  UIADD3 UR4, UPT, UPT, UR46, 0x1, URZ ;  /* 0x000000012e047890 */ /* 0x000fe8000fffe0ff */
[----:B------:R-:W-:Y:S04]  /*95d0*/  UISETP.NE.AND UP0, UPT, UR4, 0x4, UPT ;  /* 0x000000040400788c */ /* 0x000fe8000bf05270 */
[----:B------:R-:W-:Y:S01]  /*95e0*/  USEL UR44, UR4, URZ, UP0 ;  /* 0x000000ff042c7287 */ /* 0x000fe20008000000 */
[----:B------:R2:W-:Y:S01]  /*95f0*/  @P6 SYNCS.ARRIVE.TRANS64.RED.A1T0 RZ, [R121+URZ], RZ ;  /* 0x000000ff79ff69a7 */ /* 0x0005e200081004ff */
[----:B------:R-:W-:Y:S01]  /*9600*/  BSSY B1, `(.L_x_136) ;  /* 0x0000023000017945 */ /* 0x000fe20003800000 */
[----:B------:R-:W3:Y:S01]  /*9610*/  @P6 SYNCS.PHASECHK.TRANS64.TRYWAIT P0, [R123+URZ+0x30], R124 ;  /* 0x0000307c7b0065a7 */ /* 0x000ee200080011ff */
[----:B--2---:R-:W-:Y:S01]  /*9620*/  HFMA2 R121, -RZ, RZ, 0, 0 ;  /* 0x00000000ff797431 */ /* 0x004fe200000001ff */
[----:B---3--:R-:W-:Y:S01]  /*9630*/  @P6 SEL R117, RZ, 0x1, !P0 ;  /* 0x00000001ff756807 */ /* 0x008fe20004000000 */
[----:B------:R-:W-:Y:S06]  /*9640*/  @!P6 BRA `(.L_x_137) ;  /* 0x000000000078e947 */ /* 0x000fec0003800000 */
        /* <DEDUP_REMOVED lines=12> */
.L_x_139:
[----:B------:R-:W-:Y:S05]  /*9710*/  BSYNC B0 ;  /* 0x0000000000007941 */ /* 0x000fea0003800000 */
.L_x_138:
[----:B------:R-:W-:Y:S02]  /*9720*/  ISETP.NE.AND P0, PT, R119, RZ, PT ;  /* 0x000000ff7700720c */ /* 0x000fe40003f05270 */
[----:B------:R-:W-:Y:S11]  /*9730*/  IADD3 R118, PT, PT, R118, 0x1, RZ ;  /* 0x0000000176767810 */ /* 0x000ff60007ffe0ff */
[----:B------:R2:W3:Y:S01]  /*9740*/  @P0 LDS.128 R80, [R2+UR43+0x400] ;  /* 0x0004002b02500984 */ /* 0x0004e20008000c00 */
[----:B------:R-:W-:Y:S01]  /*9750*/  @P0 IMAD.IADD R7, R120, 0x1, R3 ;  /* 0x0000000178070824 */ /* 0x000fe200078e0203 */
[C---:B------:R-:W-:Y:S01]  /*9760*/  @P0 IADD3 R6, PT, PT, R122.reuse, R3, RZ ;  /* 0x000000037a060210 */ /* 0x040fe20007ffe0ff */
[C---:B-1----:R-:W-:Y:S01]  /*9770*/  @P0 IMAD.IADD R4, R122.reuse, 0x1, R5 ;  /* 0x000000017a040824 */ /* 0x042fe200078e0205 */
[----:B------:R2:W4:Y:S01]  /*9780*/  @P0 LDS.128 R76, [R0+0x400] ;  /* 0x00040000004c0984 */ /* 0x0005220000000c00 */
[----:B------:R-:W-:Y:S03]  /*9790*/  @P0 IMAD.IADD R8, R122, 0x1, R7 ;  /* 0x000000017a080824 */ /* 0x000fe600078e0207 */
[----:B------:R2:W1:Y:S04]  /*97a0*/  @P0 LDS.128 R72, [R5+0x400] ;  /* 0x0004000005480984 */ /* 0x0004680000000c00 */
[----:B------:R2:W1:Y:S04]  /*97b0*/  @P0 LDS.128 R52, [R4+0x400] ;  /* 0x0004000004340984 */ /* 0x0004680000000c00 */
[----:B------:R2:W1:Y:S04]  /*97c0*/  @P0 LDS.128 R56, [R3+0x400] ;  /* 0x0004000003380984 */ /* 0x0004680000000c00 */
[----:B------:R2:W1:Y:S04]  /*97d0*/  @P0 LDS.128 R60, [R6+0x400] ;  /* 0x00040000063c0984 */ /* 0x0004680000000c00 */
[----:B------:R2:W1:Y:S04]  /*97e0*/  @P0 LDS.128 R64, [R7+0x400] ;  /* 0x0004000007400984 */ /* 0x0004680000000c00 */
[----:B------:R2:W1:Y:S01]  /*97f0*/  @P0 LDS.128 R68, [R8+0x400] ;  /* 0x0004000008440984 */ /* 0x0004620000000c00 */
[C---:B------:R-:W-:Y:S04]  /*9800*/  ISETP.NE.AND P0, PT, R118.reuse, 0x4, PT ;  /* 0x000000047600780c */ /* 0x040fe80003f05270 */
[----:B------:R-:W-:Y:S02]  /*9810*/  SEL R118, R118, RZ, P0 ;  /* 0x000000ff76767207 */ /* 0x000fe40000000000 */
[----:B------:R-:W-:Y:S02]  /*9820*/  SEL R121, RZ, 0x1, P0 ;  /* 0x00000001ff797807 */ /* 0x000fe40000000000 */
.L_x_137:
[----:B------:R-:W-:Y:S05]  /*9830*/  BSYNC B1 ;  /* 0x0000000000017941 */ /* 0x000fea0003800000 */
.L_x_136:
        /* <DEDUP_REMOVED lines=21> */
.L_x_141:
        /* <DEDUP_REMOVED lines=13> */
[----:B------:R-:W-:Y:S11]  /*9a60*/  ISETP.NE.AND P0, PT, R107, RZ, PT ;  /* 0x000000ff6b00720c */ /* 0x000ff60003f05270 */
[----:B------:R-:W-:Y:S02]  /*9a70*/  @P6 LEA R124, R124, UR43, 0x3 ;  /* 0x0000002b7c7c6c11 */ /* 0x000fe4000f8e18ff */
[----:B------:R-:W-:Y:S03]  /*9a80*/  @P6 SHF.L.U32 R125, R121, 0x1f, RZ ;  /* 0x0000001f797d6819 */ /* 0x000fe600000006ff */
[----:B------:R-:W-:Y:S05]  /*9a90*/  @P6 VIADD R124, R124, 0x50 ;  /* 0x000000507c7c6836 */ /* 0x000fea0000000000 */
[----:B------:R-:W-:Y:S02]  /*9aa0*/  @P6 PRMT R123, R123, 0x654, R124 ;  /* 0x000006547b7b6816 */ /* 0x000fe4000000007c */
[----:B------:R-:W-:Y:S01]  /*9ab0*/  LEA R124, R118, UR43, 0x3 ;  /* 0x0000002b767c7c11 */ /* 0x000fe2000f8e18ff */
        /* <DEDUP_REMOVED lines=147> */
.L_x_143:
[----:B------:R-:W-:Y:S05]  /*a3f0*/  BSYNC.RECONVERGENT B0 ;  /* 0x0000000000007941 */ /* 0x000fea0003800200 */
.L_x_142:
        /* <DEDUP_REMOVED lines=18> */
[----:B------:R-:W-:Y:S04]  /*a520*/  SHF.L.U32 R7, R121, 0x1f, RZ ;  /* 0x0000001f79077819 */ /* 0x000fe800000006ff */
[----:B------:R-:W1:Y:S02]  /*a530*/  SYNCS.PHASECHK.TRANS64.TRYWAIT P0, [R124+URZ+0x30], R7 ;  /* 0x000030077c0075a7 */ /* 0x000e6400080011ff */
[----:B-1----:R-:W-:Y:S05]  /*a540*/  @!P0 BRA `(.L_x_148) ;  /* 0x0000004800308947 */ /* 0x002fea0003800000 */
.L_x_147:
[----:B------:R-:W-:Y:S05]  /*a550*/  BSYNC B0 ;  /* 0x0000000000007941 */ /* 0x000fea0003800000 */
.L_x_146:
[----:B------:R-:W-:Y:S01]  /*a560*/  ISETP.NE.AND P0, PT, R119, RZ, PT ;  /* 0x000000ff7700720c */ /* 0x000fe20003f05270 */
[----:B------:R-:W-:Y:S11]  /*a570*/  VIADD R118, R118, 0x1 ;  /* 0x0000000176767836 */ /* 0x000ff60000000000 */
[----:B------:R-:W-:Y:S01]  /*a580*/  @!UPT UIADD3 URZ, UPT, UPT, URZ, URZ, URZ ;  /* 0x000000fffffff290 */ /* 0x000fe2000fffe0ff */
[----:B------:R-:W2:Y:S01]  /*a590*/  @P0 LDS.128 R80, [R2+UR43+0x400] ;  /* 0x0004002b02500984 */ /* 0x000ea20008000c00 */
[----:B-1----:R-:W-:Y:S02]  /*a5a0*/  @P0 IMAD.IADD R7, R120, 0x1, R3 ;  /* 0x0000000178070824 */ /* 0x002fe400078e0203 */
[C---:B------:R-:W-:Y:S01]  /*a5b0*/  @P0 IMAD.IADD R4, R122.reuse, 0x1, R5 ;  /* 0x000000017a040824 */ /* 0x040fe200078e0205 */
[----:B------:R1:W3:Y:S01]  /*a5c0*/  @P0 LDS.128 R76, [R0+0x400] ;  /* 0x00040000004c0984 */ /* 0x0002e20000000c00 */
[C---:B------:R-:W-:Y:S02]  /*a5d0*/  @P0 IMAD.IADD R6, R122.reuse, 0x1, R3 ;  /* 0x000000017a060824 */ /* 0x040fe400078e0203 */
[----:B------:R-:W-:Y:S01]  /*a5e0*/  @P0 IMAD.IADD R8, R122, 0x1, R7 ;  /* 0x000000017a080824 */ /* 0x000fe200078e0207 */
[----:B------:R4:W2:Y:S04]  /*a5f0*/  @P0 LDS.128 R72, [R5+0x400] ;  /* 0x0004000005480984 */ /* 0x0008a80000000c00 */
[----:B------:R4:W2:Y:S04]  /*a600*/  @P0 LDS.128 R52, [R4+0x400] ;  /* 0x0004000004340984 */ /* 0x0008a80000000c00 */
[----:B------:R4:W2:Y:S04]  /*a610*/  @P0 LDS.128 R56, [R3+0x400] ;  /* 0x0004000003380984 */ /* 0x0008a80000000c00 */
[----:B------:R4:W2:Y:S04]  /*a620*/  @P0 LDS.128 R60, [R6+0x400] ;  /* 0x00040000063c0984 */ /* 0x0008a80000000c00 */
[----:B------:R4:W2:Y:S04]  /*a630*/  @P0 LDS.128 R64, [R7+0x400] ;  /* 0x0004000007400984 */ /* 0x0008a80000000c00 */
[----:B------:R4:W2:Y:S01]  /*a640*/  @P0 LDS.128 R68, [R8+0x400] ;  /* 0x0004000008440984 */ /* 0x0008a20000000c00 */
[C---:B------:R-:W-:Y:S04]  /*a650*/  ISETP.NE.AND P0, PT, R118.reuse, 0x4, PT ;  /* 0x000000047600780c */ /* 0x040fe80003f05270 */
[----:B-1----:R-:W-:Y:S02]  /*a660*/  SEL R0, RZ, 0x1, P0 ;  /* 0x00000001ff007807 */ /* 0x002fe40000000000 */
[----:B------:R-:W-:Y:S02]  /*a670*/  SEL R118, R118, RZ, P0 ;  /* 0x000000ff76767207 */ /* 0x000fe40000000000 */
[----:B------:R-:W-:Y:S02]  /*a680*/  LOP3.LUT R121, R121, R0, RZ, 0x3c, !PT ;  /* 0x0000000079797212 */ /* 0x000fe400078e3cff */
.L_x_145:
[----:B------:R-:W-:Y:S05]  /*a690*/  BSYNC B1 ;  /* 0x0000000000017941 */ /* 0x000fea0003800000 */
.L_x_144:
[----:B------:R-:W-:Y:S05]  /*a6a0*/  VIADD R0, R39, 0x80 ;  /* 0x0000008027007836 */ /* 0x000fea0000000000 */
[----:B------:R-:W-:Y:S04]  /*a6b0*/  SHF.R.U32.HI R0, RZ, 0x15, R0 ;  /* 0x00000015ff007819 */ /* 0x000fe80000011600 */
[----:B------:R-:W-:Y:S11]  /*a6c0*/  LOP3.LUT P0, RZ, R0, 0x3, R91, 0x48, !PT ;  /* 0x0000000300ff7812 */ /* 0x000ff6000780485b */
[----:B------:R-:W-:Y:S02]  /*a6d0*/  @!UPT UIADD3 URZ, UPT, UPT, URZ, URZ, URZ ;  /* 0x000000fffffff290 */ /* 0x000fe4000fffe0ff */
[----:B------:R-:W-:Y:S05]  /*a6e0*/  @!P0 BRA `(.L_x_149) ;  /* 0x0000000000408947 */ /* 0x000fea0003800000 */
[----:B------:R-:W5:Y:S01]  /*a6f0*/  LDCU.64 UR8, c[0x4][0x70] ;  /* 0x01000e00ff0877ac */ /* 0x000f620008000a00 */
[----:B----4-:R-:W-:Y:S01]  /*a700*/  MOV R3, 0x0 ;  /* 0x0000000000037802 */ /* 0x010fe20000000f00 */
[----:B-1----:R-:W-:Y:S02]  /*a710*/  HFMA2 R12, -RZ, RZ, 0, 5.9604644775390625e-08 ;  /* 0x00000001ff0c7431 */ /* 0x002fe400000001ff */
[----:B------:R-:W-:Y:S02]  /*a720*/  IMAD.MOV.U32 R8, RZ, RZ, 0x192 ;  /* 0x00000192ff087424 */ /* 0x000fe400078e00ff */
[----:B------:R-:W-:Y:S01]  /*a730*/  IMAD.MOV.U32 R13, RZ, RZ, RZ ;  /* 0x000000ffff0d7224 */ /* 0x000fe200078e00ff */
[----:B------:R-:W1:Y:S01]  /*a740*/  LDCU.64 UR6, c[0x4][0x78] ;  /* 0x01000f00ff0677ac */ /* 0x000e620008000a00 */
[----:B------:R-:W4:Y:S01]  /*a750*/  LDC.64 R2, c[0x4][R3] ;  /* 0x0100000003027b82 */ /* 0x000f220000000a00 */
[----:B------:R-:W2:Y:S01]  /*a760*/  LDCU.64 UR4, c[0x4][0x10] ;  /* 0x01000200ff0477ac */ /* 0x000ea20008000a00 */
[----:B-----5:R-:W-:Y:S01]  /*a770*/  MOV R5, UR9 ;  /* 0x0000000900057c02 */ /* 0x020fe20008000f00 */
[----:B------:R-:W-:Y:S01]  /*a780*/  IMAD.U32 R4, RZ, RZ, UR8 ;  /* 0x00000008ff047e24 */ /* 0x000fe2000f8e00ff */
[----:B-1----:R-:W-:Y:S01]  /*a790*/  MOV R7, UR7 ;  /* 0x0000000700077c02 */ /* 0x002fe20008000f00 */
[----:B------:R-:W-:Y:S01]  /*a7a0*/  IMAD.U32 R6, RZ, RZ, UR6 ;  /* 0x00000006ff067e24 */ /* 0x000fe2000f8e00ff */
[----:B--2---:R-:W-:Y:S01]  /*a7b0*/  MOV R11, UR5 ;  /* 0x00000005000b7c02 */ /* 0x004fe20008000f00 */
[----:B------:R-:W-:Y:S02]  /*a7c0*/  IMAD.U32 R10, RZ, RZ, UR4 ;  /* 0x00000004ff0a7e24 */ /* 0x000fe4000f8e00ff */
[----:B------:R-:W-:Y:S07]  /*a7d0*/  LEPC R20, `(.L_x_149) ;  /* 0x000000001014794e */ /* 0x000fee0000000000 */
[----:B---34-:R-:W-:Y:S05]  /*a7e0*/  CALL.ABS.NOINC R2 ;  /* 0x0000000002007343 */ /* 0x018fea0003c00000 */
.L_x_149:
[----:B------:R-:W-:Y:S01]  /*a7f0*/  ISETP.NE.AND P6, PT, R112, RZ, PT ;  /* 0x000000ff7000720c */ /* 0x000fe20003fc5270 */
[----:B------:R-:W-:Y:S05]  /*a800*/  WARPSYNC.ALL ;  /* 0x0000000000007948 */ /* 0x000fea0003800000 */
[----:B------:R-:W-:Y:S01]  /*a810*/  R2UR UR4, R39 ;  /* 0x00000000270472ca */ /* 0x000fe200000e0000 */
[----:B-1----:R-:W-:Y:S01]  /*a820*/  IMAD.U32 R41, RZ, RZ, UR47 ;  /* 0x0000002fff297e24 */ /* 0x002fe2000f8e00ff */
[----:B--2---:R-:W-:Y:S01]  /*a830*/  LOP3.LUT R44, R80, 0xffffe000, RZ, 0xc0, !PT ;  /* 0xffffe000502c7812 */ /* 0x004fe200078ec0ff */
[----:B------:R-:W-:Y:S01]  /*a840*/  IMAD.U32 R50, RZ, RZ, UR52 ;  /* 0x00000034ff327e24 */ /* 0x000fe2000f8e00ff */
[----:B------:R-:W-:Y:S01]  /*a850*/  LOP3.LUT R42, R82, 0xffffe000, RZ, 0xc0, !PT ;  /* 0xffffe000522a7812 */ /* 0x000fe200078ec0ff */
[----:B------:R-:W-:Y:S01]  /*a860*/  BSSY.RECONVERGENT B0, `(.L_x_150) ;  /* 0x00000a2000007945 */ /* 0x000fe20003800200 */
[----:B---3--:R-:W-:Y:S02]  /*a870*/  LOP3.LUT R47, R76, 0xffffe000, RZ, 0xc0, !PT ;  /* 0xffffe0004c2f7812 */ /* 0x008fe400078ec0ff */
[----:B------:R-:W-:Y:S02]  /*a880*/  @P6 LEA R41, R41, UR43, 0x3 ;  /* 0x0000002b29296c11 */ /* 0x000fe4000f8e18ff */
[----:B------:R-:W-:Y:S02]  /*a890*/  LOP3.LUT R46, R77, 0xffffe000, RZ, 0xc0, !PT ;  /* 0xffffe0004d2e7812 */ /* 0x000fe400078ec0ff */
[----:B------:R-:W-:Y:S01]  /*a8a0*/  LOP3.LUT R48, R73, 0xffffe000, RZ, 0xc0, !PT ;  /* 0xffffe00049307812 */ /* 0x000fe200078ec0ff */
[----:B----4-:R-:W1:Y:S01]  /*a8b0*/  LDTM.x32 R4, tmem[UR4+0x80] ;  /* 0x00008004000479ee */ /* 0x010e6200082c0000 */
[----:B------:R-:W-:Y:S01]  /*a8c0*/  LOP3.LUT R49, R74, 0xffffe000, RZ, 0xc0, !PT ;  /* 0xffffe0004a317812 */ /* 0x000fe200078ec0ff */
[----:B------:R-:W-:Y:S01]  /*a8d0*/  @P6 VIADD R41, R41, 0x50 ;  /* 0x0000005029296836 */ /* 0x000fe20000000000 */
[----:B------:R-:W-:Y:S04]  /*a8e0*/  ISETP.NE.AND P0, PT, R107, RZ, PT ;  /* 0x000000ff6b00720c */ /* 0x000fe80003f05270 */
[----:B------:R-:W-:Y:S02]  /*a8f0*/  @P6 PRMT R50, R50, 0x654, R41 ;  /* 0x0000065432326816 */ /* 0x000fe40000000029 */
[----:B------:R-:W-:Y:S01]  /*a900*/  LOP3.LUT R41, R81, 0xffffe000, RZ, 0xc0, !PT ;  /* 0xffffe00051297812 */ /* 0x000fe200078ec0ff */
[C---:B-1----:R-:W-:Y:S01]  /*a910*/  FMUL R0, R38.reuse, R4 ;  /* 0x0000000426007220 */ /* 0x042fe20000400000 */
[C---:B------:R-:W-:Y:S01]  /*a920*/  FMUL R2, R38.reuse, R5 ;  /* 0x0000000526027220 */ /* 0x040fe20000400000 */
[C---:B------:R-:W-:Y:S01]  /*a930*/  FMUL R3, R38.reuse, R6 ;  /* 0x0000000626037220 */ /* 0x040fe20000400000 */
[C---:B------:R-:W-:Y:S01]  /*a940*/  FMUL R7, R38.reuse, R7 ;  /* 0x0000000726077220 */ /* 0x040fe20000400000 */
[----:B------:R-:W-:Y:S01]  /*a950*/  FFMA R40, R45, R44, R0 ;  /* 0x0000002c2d287223 */ /* 0x000fe20000000000 */
[----:B------:R-:W-:Y:S01]  /*a960*/  LOP3.LUT R44, R83, 0xffffe000, RZ, 0xc0, !PT ;  /* 0xffffe000532c7812 */ /* 0x000fe200078ec0ff */
[C---:B------:R-:W-:Y:S01]  /*a970*/  FFMA R41, R45.reuse, R41, R2 ;  /* 0x000000292d297223 */ /* 0x040fe20000000002 */
[C---:B------:R-:W-:Y:S01]  /*a980*/  FFMA R42, R45.reuse, R42, R3 ;  /* 0x0000002a2d2a7223 */ /* 0x040fe20000000003 */
[C---:B------:R-:W-:Y:S01]  /*a990*/  FMUL R4, R38.reuse, R8 ;  /* 0x0000000826047220 */ /* 0x040fe20000400000 */
[----:B------:R-:W-:Y:S01]  /*a9a0*/  F2FP.TF32.F32.PACK_B R40, R40 ;  /* 0x00000028ff28723e */ /* 0x000fe200024050ff */
[C---:B------:R-:W-:Y:S01]  /*a9b0*/  FFMA R43, R45.reuse, R44, R7 ;  /* 0x0000002c2d2b7223 */ /* 0x040fe20000000007 */
[----:B------:R-:W-:Y:S01]  /*a9c0*/  F2FP.TF32.F32.PACK_B R41, R41 ;  /* 0x00000029ff29723e */ /* 0x000fe200024050ff */
[C---:B------:R-:W-:Y:S01]  /*a9d0*/  FFMA R4, R45.reuse, R47, R4 ;  /* 0x0000002f2d047223 */ /* 0x040fe20000000004 */
[----:B------:R-:W-:Y:S01]  /*a9e0*/  F2FP.TF32.F32.PACK_B R42, R42 ;  /* 0x0000002aff2a723e */ /* 0x000fe200024050ff */
[C---:B------:R-:W-:Y:S01]  /*a9f0*/  FMUL R5, R38.reuse, R9 ;  /* 0x0000000926057220 */ /* 0x040fe20000400000 */
[----:B------:R-:W-:Y:S01]  /*aa00*/  F2FP.TF32.F32.PACK_B R43, R43 ;  /* 0x0000002bff2b723e */ /* 0x000fe200024050ff */
[----:B------:R-:W-:Y:S01]  /*aa10*/  FMUL R6, R38, R10 ;  /* 0x0000000a26067220 */ /* 0x000fe20000400000 */
[----:B------:R-:W-:Y:S01]  /*aa20*/  LOP3.LUT R44, R78, 0xffffe000, RZ, 0xc0, !PT ;  /* 0xffffe0004e2c7812 */ /* 0x000fe200078ec0ff */
[----:B------:R-:W-:Y:S01]  /*aa30*/  FFMA R5, R45, R46, R5 ;  /* 0x0000002e2d057223 */ /* 0x000fe20000000005 */
[----:B------:R-:W-:Y:S01]  /*aa40*/  LOP3.LUT R46, R79, 0xffffe000, RZ, 0xc0, !PT ;  /* 0xffffe0004f2e7812 */ /* 0x000fe200078ec0ff */
[----:B------:R1:W-:Y:S01]  /*aa50*/  STS.128 [R115+UR43+0x400], R40 ;  /* 0x0004002873007988 */ /* 0x0003e20008000c2b */
[----:B------:R-:W-:Y:S01]  /*aa60*/  LOP3.LUT R47, R72, 0xffffe000, RZ, 0xc0, !PT ;  /* 0xffffe000482f7812 */ /* 0x000fe200078ec0ff */
[C---:B------:R-:W-:Y:S01]  /*aa70*/  FMUL R11, R38.reuse, R11 ;  /* 0x0000000b260b7220 */ /* 0x040fe20000400000 */
[----:B------:R-:W-:Y:S01]  /*aa80*/  F2FP.TF32.F32.PACK_B R4, R4 ;  /* 0x00000004ff04723e */ /* 0x000fe200024050ff */
[----:B------:R-:W-:Y:S01]  /*aa90*/  FFMA R6, R45, R44, R6 ;  /* 0x0000002c2d067223 */ /* 0x000fe20000000006 */
[----:B------:R-:W-:Y:S01]  /*aaa0*/  LOP3.LUT R44, R75, 0xffffe000, RZ, 0xc0, !PT ;  /* 0xffffe0004b2c7812 */ /* 0x000fe200078ec0ff */
[----:B------:R-:W-:Y:S01]  /*aab0*/  FFMA R7, R45, R46, R11 ;  /* 0x0000002e2d077223 */ /* 0x000fe2000000000b */
[----:B------:R-:W-:Y:S01]  /*aac0*/  F2FP.TF32.F32.PACK_B R5, R5 ;  /* 0x00000005ff05723e */ /* 0x000fe200024050ff */
[C---:B------:R-:W-:Y:S01]  /*aad0*/  FMUL R8, R38.reuse, R12 ;  /* 0x0000000c26087220 */ /* 0x040fe20000400000 */
[----:B------:R-:W-:Y:S01]  /*aae0*/  F2FP.TF32.F32.PACK_B R6, R6 ;  /* 0x00000006ff06723e */ /* 0x000fe200024050ff */
[C---:B------:R-:W-:Y:S01]  /*aaf0*/  FMUL R9, R38.reuse, R13 ;  /* 0x0000000d26097220 */ /* 0x040fe20000400000 */
[----:B------:R-:W-:Y:S01]  /*ab00*/  F2FP.TF32.F32.PACK_B R7, R7 ;  /* 0x00000007ff07723e */ /* 0x000fe200024050ff */
[C---:B------:R-:W-:Y:S01]  /*ab10*/  FMUL R10, R38.reuse, R14 ;  /* 0x0000000e260a7220 */ /* 0x040fe20000400000 */
[----:B------:R-:W-:Y:S01]  /*ab20*/  LOP3.LUT R46, R53, 0xffffe000, RZ, 0xc0, !PT ;  /* 0xffffe000352e7812 */ /* 0x000fe200078ec0ff */
[----:B------:R-:W-:Y:S01]  /*ab30*/  FMUL R15, R38, R15 ;  /* 0x0000000f260f7220 */ /* 0x000fe20000400000 */
        /* <DEDUP_REMOVED lines=17> */
[----:B-1----:R-:W-:Y:S01]  /*ac50*/  LOP3.LUT R40, R62, 0xffffe000, RZ, 0xc0, !PT ;  /* 0xffffe0003e287812 */ /* 0x002fe200078ec0ff */
[----:B------:R-:W-:Y:S01]  /*ac60*/  FFMA R12, R45, R47, R12 ;  /* 0x0000002f2d0c7223 */ /* 0x000fe2000000000c */
[----:B------:R-:W-:Y:S01]  /*ac70*/  LOP3.LUT R47, R58, 0xffffe000, RZ, 0xc0, !PT ;  /* 0xffffe0003a2f7812 */ /* 0x000fe200078ec0ff */
[C---:B------:R-:W-:Y:S01]  /*ac80*/  FMUL R16, R38.reuse, R20 ;  /* 0x0000001426107220 */ /* 0x040fe20000400000 */
[----:B------:R-:W-:Y:S01]  /*ac90*/  LOP3.LUT R42, R63, 0xffffe000, RZ, 0xc0, !PT ;  /* 0xffffe0003f2a7812 */ /* 0x000fe200078ec0ff */
        /* <DEDUP_REMOVED lines=20> */
[----:B------:R-:W-:Y:S01]  /*ade0*/  FFMA R18, R45, R47, R18 ;  /* 0x0000002f2d127223 */ /* 0x000fe20000000012 */
[----:B------:R-:W-:Y:S01]  /*adf0*/  LOP3.LUT R44, R65, 0xffffe000, RZ, 0xc0, !PT ;  /* 0xffffe000412c7812 */ /* 0x000fe200078ec0ff */
[C---:B------:R-:W-:Y:S01]  /*ae00*/  FFMA R19, R45.reuse, R46, R23 ;  /* 0x0000002e2d137223 */ /* 0x040fe20000000017 */
[----:B------:R-:W-:Y:S01]  /*ae10*/  F2FP.TF32.F32.PACK_B R17, R17 ;  /* 0x00000011ff11723e */ /* 0x000fe200024050ff */
        /* <DEDUP_REMOVED lines=8> */
[C---:B------:R-:W-:Y:S01]  /*aea0*/  FFMA R22, R45.reuse, R40, R22 ;  /* 0x000000282d167223 */ /* 0x040fe20000000016 */
[----:B------:R-:W-:Y:S01]  /*aeb0*/  FFMA R23, R45, R42, R27 ;  /* 0x0000002a2d177223 */ /* 0x000fe2000000001b */
[----:B------:R-:W-:Y:S01]  /*aec0*/  FMUL R24, R38, R28 ;  /* 0x0000001c26187220 */ /* 0x000fe20000400000 */
[----:B------:R2:W-:Y:S01]  /*aed0*/  STS.128 [R101+0x400], R16 ;  /* 0x0004001065007388 */ /* 0x0005e20000000c00 */
[----:B------:R-:W-:Y:S01]  /*aee0*/  LOP3.LUT R43, R66, 0xffffe000, RZ, 0xc0, !PT ;  /* 0xffffe000422b7812 */ /* 0x000fe200078ec0ff */
[C---:B------:R-:W-:Y:S01]  /*aef0*/  FMUL R25, R38.reuse, R29 ;  /* 0x0000001d26197220 */ /* 0x040fe20000400000 */
[----:B------:R-:W-:Y:S01]  /*af00*/  LOP3.LUT R40, R67, 0xffffe000, RZ, 0xc0, !PT ;  /* 0xffffe00043287812 */ /* 0x000fe200078ec0ff */
[C---:B------:R-:W-:Y:S01]  /*af10*/  FMUL R26, R38.reuse, R30 ;  /* 0x0000001e261a7220 */ /* 0x040fe20000400000 */
        /* <DEDUP_REMOVED lines=30> */
[----:B------:R-:W-:Y:S02]  /*b100*/  F2FP.TF32.F32.PACK_B R31, R31 ;  /* 0x0000001fff1f723e */ /* 0x000fe400024050ff */
[----:B------:R-:W-:Y:S02]  /*b110*/  LEA R40, R118, UR43, 0x3 ;  /* 0x0000002b76287c11 */ /* 0x000fe4000f8e18ff */
[----:B------:R-:W-:Y:S01]  /*b120*/  @P6 SHF.L.U32 R41, R121, 0x1f, RZ ;  /* 0x0000001f79296819 */ /* 0x000fe200000006ff */
[----:B------:R2:W-:Y:S01]  /*b130*/  STS.128 [R98+0x400], R28 ;  /* 0x0004001c62007388 */ /* 0x0005e20000000c00 */
[----:B------:R-:W-:Y:S01]  /*b140*/  @!PT LDS RZ, [RZ] ;  /* 0x00000000fffff984 */ /* 0x000fe20000000800 */
[----:B------:R-:W-:Y:S01]  /*b150*/  @!PT LDS RZ, [RZ] ;  /* 0x00000000fffff984 */ /* 0x000fe20000000800 */
[----:B------:R-:W-:Y:S01]  /*b160*/  @!PT LDS RZ, [RZ] ;  /* 0x00000000fffff984 */ /* 0x000fe20000000800 */
[----:B------:R-:W-:Y:S01]  /*b170*/  @!PT LDS RZ, [RZ] ;  /* 0x00000000fffff984 */ /* 0x000fe20000000800 */
[----:B------:R1:W-:Y:S07]  /*b180*/  MEMBAR.ALL.CTA ;  /* 0x0000000000007992 */ /* 0x0003ee0000008000 */
[----:B-1----:R-:W1:Y:S02]  /*b190*/  FENCE.VIEW.ASYNC.S ;  /* 0x00000000000073c6 */ /* 0x002e640000000000 */
[----:B-1----:R-:W-:Y:S06]  /*b1a0*/  BAR.SYNC.DEFER_BLOCKING 0x1, 0x80 ;  /* 0x0042000000007b1d */ /* 0x002fec0000010000 */
[----:B------:R-:W-:Y:S05]  /*b1b0*/  @P0 BRA `(.L_x_151) ;  /* 0x0000000000300947 */ /* 0x000fea0003800000 */
[----:B------:R-:W-:Y:S02]  /*b1c0*/  UIADD3 UR4, UPT, UPT, UR43, 0x400, URZ ;  /* 0x000004002b047890 */ /* 0x000fe4000fffe0ff */
[----:B------:R-:W-:Y:S01]  /*b1d0*/  UIADD3 UR9, UPT, UPT, UR49, 0x80, URZ ;  /* 0x0000008031097890 */ /* 0x000fe2000fffe0ff */
[----:B------:R-:W-:Y:S01]  /*b1e0*/  UMOV UR10, UR50 ;  /* 0x00000032000a7c82 */ /* 0x000fe20008000000 */
[----:B------:R-:W-:Y:S02]  /*b1f0*/  UMOV UR11, UR36 ;  /* 0x00000024000b7c82 */ /* 0x000fe40008000000 */
[----:B------:R-:W-:Y:S01]  /*b200*/  MOV R95, UR4 ;  /* 0x00000004005f7c02 */ /* 0x000fe20008000f00 */
[----:B------:R-:W-:Y:S03]  /*b210*/  UIADD3 UR4, UP0, UPT, UR54, 0x680, URZ ;  /* 0x0000068036047890 */ /* 0x000fe6000ff1e0ff */
[----:B------:R-:W-:Y:S01]  /*b220*/  R2UR UR8, R95 ;  /* 0x000000005f0872ca */ /* 0x000fe200000e0000 */
[----:B------:R-:W-:Y:S11]  /*b230*/  UIADD3.X UR5, UPT, UPT, URZ, UR55, URZ, UP0, !UPT ;  /* 0x00000037ff057290 */ /* 0x000ff600087fe4ff */
[----:B------:R-:W-:Y:S01]  /*b240*/  @!UPT UIADD3 URZ, UPT, UPT, URZ, URZ, URZ ;  /* 0x000000fffffff290 */ /* 0x000fe2000fffe0ff */
[----:B------:R1:W-:Y:S01]  /*b250*/  UTMASTG.3D [UR8], [UR4] ;  /* 0x00000008040073b5 */ /* 0x0003e20008010000 */
[----:B------:R0:W-:Y:S01]  /*b260*/  UTMACMDFLUSH ;  /* 0x00000000000079b7 */ /* 0x0001e20000000000 */
[----:B-1----:R-:W-:Y:S04]  /*b270*/  DEPBAR.LE SB0, 0x1 ;  /* 0x000080400000791a */ /* 0x002fe80000000000 */
.L_x_151:
[----:B------:R-:W-:Y:S05]  /*b280*/  BSYNC.RECONVERGENT B0 ;  /* 0x0000000000007941 */ /* 0x000fea0003800200 */
.L_x_150:
        /* <DEDUP_REMOVED lines=8> */
[----:B-1----:R-:W-:Y:S06]  /*b310*/  @!P6 BRA `(.L_x_153) ;  /* 0x000000000080e947 */ /* 0x002fec0003800000 */
[----:B------:R-:W-:Y:S01]  /*b320*/  ISETP.NE.AND P1, PT, R119, RZ, PT ;  /* 0x000000ff7700720c */ /* 0x000fe20003f25270 */
[----:B------:R-:W-:Y:S01]  /*b330*/  BSSY B0, `(.L_x_154) ;  /* 0x000000b000007945 */ /* 0x000fe20003800000 */
[----:B------:R-:W-:Y:S11]  /*b340*/  ISETP.NE.AND P0, PT, R117, RZ, PT ;  /* 0x000000ff7500720c */ /* 0x000ff60003f05270 */
[----:B------:R-:W-:Y:S05]  /*b350*/  @P1 IMAD R2, R118, 0x4000, R115 ;  /* 0x0000400076021824 */ /* 0x000fea00078e0273 */
[----:B--2---:R-:W-:Y:S04]  /*b360*/  @P1 IADD3 R7, PT, PT, R2, UR43, RZ ;  /* 0x0000002b02071c10 */ /* 0x004fe8000fffe0ff */
[----:B------:R-:W-:Y:S01]  /*b370*/  @P1 IADD3 R5, PT, PT, R120, R7, RZ ;  /* 0x0000000778051210 */ /* 0x000fe20007ffe0ff */
[--C-:B------:R-:W-:Y:S02]  /*b380*/  @P1 IMAD.IADD R3, R51, 0x1, R7.reuse ;  /* 0x0000000133031824 */ /* 0x100fe400078e0207 */
[----:B------:R-:W-:Y:S01]  /*b390*/  @P1 IMAD.IADD R0, R122, 0x1, R7 ;  /* 0x000000017a001824 */ /* 0x000fe200078e0207 */
[----:B------:R-:W-:Y:S06]  /*b3a0*/  @P0 BRA `(.L_x_155) ;  /* 0x00000000000c0947 */ /* 0x000fec0003800000 */
[----:B------:R-:W-:Y:S04]  /*b3b0*/  SHF.L.U32 R7, R121, 0x1f, RZ ;  /* 0x0000001f79077819 */ /* 0x000fe800000006ff */
[----:B------:R-:W1:Y:S02]  /*b3c0*/  SYNCS.PHASECHK.TRANS64.TRYWAIT P0, [R40+URZ+0x30], R7 ;  /* 0x00003007280075a7 */ /* 0x000e6400080011ff */
[----:B-1----:R-:W-:Y:S05]  /*b3d0*/  @!P0 BRA `(.L_x_156) ;  /* 0x0000003800a08947 */ /* 0x002fea0003800000 */
.L_x_155:
[----:B------:R-:W-:Y:S05]  /*b3e0*/  BSYNC B0 ;  /* 0x0000000000007941 */ /* 0x000fea0003800000 */
.L_x_154:
[----:B------:R-:W-:Y:S01]  /*b3f0*/  ISETP.NE.AND P0, PT, R119, RZ, PT ;  /* 0x000000ff7700720c */ /* 0x000fe20003f05270 */
[----:B------:R-:W-:Y:S11]  /*b400*/  VIADD R118, R118, 0x1 ;  /* 0x0000000176767836 */ /* 0x000ff60000000000 */
[----:B------:R-:W-:Y:S01]  /*b410*/  @!UPT UIADD3 URZ, UPT, UPT, URZ, URZ, URZ ;  /* 0x000000fffffff290 */ /* 0x000fe2000fffe0ff */
[----:B------:R-:W3:Y:S01]  /*b420*/  @P0 LDS.128 R80, [R2+UR43+0x400] ;  /* 0x0004002b02500984 */ /* 0x000ee20008000c00 */
[----:B-1----:R-:W-:Y:S02]  /*b430*/  @P0 IMAD.IADD R7, R120, 0x1, R3 ;  /* 0x0000000178070824 */ /* 0x002fe400078e0203 */
[C---:B------:R-:W-:Y:S01]  /*b440*/  @P0 IMAD.IADD R4, R122.reuse, 0x1, R5 ;  /* 0x000000017a040824 */ /* 0x040fe200078e0205 */
[----:B------:R1:W4:Y:S01]  /*b450*/  @P0 LDS.128 R76, [R0+0x400] ;  /* 0x00040000004c0984 */ /* 0x0003220000000c00 */
        /* <DEDUP_REMOVED lines=12> */
.L_x_153:
[----:B------:R-:W-:Y:S05]  /*b520*/  BSYNC B1 ;  /* 0x0000000000017941 */ /* 0x000fea0003800000 */
.L_x_152:
[----:B------:R-:W-:Y:S05]  /*b530*/  VIADD R0, R39, 0xa0 ;  /* 0x000000a027007836 */ /* 0x000fea0000000000 */
[----:B------:R-:W-:Y:S04]  /*b540*/  SHF.R.U32.HI R0, RZ, 0x15, R0 ;  /* 0x00000015ff007819 */ /* 0x000fe80000011600 */
[----:B------:R-:W-:Y:S11]  /*b550*/  LOP3.LUT P0, RZ, R0, 0x3, R91, 0x48, !PT ;  /* 0x0000000300ff7812 */ /* 0x000ff6000780485b */
[----:B------:R-:W-:Y:S02]  /*b560*/  @!UPT UIADD3 URZ, UPT, UPT, URZ, URZ, URZ ;  /* 0x000000fffffff290 */ /* 0x000fe4000fffe0ff */
[----:B------:R-:W-:Y:S05]  /*b570*/  @!P0 BRA `(.L_x_157) ;  /* 0x0000000000408947 */ /* 0x000fea0003800000 */
[----:B------:R-:W1:Y:S01]  /*b580*/  LDCU.64 UR8, c[0x4][0x70] ;  /* 0x01000e00ff0877ac */ /* 0x000e620008000a00 */
[----:B--2---:R-:W-:Y:S01]  /*b590*/  MOV R3, 0x0 ;  /* 0x0000000000037802 */ /* 0x004fe20000000f00 */
[----:B------:R-:W-:Y:S02]  /*b5a0*/  HFMA2 R12, -RZ, RZ, 0, 5.9604644775390625e-08 ;  /* 0x00000001ff0c7431 */ /* 0x000fe400000001ff */
[----:B------:R-:W-:Y:S02]  /*b5b0*/  IMAD.MOV.U32 R8, RZ, RZ, 0x192 ;  /* 0x00000192ff087424 */ /* 0x000fe400078e00ff */
[----:B------:R-:W-:Y:S01]  /*b5c0*/  IMAD.MOV.U32 R13, RZ, RZ, RZ ;  /* 0x000000ffff0d7224 */ /* 0x000fe200078e00ff */
[----:B------:R-:W2:Y:S01]  /*b5d0*/  LDCU.64 UR6, c[0x4][0x78] ;  /* 0x01000f00ff0677ac */ /* 0x000ea20008000a00 */
[----:B------:R-:W3:Y:S01]  /*b5e0*/  LDC.64 R2, c[0x4][R3] ;  /* 0x0100000003027b82 */ /* 0x000ee20000000a00 */
[----:B------:R-:W5:Y:S01]  /*b5f0*/  LDCU.64 UR4, c[0x4][0x10] ;  /* 0x01000200ff0477ac */ /* 0x000f620008000a00 */
[----:B-1----:R-:W-:Y:S01]  /*b600*/  MOV R5, UR9 ;  /* 0x0000000900057c02 */ /* 0x002fe20008000f00 */
[----:B------:R-:W-:Y:S01]  /*b610*/  IMAD.U32 R4, RZ, RZ, UR8 ;  /* 0x00000008ff047e24 */ /* 0x000fe2000f8e00ff */
[----:B--2---:R-:W-:Y:S01]  /*b620*/  MOV R7, UR7 ;  /* 0x0000000700077c02 */ /* 0x004fe20008000f00 */
[----:B------:R-:W-:Y:S01]  /*b630*/  IMAD.U32 R6, RZ, RZ, UR6 ;  /* 0x00000006ff067e24 */ /* 0x000fe2000f8e00ff */
[----:B-----5:R-:W-:Y:S01]  /*b640*/  MOV R11, UR5 ;  /* 0x00000005000b7c02 */ /* 0x020fe20008000f00 */
[----:B------:R-:W-:Y:S02]  /*b650*/  IMAD.U32 R10, RZ, RZ, UR4 ;  /* 0x00000004ff0a7e24 */ /* 0x000fe4000f8e00ff */
[----:B------:R-:W-:Y:S07]  /*b660*/  LEPC R20, `(.L_x_157) ;  /* 0x000000001014794e */ /* 0x000fee0000000000 */
[----:B---34-:R-:W-:Y:S05]  /*b670*/  CALL.ABS.NOINC R2 ;  /* 0x0000000002007343 */ /* 0x018fea0003c00000 */
.L_x_157:
[----:B------:R-:W-:Y:S01]  /*b680*/  ISETP.NE.AND P6, PT, R112, RZ, PT ;  /* 0x000000ff7000720c */ /* 0x000fe20003fc5270 */
[----:B------:R-:W-:Y:S05]  /*b690*/  WARPSYNC.ALL ;  /* 0x0000000000007948 */ /* 0x000fea0003800000 */
[----:B------:R-:W-:Y:S01]  /*b6a0*/  R2UR UR4, R39 ;  /* 0x00000000270472ca */ /* 0x000fe200000e0000 */
[----:B--2---:R-:W-:Y:S01]  /*b6b0*/  IMAD.U32 R3, RZ, RZ, UR46 ;  /* 0x0000002eff037e24 */ /* 0x004fe2000f8e00ff */
[----:B---3--:R-:W-:Y:S01]  /*b6c0*/  LOP3.LUT R40, R80, 0xffffe000, RZ, 0xc0, !PT ;  /* 0xffffe00050287812 */ /* 0x008fe200078ec0ff */
[----:B------:R-:W-:Y:S01]  /*b6d0*/  IMAD.U32 R46, RZ, RZ, UR52 ;  /* 0x00000034ff2e7e24 */ /* 0x000fe2000f8e00ff */
[----:B----4-:R-:W-:Y:S01]  /*b6e0*/  LOP3.LUT R44, R77, 0xffffe000, RZ, 0xc0, !PT ;  /* 0xffffe0004d2c7812 */ /* 0x010fe200078ec0ff */
[----:B------:R-:W-:Y:S01]  /*b6f0*/  BSSY.RECONVERGENT B0, `(.L_x_158) ;  /* 0x000009f000007945 */ /* 0x000fe20003800200 */
[----:B------:R-:W-:Y:S02]  /*b700*/  ISETP.NE.AND P0, PT, R107, RZ, PT ;  /* 0x000000ff6b00720c */ /* 0x000fe40003f05270 */
[----:B------:R-:W-:Y:S05]  /*b710*/  @P6 LEA R3, R3, UR43, 0x3 ;  /* 0x0000002b03036c11 */ /* 0x000fea000f8e18ff */
[----:B------:R-:W1:Y:S01]  /*b720*/  LDTM.x32 R4, tmem[UR4+0xa0] ;  /* 0x0000a004000479ee */ /* 0x000e6200082c0000 */
[----:B------:R-:W-:Y:S05]  /*b730*/  @P6 VIADD R3, R3, 0x50 ;  /* 0x0000005003036836 */ /* 0x000fea0000000000 */
[----:B------:R-:W-:Y:S01]  /*b740*/  @P6 PRMT R46, R46, 0x654, R3 ;  /* 0x000006542e2e6816 */ /* 0x000fe20000000003 */
[C---:B-1----:R-:W-:Y:S01]  /*b750*/  FMUL R0, R38.reuse, R4 ;  /* 0x0000000426007220 */ /* 0x042fe20000400000 */
[C---:B------:R-:W-:Y:S01]  /*b760*/  FMUL R3, R38.reuse, R6 ;  /* 0x0000000626037220 */ /* 0x040fe20000400000 */
        /* <DEDUP_REMOVED lines=9> */
[----:B------:R-:W-:Y:S01]  /*b800*/  FFMA R40, R45, R40, R0 ;  /* 0x000000282d287223 */ /* 0x000fe20000000000 */
[----:B------:R-:W-:Y:S01]  /*b810*/  LOP3.LUT R0, R81, 0xffffe000, RZ, 0xc0, !PT ;  /* 0xffffe00051007812 */ /* 0x000fe200078ec0ff */
[C---:B------:R-:W-:Y:S01]  /*b820*/  FMUL R2, R38.reuse, R5 ;  /* 0x0000000526027220 */ /* 0x040fe20000400000 */
[C---:B------:R-:W-:Y:S01]  /*b830*/  FMUL R22, R38.reuse, R26 ;  /* 0x0000001a26167220 */ /* 0x040fe20000400000 */
[C---:B------:R-:W-:Y:S01]  /*b840*/  FMUL R24, R38.reuse, R28 ;  /* 0x0000001c26187220 */ /* 0x040fe20000400000 */
[----:B------:R-:W-:Y:S01]  /*b850*/  F2FP.TF32.F32.PACK_B R40, R40 ;  /* 0x00000028ff28723e */ /* 0x000fe200024050ff */
[C---:B------:R-:W-:Y:S01]  /*b860*/  FMUL R5, R38.reuse, R9 ;  /* 0x0000000926057220 */ /* 0x040fe20000400000 */
[C---:B------:R-:W-:Y:S01]  /*b870*/  FMUL R26, R38.reuse, R30 ;  /* 0x0000001e261a7220 */ /* 0x040fe20000400000 */
[----:B------:R-:W-:Y:S01]  /*b880*/  FMUL R28, R38, R32 ;  /* 0x00000020261c7220 */ /* 0x000fe20000400000 */
[----:B------:R-:W-:Y:S01]  /*b890*/  LOP3.LUT R32, R82, 0xffffe000, RZ, 0xc0, !PT ;  /* 0xffffe00052207812 */ /* 0x000fe200078ec0ff */
[C---:B------:R-:W-:Y:S01]  /*b8a0*/  FMUL R9, R38.reuse, R13 ;  /* 0x0000000d26097220 */ /* 0x040fe20000400000 */
[C---:B------:R-:W-:Y:S01]  /*b8b0*/  FMUL R30, R38.reuse, R34 ;  /* 0x00000022261e7220 */ /* 0x040fe20000400000 */
[----:B------:R-:W-:Y:S01]  /*b8c0*/  LOP3.LUT R34, R83, 0xffffe000, RZ, 0xc0, !PT ;  /* 0xffffe00053227812 */ /* 0x000fe200078ec0ff */
[C---:B------:R-:W-:Y:S01]  /*b8d0*/  FMUL R13, R38.reuse, R17 ;  /* 0x00000011260d7220 */ /* 0x040fe20000400000 */
[C---:B------:R-:W-:Y:S01]  /*b8e0*/  FMUL R7, R38.reuse, R7 ;  /* 0x0000000726077220 */ /* 0x040fe20000400000 */
[C---:B------:R-:W-:Y:S01]  /*b8f0*/  FMUL R17, R38.reuse, R21 ;  /* 0x0000001526117220 */ /* 0x040fe20000400000 */
[----:B------:R-:W-:Y:S01]  /*b900*/  FMUL R21, R38, R25 ;  /* 0x0000001926157220 */ /* 0x000fe20000400000 */
[----:B------:R-:W-:Y:S01]  /*b910*/  FFMA R41, R45, R0, R2 ;  /* 0x000000002d297223 */ /* 0x000fe20000000002 */
[----:B------:R-:W-:Y:S01]  /*b920*/  LOP3.LUT R0, R78, 0xffffe000, RZ, 0xc0, !PT ;  /* 0xffffe0004e007812 */ /* 0x000fe200078ec0ff */
[C---:B------:R-:W-:Y:S01]  /*b930*/  FMUL R25, R38.reuse, R29 ;  /* 0x0000001d26197220 */ /* 0x040fe20000400000 */
[----:B------:R-:W-:Y:S01]  /*b940*/  LOP3.LUT R2, R79, 0xffffe000, RZ, 0xc0, !PT ;  /* 0xffffe0004f027812 */ /* 0x000fe200078ec0ff */
[C---:B------:R-:W-:Y:S01]  /*b950*/  FFMA R42, R45.reuse, R32, R3 ;  /* 0x000000202d2a7223 */ /* 0x040fe20000000003 */
[----:B------:R-:W-:Y:S01]  /*b960*/  F2FP.TF32.F32.PACK_B R41, R41 ;  /* 0x00000029ff29723e */ /* 0x000fe200024050ff */
[----:B------:R-:W-:Y:S01]  /*b970*/  FMUL R29, R38, R33 ;  /* 0x00000021261d7220 */ /* 0x000fe20000400000 */
[----:B------:R-:W-:Y:S01]  /*b980*/  LOP3.LUT R33, R76, 0xffffe000, RZ, 0xc0, !PT ;  /* 0xffffe0004c217812 */ /* 0x000fe200078ec0ff */
[C---:B------:R-:W-:Y:S01]  /*b990*/  FFMA R43, R45.reuse, R34, R7 ;  /* 0x000000222d2b7223 */ /* 0x040fe20000000007 */
[----:B------:R-:W-:Y:S01]  /*b9a0*/  F2FP.TF32.F32.PACK_B R42, R42 ;  /* 0x0000002aff2a723e */ /* 0x000fe200024050ff */
[----:B------:R-:W-:Y:S01]  /*b9b0*/  FMUL R11, R38, R11 ;  /* 0x0000000b260b7220 */ /* 0x000fe20000400000 */
[----:B------:R-:W-:Y:S01]  /*b9c0*/  LOP3.LUT R3, R72, 0xffffe000, RZ, 0xc0, !PT ;  /* 0xffffe00048037812 */ /* 0x000fe200078ec0ff */
[C---:B------:R-:W-:Y:S01]  /*b9d0*/  FFMA R4, R45.reuse, R33, R4 ;  /* 0x000000212d047223 */ /* 0x040fe20000000004 */
[----:B------:R-:W-:Y:S01]  /*b9e0*/  F2FP.TF32.F32.PACK_B R43, R43 ;  /* 0x0000002bff2b723e */ /* 0x000fe200024050ff */
[----:B------:R-:W-:Y:S01]  /*b9f0*/  FFMA R5, R45, R44, R5 ;  /* 0x0000002c2d057223 */ /* 0x000fe20000000005 */
[----:B------:R-:W-:Y:S01]  /*ba00*/  LOP3.LUT R32, R73, 0xffffe000, RZ, 0xc0, !PT ;  /* 0xffffe00049207812 */ /* 0x000fe200078ec0ff */
[C---:B------:R-:W-:Y:S01]  /*ba10*/  FFMA R6, R45.reuse, R0, R6 ;  /* 0x000000002d067223 */ /* 0x040fe20000000006 */
[----:B------:R-:W-:Y:S01]  /*ba20*/  F2FP.TF32.F32.PACK_B R4, R4 ;  /* 0x00000004ff04723e */ /* 0x000fe200024050ff */
[C---:B------:R-:W-:Y:S01]  /*ba30*/  FFMA R7, R45.reuse, R2, R11 ;  /* 0x000000022d077223 */ /* 0x040fe2000000000b */
[----:B------:R-:W-:Y:S01]  /*ba40*/  F2FP.TF32.F32.PACK_B R5, R5 ;  /* 0x00000005ff05723e */ /* 0x000fe200024050ff */
[----:B------:R-:W-:Y:S01]  /*ba50*/  STS.128 [R115+UR43+0x4400], R40 ;  /* 0x0044002873007988 */ /* 0x000fe20008000c2b */
[----:B------:R-:W-:Y:S01]  /*ba60*/  F2FP.TF32.F32.PACK_B R6, R6 ;  /* 0x00000006ff06723e */ /* 0x000fe200024050ff */
[C---:B------:R-:W-:Y:S01]  /*ba70*/  FFMA R8, R45.reuse, R3, R8 ;  /* 0x000000032d087223 */ /* 0x040fe20000000008 */
[----:B------:R-:W-:Y:S01]  /*ba80*/  F2FP.TF32.F32.PACK_B R7, R7 ;  /* 0x00000007ff07723e */ /* 0x000fe200024050ff */
[----:B------:R-:W-:Y:S01]  /*ba90*/  FFMA R9, R45, R32, R9 ;  /* 0x000000202d097223 */ /* 0x000fe20000000009 */
[----:B------:R-:W-:Y:S01]  /*baa0*/  LOP3.LUT R33, R74, 0xffffe000, RZ, 0xc0, !PT ;  /* 0xffffe0004a217812 */ /* 0x000fe200078ec0ff */
[----:B------:R-:W-:Y:S01]  /*bab0*/  FMUL R15, R38, R15 ;  /* 0x0000000f260f7220 */ /* 0x000fe20000400000 */
[----:B------:R-:W-:Y:S01]  /*bac0*/  LOP3.LUT R0, R75, 0xffffe000, RZ, 0xc0, !PT ;  /* 0xffffe0004b007812 */ /* 0x000fe200078ec0ff */
[----:B------:R1:W-:Y:S01]  /*bad0*/  STS.128 [R114+0x4400], R4 ;  /* 0x0044000472007388 */ /* 0x0003e20000000c00 */
[----:B------:R-:W-:Y:S01]  /*bae0*/  LOP3.LUT R3, R52, 0xffffe000, RZ, 0xc0, !PT ;  /* 0xffffe00034037812 */ /* 0x000fe200078ec0ff */
[----:B------:R-:W-:Y:S01]  /*baf0*/  FFMA R10, R45, R33, R10 ;  /* 0x000000212d0a7223 */ /* 0x000fe2000000000a */
[----:B------:R-:W-:Y:S01]  /*bb00*/  LOP3.LUT R2, R53, 0xffffe000, RZ, 0xc0, !PT ;  /* 0xffffe00035027812 */ /* 0x000fe200078ec0ff */
[C---:B------:R-:W-:Y:S01]  /*bb10*/  FFMA R11, R45.reuse, R0, R15 ;  /* 0x000000002d0b7223 */ /* 0x040fe2000000000f */
[----:B------:R-:W-:Y:S01]  /*bb20*/  LOP3.LUT R33, R54, 0xffffe000, RZ, 0xc0, !PT ;  /* 0xffffe00036217812 */ /* 0x000fe200078ec0ff */
[----:B------:R-:W-:Y:S01]  /*bb30*/  FFMA R12, R45, R3, R12 ;  /* 0x000000032d0c7223 */ /* 0x000fe2000000000c */
[----:B------:R-:W-:Y:S01]  /*bb40*/  LOP3.LUT R32, R55, 0xffffe000, RZ, 0xc0, !PT ;  /* 0xffffe00037207812 */ /* 0x000fe200078ec0ff */
[C---:B------:R-:W-:Y:S01]  /*bb50*/  FFMA R13, R45.reuse, R2, R13 ;  /* 0x000000022d0d7223 */ /* 0x040fe2000000000d */
[----:B------:R-:W-:Y:S01]  /*bb60*/  LOP3.LUT R0, R56, 0xffffe000, RZ, 0xc0, !PT ;  /* 0xffffe00038007812 */ /* 0x000fe200078ec0ff */
[C---:B------:R-:W-:Y:S01]  /*bb70*/  FMUL R19, R38.reuse, R19 ;  /* 0x0000001326137220 */ /* 0x040fe20000400000 */
[----:B------:R-:W-:Y:S01]  /*bb80*/  F2FP.TF32.F32.PACK_B R8, R8 ;  /* 0x00000008ff08723e */ /* 0x000fe200024050ff */
[C---:B------:R-:W-:Y:S01]  /*bb90*/  FFMA R14, R45.reuse, R33, R14 ;  /* 0x000000212d0e7223 */ /* 0x040fe2000000000e */
[----:B------:R-:W-:Y:S01]  /*bba0*/  F2FP.TF32.F32.PACK_B R9, R9 ;  /* 0x00000009ff09723e */ /* 0x000fe200024050ff */
[C---:B------:R-:W-:Y:S01]  /*bbb0*/  FFMA R15, R45.reuse, R32, R19 ;  /* 0x000000202d0f7223 */ /* 0x040fe20000000013 */
[----:B------:R-:W-:Y:S01]  /*bbc0*/  F2FP.TF32.F32.PACK_B R10, R10 ;  /* 0x0000000aff0a723e */ /* 0x000fe200024050ff */
[----:B------:R-:W-:Y:S01]  /*bbd0*/  FFMA R16, R45, R0, R16 ;  /* 0x000000002d107223 */ /* 0x000fe20000000010 */
[----:B------:R-:W-:Y:S01]  /*bbe0*/  F2FP.TF32.F32.PACK_B R11, R11 ;  /* 0x0000000bff0b723e */ /* 0x000fe200024050ff */
[C---:B------:R-:W-:Y:S01]  /*bbf0*/  FMUL R23, R38.reuse, R23 ;  /* 0x0000001726177220 */ /* 0x040fe20000400000 */
[----:B------:R-:W-:Y:S01]  /*bc00*/  LOP3.LUT R0, R57, 0xffffe000, RZ, 0xc0, !PT ;  /* 0xffffe00039007812 */ /* 0x000fe200078ec0ff */
[----:B------:R-:W-:Y:S01]  /*bc10*/  FMUL R27, R38, R27 ;  /* 0x0000001b261b7220 */ /* 0x000fe20000400000 */
[----:B------:R-:W-:Y:S01]  /*bc20*/  LOP3.LUT R3, R58, 0xffffe000, RZ, 0xc0, !PT ;  /* 0xffffe0003a037812 */ /* 0x000fe200078ec0ff */
[----:B------:R2:W-:Y:S01]  /*bc30*/  STS.128 [R113+0x4400], R8 ;  /* 0x0044000871007388 */ /* 0x0005e20000000c00 */
[----:B------:R-:W-:Y:S01]  /*bc40*/  LOP3.LUT R2, R59, 0xffffe000, RZ, 0xc0, !PT ;  /* 0xffffe0003b027812 */ /* 0x000fe200078ec0ff */
[C---:B------:R-:W-:Y:S01]  /*bc50*/  FFMA R17, R45.reuse, R0, R17 ;  /* 0x000000002d117223 */ /* 0x040fe20000000011 */
[----:B------:R-:W-:Y:S01]  /*bc60*/  F2FP.TF32.F32.PACK_B R12, R12 ;  /* 0x0000000cff0c723e */ /* 0x000fe200024050ff */
[C---:B------:R-:W-:Y:S01]  /*bc70*/  FFMA R18, R45.reuse, R3, R18 ;  /* 0x000000032d127223 */ /* 0x040fe20000000012 */
[----:B------:R-:W-:Y:S01]  /*bc80*/  F2FP.TF32.F32.PACK_B R13, R13 ;  /* 0x0000000dff0d723e */ /* 0x000fe200024050ff */
[----:B------:R-:W-:Y:S01]  /*bc90*/  FFMA R19, R45, R2, R23 ;  /* 0x000000022d137223 */ /* 0x000fe20000000017 */
[----:B------:R-:W-:Y:S01]  /*bca0*/  F2FP.TF32.F32.PACK_B R14, R14 ;  /* 0x0000000eff0e723e */ /* 0x000fe200024050ff */
[C---:B------:R-:W-:Y:S01]  /*bcb0*/  FMUL R31, R38.reuse, R31 ;  /* 0x0000001f261f7220 */ /* 0x040fe20000400000 */
[----:B------:R-:W-:Y:S01]  /*bcc0*/  F2FP.TF32.F32.PACK_B R15, R15 ;  /* 0x0000000fff0f723e */ /* 0x000fe200024050ff */
[----:B------:R-:W-:Y:S01]  /*bcd0*/  FMUL R35, R38, R35 ;  /* 0x0000002326237220 */ /* 0x000fe20000400000 */
[----:B------:R-:W-:Y:S02]  /*bce0*/  LOP3.LUT R33, R60, 0xffffe000, RZ, 0xc0, !PT ;  /* 0xffffe0003c217812 */ /* 0x000fe400078ec0ff */
[----:B------:R-:W-:Y:S01]  /*bcf0*/  LOP3.LUT R32, R61, 0xffffe000, RZ, 0xc0, !PT ;  /* 0xffffe0003d207812 */ /* 0x000fe200078ec0ff */
[----:B------:R2:W-:Y:S01]  /*bd00*/  STS.128 [R102+0x4400], R12 ;  /* 0x0044000c66007388 */ /* 0x0005e20000000c00 */
        /* <DEDUP_REMOVED lines=8> */
[----:B------:R-:W-:Y:S02]  /*bd90*/  F2FP.TF32.F32.PACK_B R18, R18 ;  /* 0x00000012ff12723e */ /* 0x000fe400024050ff */
[----:B------:R-:W-:Y:S02]  /*bda0*/  F2FP.TF32.F32.PACK_B R19, R19 ;  /* 0x00000013ff13723e */ /* 0x000fe400024050ff */
[----:B------:R-:W-:Y:S02]  /*bdb0*/  LOP3.LUT R3, R64, 0xffffe000, RZ, 0xc0, !PT ;  /* 0xffffe00040037812 */ /* 0x000fe400078ec0ff */
[----:B-1----:R-:W-:Y:S01]  /*bdc0*/  LOP3.LUT R4, R65, 0xffffe000, RZ, 0xc0, !PT ;  /* 0xffffe00041047812 */ /* 0x002fe200078ec0ff */
        /* <DEDUP_REMOVED lines=48> */
[----:B-1----:R-:W-:Y:S04]  /*c0d0*/  DEPBAR.LE SB0, 0x1 ;  /* 0x000080400000791a */ /* 0x002fe80000000000 */
.L_x_159:
[----:B------:R-:W-:Y:S05]  /*c0e0*/  BSYNC.RECONVERGENT B0 ;  /* 0x0000000000007941 */ /* 0x000fea0003800200 */
.L_x_158:
        /* <DEDUP_REMOVED lines=13> */
[----:B------:R-:W-:Y:S04]  /*c1c0*/  @P1 IADD3 R7, PT, PT, R4, UR43, RZ ;  /* 0x0000002b04071c10 */ /* 0x000fe8000fffe0ff */
[----:B------:R-:W-:Y:S01]  /*c1d0*/  @P1 IADD3 R5, PT, PT, R120, R7, RZ ;  /* 0x0000000778051210 */ /* 0x000fe20007ffe0ff */
[--C-:B------:R-:W-:Y:S02]  /*c1e0*/  @P1 IMAD.IADD R3, R51, 0x1, R7.reuse ;  /* 0x0000000133031824 */ /* 0x100fe400078e0207 */
[----:B------:R-:W-:Y:S01]  /*c1f0*/  @P1 IMAD.IADD R2, R122, 0x1, R7 ;  /* 0x000000017a021824 */ /* 0x000fe200078e0207 */
[----:B------:R-:W-:Y:S06]  /*c200*/  @P0 BRA `(.L_x_163) ;  /* 0x00000000000c0947 */ /* 0x000fec0003800000 */
[----:B------:R-:W-:Y:S04]  /*c210*/  SHF.L.U32 R7, R121, 0x1f, RZ ;  /* 0x0000001f79077819 */ /* 0x000fe800000006ff */
[----:B------:R-:W1:Y:S02]  /*c220*/  SYNCS.PHASECHK.TRANS64.TRYWAIT P0, [R0+URZ+0x30], R7 ;  /* 0x00003007000075a7 */ /* 0x000e6400080011ff */
[----:B-1----:R-:W-:Y:S05]  /*c230*/  @!P0 BRA `(.L_x_164) ;  /* 0x0000002c001c8947 */ /* 0x002fea0003800000 */
.L_x_163:
[----:B------:R-:W-:Y:S05]  /*c240*/  BSYNC B0 ;  /* 0x0000000000007941 */ /* 0x000fea0003800000 */
.L_x_162:
        /* <DEDUP_REMOVED lines=8> */
[----:B--2---:R-:W-:Y:S01]  /*c2d0*/  @P0 IMAD.IADD R8, R122, 0x1, R7 ;  /* 0x000000017a080824 */ /* 0x004fe200078e0207 */
        /* <DEDUP_REMOVED lines=10> */
.L_x_161:
[----:B------:R-:W-:Y:S05]  /*c380*/  BSYNC B1 ;  /* 0x0000000000017941 */ /* 0x000fea0003800000 */
.L_x_160:
[----:B--2---:R-:W-:Y:S05]  /*c390*/  VIADD R0, R39, 0xc0 ;  /* 0x000000c027007836 */ /* 0x004fea0000000000 */
[----:B------:R-:W-:Y:S04]  /*c3a0*/  SHF.R.U32.HI R0, RZ, 0x15, R0 ;  /* 0x00000015ff007819 */ /* 0x000fe80000011600 */
[----:B------:R-:W-:Y:S11]  /*c3b0*/  LOP3.LUT P0, RZ, R0, 0x3, R91, 0x48, !PT ;  /* 0x0000000300ff7812 */ /* 0x000ff6000780485b */
[----:B------:R-:W-:Y:S02]  /*c3c0*/  @!UPT UIADD3 URZ, UPT, UPT, URZ, URZ, URZ ;  /* 0x000000fffffff290 */ /* 0x000fe4000fffe0ff */
[----:B------:R-:W-:Y:S05]  /*c3d0*/  @!P0 BRA `(.L_x_165) ;  /* 0x0000000000408947 */ /* 0x000fea0003800000 */
[----:B------:R-:W1:Y:S01]  /*c3e0*/  LDCU.64 UR8, c[0x4][0x70] ;  /* 0x01000e00ff0877ac */ /* 0x000e620008000a00 */
[----:B------:R-:W-:Y:S01]  /*c3f0*/  MOV R3, 0x0 ;  /* 0x0000000000037802 */ /* 0x000fe20000000f00 */
        /* <DEDUP_REMOVED lines=14> */
.L_x_165:
[----:B------:R-:W-:Y:S01]  /*c4e0*/  ISETP.NE.AND P6, PT, R112, RZ, PT ;  /* 0x000000ff7000720c */ /* 0x000fe20003fc5270 */
[----:B------:R-:W-:Y:S05]  /*c4f0*/  WARPSYNC.ALL ;  /* 0x0000000000007948 */ /* 0x000fea0003800000 */
[----:B------:R-:W-:Y:S01]  /*c500*/  R2UR UR4, R39 ;  /* 0x00000000270472ca */ /* 0x000fe200000e0000 */
[----:B------:R-:W-:Y:S01]  /*c510*/  IMAD.U32 R3, RZ, RZ, UR44 ;  /* 0x0000002cff037e24 */ /* 0x000fe2000f8e00ff */
        /* <DEDUP_REMOVED lines=162> */
.L_x_167:
[----:B------:R-:W-:Y:S05]  /*cf40*/  BSYNC.RECONVERGENT B0 ;  /* 0x0000000000007941 */ /* 0x000fea0003800200 */
.L_x_166:
        /* <DEDUP_REMOVED lines=21> */
.L_x_171:
[----:B------:R-:W-:Y:S05]  /*d0a0*/  BSYNC B0 ;  /* 0x0000000000007941 */ /* 0x000fea0003800000 */
.L_x_170:
[----:B------:R-:W-:Y:S11]  /*d0b0*/  ISETP.NE.AND P0, PT, R119, RZ, PT ;  /* 0x000000ff7700720c */ /* 0x000ff60003f05270 */
[----:B------:R-:W-:Y:S02]  /*d0c0*/  @!UPT UIADD3 URZ, UPT, UPT, URZ, URZ, URZ ;  /* 0x000000fffffff290 */ /* 0x000fe4000fffe0ff */
[----:B------:R3:W4:Y:S01]  /*d0d0*/  @P0 LDS.128 R80, [R118+UR43+0x400] ;  /* 0x0004002b76500984 */ /* 0x0007220008000c00 */
[----:B------:R-:W-:Y:S01]  /*d0e0*/  @P0 IMAD.IADD R7, R120, 0x1, R51 ;  /* 0x0000000178070824 */ /* 0x000fe200078e0233 */
[C---:B------:R-:W-:Y:S01]  /*d0f0*/  @P0 IADD3 R2, PT, PT, R122.reuse, R51, RZ ;  /* 0x000000337a020210 */ /* 0x040fe20007ffe0ff */
[C---:B-1----:R-:W-:Y:S01]  /*d100*/  @P0 IMAD.IADD R0, R122.reuse, 0x1, R5 ;  /* 0x000000017a000824 */ /* 0x042fe200078e0205 */
[----:B------:R3:W1:Y:S02]  /*d110*/  @P0 LDS.128 R76, [R3+0x400] ;  /* 0x00040000034c0984 */ /* 0x0006640000000c00 */
[----:B------:R-:W-:Y:S02]  /*d120*/  @P0 IADD3 R122, PT, PT, R122, R7, RZ ;  /* 0x000000077a7a0210 */ /* 0x000fe40007ffe0ff */
[----:B------:R3:W1:Y:S04]  /*d130*/  @P0 LDS.128 R72, [R5+0x400] ;  /* 0x0004000005480984 */ /* 0x0006680000000c00 */
[----:B------:R3:W1:Y:S04]  /*d140*/  @P0 LDS.128 R52, [R0+0x400] ;  /* 0x0004000000340984 */ /* 0x0006680000000c00 */
[----:B------:R3:W1:Y:S04]  /*d150*/  @P0 LDS.128 R56, [R51+0x400] ;  /* 0x0004000033380984 */ /* 0x0006680000000c00 */
[----:B------:R3:W1:Y:S04]  /*d160*/  @P0 LDS.128 R60, [R2+0x400] ;  /* 0x00040000023c0984 */ /* 0x0006680000000c00 */
[----:B------:R3:W1:Y:S04]  /*d170*/  @P0 LDS.128 R64, [R7+0x400] ;  /* 0x0004000007400984 */ /* 0x0006680000000c00 */
[----:B------:R3:W1:Y:S02]  /*d180*/  @P0 LDS.128 R68, [R122+0x400] ;  /* 0x000400007a440984 */ /* 0x0006640000000c00 */
.L_x_169:
[----:B------:R-:W-:Y:S05]  /*d190*/  BSYNC B1 ;  /* 0x0000000000017941 */ /* 0x000fea0003800000 */
.L_x_168:
[----:B---3--:R-:W-:Y:S05]  /*d1a0*/  VIADD R0, R39, 0xe0 ;  /* 0x000000e027007836 */ /* 0x008fea0000000000 */
[----:B------:R-:W-:Y:S04]  /*d1b0*/  SHF.R.U32.HI R0, RZ, 0x15, R0 ;  /* 0x00000015ff007819 */ /* 0x000fe80000011600 */
[----:B------:R-:W-:Y:S11]  /*d1c0*/  LOP3.LUT P0, RZ, R0, 0x3, R91, 0x48, !PT ;  /* 0x0000000300ff7812 */ /* 0x000ff6000780485b */
[----:B------:R-:W-:Y:S02]  /*d1d0*/  @!UPT UIADD3 URZ, UPT, UPT, URZ, URZ, URZ ;  /* 0x000000fffffff290 */ /* 0x000fe4000fffe0ff */
[----:B------:R-:W-:Y:S05]  /*d1e0*/  @!P0 BRA `(.L_x_173) ;  /* 0x0000000000408947 */ /* 0x000fea0003800000 */
[----:B------:R-:W3:Y:S01]  /*d1f0*/  LDCU.64 UR8, c[0x4][0x70] ;  /* 0x01000e00ff0877ac */ /* 0x000ee20008000a00 */
[----:B------:R-:W-:Y:S01]  /*d200*/  MOV R3, 0x0 ;  /* 0x0000000000037802 */ /* 0x000fe20000000f00 */
[----:B--2---:R-:W-:Y:S02]  /*d210*/  HFMA2 R12, -RZ, RZ, 0, 5.9604644775390625e-08 ;  /* 0x00000001ff0c7431 */ /* 0x004fe400000001ff */
[----:B------:R-:W-:Y:S02]  /*d220*/  IMAD.MOV.U32 R8, RZ, RZ, 0x192 ;  /* 0x00000192ff087424 */ /* 0x000fe400078e00ff */
[----:B------:R-:W-:Y:S01]  /*d230*/  IMAD.MOV.U32 R13, RZ, RZ, RZ ;  /* 0x000000ffff0d7224 */ /* 0x000fe200078e00ff */
[----:B------:R-:W2:Y:S01]  /*d240*/  LDCU.64 UR6, c[0x4][0x78] ;  /* 0x01000f00ff0677ac */ /* 0x000ea20008000a00 */
[----:B------:R-:W1:Y:S01]  /*d250*/  LDC.64 R2, c[0x4][R3] ;  /* 0x0100000003027b82 */ /* 0x000e620000000a00 */
[----:B------:R-:W5:Y:S01]  /*d260*/  LDCU.64 UR4, c[0x4][0x10] ;  /* 0x01000200ff0477ac */ /* 0x000f620008000a00 */
[----:B---3--:R-:W-:Y:S01]  /*d270*/  MOV R5, UR9 ;  /* 0x0000000900057c02 */ /* 0x008fe20008000f00 */
[----:B------:R-:W-:Y:S01]  /*d280*/  IMAD.U32 R4, RZ, RZ, UR8 ;  /* 0x00000008ff047e24 */ /* 0x000fe2000f8e00ff */
[----:B--2---:R-:W-:Y:S01]  /*d290*/  MOV R7, UR7 ;  /* 0x0000000700077c02 */ /* 0x004fe20008000f00 */
[----:B------:R-:W-:Y:S01]  /*d2a0*/  IMAD.U32 R6, RZ, RZ, UR6 ;  /* 0x00000006ff067e24 */ /* 0x000fe2000f8e00ff */
[----:B-----5:R-:W-:Y:S01]  /*d2b0*/  MOV R11, UR5 ;  /* 0x00000005000b7c02 */ /* 0x020fe20008000f00 */
[----:B------:R-:W-:Y:S02]  /*d2c0*/  IMAD.U32 R10, RZ, RZ, UR4 ;  /* 0x00000004ff0a7e24 */ /* 0x000fe4000f8e00ff */
[----:B------:R-:W-:Y:S07]  /*d2d0*/  LEPC R20, `(.L_x_173) ;  /* 0x000000001014794e */ /* 0x000fee0000000000 */
[----:B-1--4-:R-:W-:Y:S05]  /*d2e0*/  CALL.ABS.NOINC R2 ;  /* 0x0000000002007343 */ /* 0x012fea0003c00000 */
.L_x_173:
[----:B------:R-:W-:Y:S01]  /*d2f0*/  ISETP.NE.AND P0, PT, R107, RZ, PT ;  /* 0x000000ff6b00720c */ /* 0x000fe20003f05270 */
[----:B------:R-:W-:Y:S05]  /*d300*/  WARPSYNC.ALL ;  /* 0x0000000000007948 */ /* 0x000fea0003800000 */
[----:B------:R-:W-:Y:S01]  /*d310*/  R2UR UR4, R39 ;  /* 0x00000000270472ca */ /* 0x000fe200000e0000 */
[----:B------:R-:W-:Y:S01]  /*d320*/  VIADD R116, R116, 0xb0 ;  /* 0x000000b074747836 */ /* 0x000fe20000000000 */
[----:B----4-:R-:W-:Y:S01]  /*d330*/  LOP3.LUT R0, R80, 0xffffe000, RZ, 0xc0, !PT ;  /* 0xffffe00050007812 */ /* 0x010fe200078ec0ff */
[----:B------:R-:W-:Y:S01]  /*d340*/  BSSY.RECONVERGENT B0, `(.L_x_174) ;  /* 0x000009d000007945 */ /* 0x000fe20003800200 */
[----:B------:R-:W-:Y:S02]  /*d350*/  LOP3.LUT R2, R81, 0xffffe000, RZ, 0xc0, !PT ;  /* 0xffffe00051027812 */ /* 0x000fe400078ec0ff */
[----:B------:R-:W-:Y:S02]  /*d360*/  LOP3.LUT R3, R82, 0xffffe000, RZ, 0xc0, !PT ;  /* 0xffffe00052037812 */ /* 0x000fe400078ec0ff */
[----:B------:R-:W-:Y:S02]  /*d370*/  LOP3.LUT R40, R83, 0xffffe000, RZ, 0xc0, !PT ;  /* 0xffffe00053287812 */ /* 0x000fe400078ec0ff */
[----:B-1----:R-:W-:Y:S02]  /*d380*/  LOP3.LUT R41, R76, 0xffffe000, RZ, 0xc0, !PT ;  /* 0xffffe0004c297812 */ /* 0x002fe400078ec0ff */
[----:B------:R-:W-:Y:S01]  /*d390*/  LOP3.LUT R42, R77, 0xffffe000, RZ, 0xc0, !PT ;  /* 0xffffe0004d2a7812 */ /* 0x000fe200078ec0ff */
[----:B--2---:R-:W1:Y:S01]  /*d3a0*/  LDTM.x32 R4, tmem[UR4+0xe0] ;  /* 0x0000e004000479ee */ /* 0x004e6200082c0000 */
[----:B------:R-:W-:Y:S01]  /*d3b0*/  LOP3.LUT R43, R78, 0xffffe000, RZ, 0xc0, !PT ;  /* 0xffffe0004e2b7812 */ /* 0x000fe200078ec0ff */
[----:B------:R-:W-:Y:S01]  /*d3c0*/  NOP ;  /* 0x0000000000007918 */ /* 0x000fe20000000000 */
[----:B------:R-:W-:Y:S02]  /*d3d0*/  LOP3.LUT R44, R79, 0xffffe000, RZ, 0xc0, !PT ;  /* 0xffffe0004f2c7812 */ /* 0x000fe400078ec0ff */
[----:B------:R-:W-:Y:S02]  /*d3e0*/  LOP3.LUT R116, R116, 0xfefffff8, RZ, 0xc0, !PT ;  /* 0xfefffff874747812 */ /* 0x000fe400078ec0ff */
[----:B------:R-:W-:Y:S02]  /*d3f0*/  LOP3.LUT R47, R72, 0xffffe000, RZ, 0xc0, !PT ;  /* 0xffffe000482f7812 */ /* 0x000fe400078ec0ff */
[----:B------:R-:W-:Y:S01]  /*d400*/  LOP3.LUT R46, R73, 0xffffe000, RZ, 0xc0, !PT ;  /* 0xffffe000492e7812 */ /* 0x000fe200078ec0ff */
[----:B-1----:R1:W-:Y:S01]  /*d410*/  SYNCS.ARRIVE.TRANS64.RED.A1T0 RZ, [R116+URZ], RZ ;  /* 0x000000ff74ff79a7 */ /* 0x0023e200081004ff */
[----:B------:R-:W-:Y:S02]  /*d420*/  LOP3.LUT R49, R74, 0xffffe000, RZ, 0xc0, !PT ;  /* 0xffffe0004a317812 */ /* 0x000fe400078ec0ff */
[----:B------:R-:W-:Y:S02]  /*d430*/  LOP3.LUT R48, R75, 0xffffe000, RZ, 0xc0, !PT ;  /* 0xffffe0004b307812 */ /* 0x000fe400078ec0ff */
[----:B------:R-:W-:Y:S02]  /*d440*/  LOP3.LUT R50, R52, 0xffffe000, RZ, 0xc0, !PT ;  /* 0xffffe00034327812 */ /* 0x000fe400078ec0ff */
[----:B------:R-:W-:Y:S02]  /*d450*/  LOP3.LUT R52, R53, 0xffffe000, RZ, 0xc0, !PT ;  /* 0xffffe00035347812 */ /* 0x000fe400078ec0ff */
[----:B------:R-:W-:Y:S02]  /*d460*/  LOP3.LUT R51, R54, 0xffffe000, RZ, 0xc0, !PT ;  /* 0xffffe00036337812 */ /* 0x000fe400078ec0ff */
[----:B------:R-:W-:Y:S02]  /*d470*/  LOP3.LUT R54, R55, 0xffffe000, RZ, 0xc0, !PT ;  /* 0xffffe00037367812 */ /* 0x000fe400078ec0ff */
[----:B------:R-:W-:Y:S01]  /*d480*/  LOP3.LUT R53, R56, 0xffffe000, RZ, 0xc0, !PT ;  /* 0xffffe00038357812 */ /* 0x000fe200078ec0ff */
[C---:B------:R-:W-:Y:S01]  /*d490*/  FMUL R4, R38.reuse, R4 ;  /* 0x0000000426047220 */ /* 0x040fe20000400000 */
[----:B------:R-:W-:Y:S01]  /*d4a0*/  LOP3.LUT R56, R57, 0xffffe000, RZ, 0xc0, !PT ;  /* 0xffffe00039387812 */ /* 0x000fe200078ec0ff */
[----:B------:R-:W-:Y:S01]  /*d4b0*/  FMUL R5, R38, R5 ;  /* 0x0000000526057220 */ /* 0x000fe20000400000 */
[----:B------:R-:W-:Y:S01]  /*d4c0*/  LOP3.LUT R55, R58, 0xffffe000, RZ, 0xc0, !PT ;  /* 0xffffe0003a377812 */ /* 0x000fe200078ec0ff */
[C---:B------:R-:W-:Y:S01]  /*d4d0*/  FMUL R6, R38.reuse, R6 ;  /* 0x0000000626067220 */ /* 0x040fe20000400000 */
[----:B------:R-:W-:Y:S01]  /*d4e0*/  LOP3.LUT R58, R59, 0xffffe000, RZ, 0xc0, !PT ;  /* 0xffffe0003b3a7812 */ /* 0x000fe200078ec0ff */
[----:B------:R-:W-:Y:S01]  /*d4f0*/  FMUL R7, R38, R7 ;  /* 0x0000000726077220 */ /* 0x000fe20000400000 */
[----:B------:R-:W-:Y:S01]  /*d500*/  LOP3.LUT R57, R60, 0xffffe000, RZ, 0xc0, !PT ;  /* 0xffffe0003c397812 */ /* 0x000fe200078ec0ff */
[----:B------:R-:W-:Y:S01]  /*d510*/  FFMA R4, R45, R0, R4 ;  /* 0x000000002d047223 */ /* 0x000fe20000000004 */
[----:B------:R-:W-:Y:S01]  /*d520*/  LOP3.LUT R60, R61, 0xffffe000, RZ, 0xc0, !PT ;  /* 0xffffe0003d3c7812 */ /* 0x000fe200078ec0ff */
[C---:B------:R-:W-:Y:S01]  /*d530*/  FFMA R5, R45.reuse, R2, R5 ;  /* 0x000000022d057223 */ /* 0x040fe20000000005 */
[----:B------:R-:W-:Y:S01]  /*d540*/  LOP3.LUT R59, R62, 0xffffe000, RZ, 0xc0, !PT ;  /* 0xffffe0003e3b7812 */ /* 0x000fe200078ec0ff */
[C---:B------:R-:W-:Y:S01]  /*d550*/  FFMA R6, R45.reuse, R3, R6 ;  /* 0x000000032d067223 */ /* 0x040fe20000000006 */
[----:B------:R-:W-:Y:S01]  /*d560*/  F2FP.TF32.F32.PACK_B R4, R4 ;  /* 0x00000004ff04723e */ /* 0x000fe200024050ff */
[C---:B------:R-:W-:Y:S01]  /*d570*/  FFMA R7, R45.reuse, R40, R7 ;  /* 0x000000282d077223 */ /* 0x040fe20000000007 */
[----:B------:R-:W-:Y:S01]  /*d580*/  F2FP.TF32.F32.PACK_B R5, R5 ;  /* 0x00000005ff05723e */ /* 0x000fe200024050ff */
[C---:B------:R-:W-:Y:S01]  /*d590*/  FMUL R8, R38.reuse, R8 ;  /* 0x0000000826087220 */ /* 0x040fe20000400000 */
[----:B------:R-:W-:Y:S01]  /*d5a0*/  F2FP.TF32.F32.PACK_B R6, R6 ;  /* 0x00000006ff06723e */ /* 0x000fe200024050ff */
[C---:B------:R-:W-:Y:S01]  /*d5b0*/  FMUL R9, R38.reuse, R9 ;  /* 0x0000000926097220 */ /* 0x040fe20000400000 */
[C---:B------:R-:W-:Y:S01]  /*d5c0*/  FMUL R10, R38.reuse, R10 ;  /* 0x0000000a260a7220 */ /* 0x040fe20000400000 */
[C---:B------:R-:W-:Y:S01]  /*d5d0*/  FMUL R11, R38.reuse, R11 ;  /* 0x0000000b260b7220 */ /* 0x040fe20000400000 */
[----:B------:R-:W-:Y:S01]  /*d5e0*/  F2FP.TF32.F32.PACK_B R7, R7 ;  /* 0x00000007ff07723e */ /* 0x000fe200024050ff */
[C---:B------:R-:W-:Y:S01]  /*d5f0*/  FFMA R8, R45.reuse, R41, R8 ;  /* 0x000000292d087223 */ /* 0x040fe20000000008 */
[C---:B------:R-:W-:Y:S01]  /*d600*/  FFMA R9, R45.reuse, R42, R9 ;  /* 0x0000002a2d097223 */ /* 0x040fe20000000009 */
[C---:B------:R-:W-:Y:S01]  /*d610*/  FFMA R10, R45.reuse, R43, R10 ;  /* 0x0000002b2d0a7223 */ /* 0x040fe2000000000a */
[C---:B------:R-:W-:Y:S01]  /*d620*/  FFMA R11, R45.reuse, R44, R11 ;  /* 0x0000002c2d0b7223 */ /* 0x040fe2000000000b */
[----:B------:R1:W-:Y:S01]  /*d630*/  STS.128 [R115+UR43+0xc400], R4 ;  /* 0x00c4000473007988 */ /* 0x0003e20008000c2b */
[----:B------:R-:W-:Y:S01]  /*d640*/  F2FP.TF32.F32.PACK_B R8, R8 ;  /* 0x00000008ff08723e */ /* 0x000fe200024050ff */
[C---:B------:R-:W-:Y:S01]  /*d650*/  FMUL R12, R38.reuse, R12 ;  /* 0x0000000c260c7220 */ /* 0x040fe20000400000 */
[----:B------:R-:W-:Y:S01]  /*d660*/  F2FP.TF32.F32.PACK_B R9, R9 ;  /* 0x00000009ff09723e */ /* 0x000fe200024050ff */
[C---:B------:R-:W-:Y:S01]  /*d670*/  FMUL R13, R38.reuse, R13 ;  /* 0x0000000d260d7220 */ /* 0x040fe20000400000 */
[----:B------:R-:W-:Y:S01]  /*d680*/  F2FP.TF32.F32.PACK_B R10, R10 ;  /* 0x0000000aff0a723e */ /* 0x000fe200024050ff */
[C---:B------:R-:W-:Y:S01]  /*d690*/  FMUL R14, R38.reuse, R14 ;  /* 0x0000000e260e7220 */ /* 0x040fe20000400000 */
[C---:B------:R-:W-:Y:S01]  /*d6a0*/  FMUL R15, R38.reuse, R15 ;  /* 0x0000000f260f7220 */ /* 0x040fe20000400000 */
[----:B------:R-:W-:Y:S01]  /*d6b0*/  F2FP.TF32.F32.PACK_B R11, R11 ;  /* 0x0000000bff0b723e */ /* 0x000fe200024050ff */
[C---:B------:R-:W-:Y:S01]  /*d6c0*/  FFMA R12, R45.reuse, R47, R12 ;  /* 0x0000002f2d0c7223 */ /* 0x040fe2000000000c */
[C---:B------:R-:W-:Y:S01]  /*d6d0*/  FFMA R13, R45.reuse, R46, R13 ;  /* 0x0000002e2d0d7223 */ /* 0x040fe2000000000d */
[C---:B------:R-:W-:Y:S01]  /*d6e0*/  FFMA R14, R45.reuse, R49, R14 ;  /* 0x000000312d0e7223 */ /* 0x040fe2000000000e */
[C---:B------:R-:W-:Y:S01]  /*d6f0*/  FFMA R15, R45.reuse, R48, R15 ;  /* 0x000000302d0f7223 */ /* 0x040fe2000000000f */
[----:B------:R1:W-:Y:S01]  /*d700*/  STS.128 [R114+0xc400], R8 ;  /* 0x00c4000872007388 */ /* 0x0003e20000000c00 */
        /* <DEDUP_REMOVED lines=24> */
[----:B------:R-:W-:Y:S01]  /*d890*/  FFMA R23, R45, R58, R23 ;  /* 0x0000003a2d177223 */ /* 0x000fe20000000017 */
[----:B------:R1:W-:Y:S01]  /*d8a0*/  STS.128 [R102+0xc400], R16 ;  /* 0x00c4001066007388 */ /* 0x0003e20000000c00 */
[----:B------:R-:W-:Y:S01]  /*d8b0*/  LOP3.LUT R62, R63, 0xffffe000, RZ, 0xc0, !PT ;  /* 0xffffe0003f3e7812 */ /* 0x000fe200078ec0ff */
[C---:B------:R-:W-:Y:S01]  /*d8c0*/  FMUL R24, R38.reuse, R24 ;  /* 0x0000001826187220 */ /* 0x040fe20000400000 */
[----:B------:R-:W-:Y:S01]  /*d8d0*/  F2FP.TF32.F32.PACK_B R20, R20 ;  /* 0x00000014ff14723e */ /* 0x000fe200024050ff */
[C---:B------:R-:W-:Y:S01]  /*d8e0*/  FMUL R25, R38.reuse, R25 ;  /* 0x0000001926197220 */ /* 0x040fe20000400000 */
[----:B------:R-:W-:Y:S01]  /*d8f0*/  F2FP.TF32.F32.PACK_B R21, R21 ;  /* 0x00000015ff15723e */ /* 0x000fe200024050ff */
[C---:B------:R-:W-:Y:S01]  /*d900*/  FMUL R26, R38.reuse, R26 ;  /* 0x0000001a261a7220 */ /* 0x040fe20000400000 */
[----:B------:R-:W-:Y:S01]  /*d910*/  FMUL R27, R38, R27 ;  /* 0x0000001b261b7220 */ /* 0x000fe20000400000 */
[----:B------:R-:W-:Y:S01]  /*d920*/  F2FP.TF32.F32.PACK_B R22, R22 ;  /* 0x00000016ff16723e */ /* 0x000fe200024050ff */
[C---:B------:R-:W-:Y:S01]  /*d930*/  FFMA R24, R45.reuse, R57, R24 ;  /* 0x000000392d187223 */ /* 0x040fe20000000018 */
[----:B------:R-:W-:Y:S01]  /*d940*/  F2FP.TF32.F32.PACK_B R23, R23 ;  /* 0x00000017ff17723e */ /* 0x000fe200024050ff */
[C---:B------:R-:W-:Y:S01]  /*d950*/  FFMA R25, R45.reuse, R60, R25 ;  /* 0x0000003c2d197223 */ /* 0x040fe20000000019 */
[C---:B------:R-:W-:Y:S01]  /*d960*/  FFMA R26, R45.reuse, R59, R26 ;  /* 0x0000003b2d1a7223 */ /* 0x040fe2000000001a */
[----:B------:R-:W-:Y:S01]  /*d970*/  FFMA R27, R45, R62, R27 ;  /* 0x0000003e2d1b7223 */ /* 0x000fe2000000001b */
[----:B------:R-:W-:Y:S01]  /*d980*/  LOP3.LUT R61, R64, 0xffffe000, RZ, 0xc0, !PT ;  /* 0xffffe000403d7812 */ /* 0x000fe200078ec0ff */
[----:B------:R1:W-:Y:S01]  /*d990*/  STS.128 [R101+0xc400], R20 ;  /* 0x00c4001465007388 */ /* 0x0003e20000000c00 */
[----:B------:R-:W-:Y:S01]  /*d9a0*/  LOP3.LUT R64, R65, 0xffffe000, RZ, 0xc0, !PT ;  /* 0xffffe00041407812 */ /* 0x000fe200078ec0ff */
[----:B------:R-:W-:Y:S01]  /*d9b0*/  FMUL R28, R38, R28 ;  /* 0x0000001c261c7220 */ /* 0x000fe20000400000 */
        /* <DEDUP_REMOVED lines=53> */
.L_x_175:
[----:B------:R-:W-:Y:S05]  /*dd10*/  BSYNC.RECONVERGENT B0 ;  /* 0x0000000000007941 */ /* 0x000fea0003800200 */
.L_x_174:
[----:B------:R-:W-:Y:S01]  /*dd20*/  BAR.SYNC.DEFER_BLOCKING 0x1, 0x80 ;  /* 0x0042000000007b1d */ /* 0x000fe20000010000 */
[----:B------:R-:W-:Y:S01]  /*dd30*/  UISETP.NE.AND UP0, UPT, UR53, -0x8, UPT ;  /* 0xfffffff83500788c */ /* 0x000fe2000bf05270 */
[----:B------:R-:W-:Y:S08]  /*dd40*/  IADD3 R36, PT, PT, R36, 0x1, RZ ;  /* 0x0000000124247810 */ /* 0x000ff00007ffe0ff */
[----:B------:R-:W-:Y:S05]  /*dd50*/  BRA.U !UP0, `(.L_x_176) ;  /* 0x0000000108287547 */ /* 0x000fea000b800000 */
[----:B------:R-:W-:Y:S01]  /*dd60*/  ISETP.NE.AND P0, PT, R112, RZ, PT ;  /* 0x000000ff7000720c */ /* 0x000fe20003f05270 */
[----:B------:R-:W-:Y:S01]  /*dd70*/  IMAD.U32 R3, RZ, RZ, UR47 ;  /* 0x0000002fff037e24 */ /* 0x000fe2000f8e00ff */
[----:B------:R-:W-:Y:S01]  /*dd80*/  UIADD3 UR4, UPT, UPT, UR47, 0x1, URZ ;  /* 0x000000012f047890 */ /* 0x000fe2000fffe0ff */
[----:B------:R-:W-:Y:S03]  /*dd90*/  IMAD.U32 R0, RZ, RZ, UR52 ;  /* 0x00000034ff007e24 */ /* 0x000fe6000f8e00ff */
[----:B------:R-:W-:Y:S04]  /*dda0*/  UISETP.NE.AND UP0, UPT, UR4, 0x4, UPT ;  /* 0x000000040400788c */ /* 0x000fe8000bf05270 */
[----:B------:R-:W-:Y:S03]  /*ddb0*/  USEL UR47, UR4, URZ, UP0 ;  /* 0x000000ff042f7287 */ /* 0x000fe60008000000 */
[----:B------:R-:W-:Y:S05]  /*ddc0*/  @P0 LEA R3, R3, UR43, 0x3 ;  /* 0x0000002b03030c11 */ /* 0x000fea000f8e18ff */
[----:B------:R-:W-:Y:S05]  /*ddd0*/  @P0 VIADD R3, R3, 0x50 ;  /* 0x0000005003030836 */ /* 0x000fea0000000000 */
[----:B------:R-:W-:Y:S04]  /*dde0*/  @P0 PRMT R0, R0, 0x654, R3 ;  /* 0x0000065400000816 */ /* 0x000fe80000000003 */
[----:B------:R2:W-:Y:S03]  /*ddf0*/  @P0 SYNCS.ARRIVE.TRANS64.RED.A1T0 RZ, [R0+URZ], RZ ;  /* 0x000000ff00ff09a7 */ /* 0x0005e600081004ff */
.L_x_176:
[----:B------:R-:W-:Y:S01]  /*de00*/  R2UR UR6, R111 ;  /* 0x000000006f0672ca */ /* 0x000fe200000e0000 */
[----:B------:R-:W-:Y:S01]  /*de10*/  UIADD3 UR53, UPT, UPT, UR53, 0x8, URZ ;  /* 0x0000000835357890 */ /* 0x000fe2000fffe0ff */
[----:B------:R-:W-:Y:S02]  /*de20*/  R2UR UR5, R92 ;  /* 0x000000005c0572ca */ /* 0x000fe400000e0000 */
[----:B------:R-:W-:Y:S02]  /*de30*/  R2UR UR4, R93 ;  /* 0x000000005d0472ca */ /* 0x000fe400000e0000 */
[----:B------:R-:W-:Y:S02]  /*de40*/  R2UR UR36, R110 ;  /* 0x000000006e2472ca */ /* 0x000fe400000e0000 */
[----:B------:R-:W-:Y:S02]  /*de50*/  ISETP.NE.AND P0, PT, R97, 0x2, PT ;  /* 0x000000026100780c */ /* 0x000fe40003f05270 */
[----:B------:R-:W-:Y:S02]  /*de60*/  ISETP.NE.AND P1, PT, R36, 0x2, PT ;  /* 0x000000022400780c */ /* 0x000fe40003f25270 */
[----:B--2---:R-:W-:Y:S01]  /*de70*/  SEL R0, RZ, 0x1, P0 ;  /* 0x00000001ff007807 */ /* 0x004fe20000000000 */
[----:B------:R-:W-:Y:S01]  /*de80*/  UISETP.NE.AND UP0, UPT, UR6, URZ, UPT ;  /* 0x000000ff0600728c */ /* 0x000fe2000bf05270 */
[----:B------:R-:W-:Y:S01]  /*de90*/  SEL R3, RZ, 0x1, P1 ;  /* 0x00000001ff037807 */ /* 0x000fe20000800000 */
[----:B------:R-:W-:Y:S01]  /*dea0*/  UIADD3 UR20, UPT, UPT, UR37, UR5, URZ ;  /* 0x0000000525147290 */ /* 0x000fe2000fffe0ff */
[----:B------:R-:W-:Y:S01]  /*deb0*/  LOP3.LUT R103, R103, R0, RZ, 0x3c, !PT ;  /* 0x0000000067677212 */ /* 0x000fe200078e3cff */
[----:B------:R-:W-:Y:S01]  /*dec0*/  UIADD3 UR16, UPT, UPT, UR38, UR4, URZ ;  /* 0x0000000426107290 */ /* 0x000fe2000fffe0ff */
[----:B------:R-:W-:Y:S02]  /*ded0*/  LOP3.LUT R104, R104, R3, RZ, 0x3c, !PT ;  /* 0x0000000368687212 */ /* 0x000fe400078e3cff */
[----:B------:R-:W-:Y:S02]  /*dee0*/  SEL R97, R97, RZ, P0 ;  /* 0x000000ff61617207 */ /* 0x000fe40000000000 */
[----:B------:R-:W-:Y:S01]  /*def0*/  SEL R36, R36, RZ, P1 ;  /* 0x000000ff24247207 */ /* 0x000fe20000800000 */
[----:B------:R-:W-:Y:S06]  /*df00*/  BRA.U UP0, `(.L_x_177) ;  /* 0xffffff7d004c7547 */ /* 0x000fec000b83ffff */
[----:B------:R-:W-:-:S13]  /*df10*/  R2UR UR4, R94 ;  /* 0x000000005e0472ca */ /* 0x000fda00000e0000 */
[----:B------:R-:W-:-:S09]  /*df20*/  UISETP.NE.AND UP0, UPT, UR4, URZ, UPT ;  /* 0x000000ff0400728c */ /* 0x000fd2000bf05270 */
[----:B------:R-:W-:Y:S05]  /*df30*/  BRA.U !UP0, `(.L_x_178) ;  /* 0x0000000108487547 */ /* 0x000fea000b800000 */
[----:B------:R-:W2:Y:S02]  /*df40*/  LDCU.64 UR4, c[0x0][0x890] ;  /* 0x00011200ff0477ac */ /* 0x000ea40008000a00 */
[----:B--2---:R-:W-:-:S04]  /*df50*/  UISETP.NE.U32.AND UP0, UPT, UR4, URZ, UPT ;  /* 0x000000ff0400728c */ /* 0x004fc8000bf05070 */
[----:B------:R-:W-:-:S09]  /*df60*/  UISETP.NE.AND.EX UP0, UPT, UR5, URZ, UPT, UP0 ;  /* 0x000000ff0500728c */ /* 0x000fd2000bf05300 */
[----:B------:R-:W-:Y:S05]  /*df70*/  BRA.U UP0, `(.L_x_179) ;  /* 0x00000001000c7547 */ /* 0x000fea000b800000 */
[----:B------:R-:W-:-:S13]  /*df80*/  FSETP.NEU.AND P0, PT, R45, RZ, PT ;  /* 0x000000ff2d00720b */ /* 0x000fda0003f0d000 */
[----:B------:R-:W-:Y:S05]  /*df90*/  @!P0 EXIT ;  /* 0x000000000000894d */ /* 0x000fea0003800000 */
[----:B------:R-:W-:Y:S05]  /*dfa0*/  BRA `(.L_x_178) ;  /* 0x00000000002c7947 */ /* 0x000fea0003800000 */
.L_x_179:
[----:B------:R-:W-:Y:S01]  /*dfb0*/  ISETP.NE.AND P0, PT, R96, RZ, PT ;  /* 0x000000ff6000720c */ /* 0x000fe20003f05270 */
[----:B------:R-:W-:-:S12]  /*dfc0*/  BSSY.RECONVERGENT B0, `(.L_x_178) ;  /* 0x0000009000007945 */ /* 0x000fd80003800200 */
[----:B------:R-:W-:Y:S05]  /*dfd0*/  @P0 BRA `(.L_x_180) ;  /* 0x0000000000140947 */ /* 0x000fea0003800000 */
[----:B------:R-:W2:Y:S02]  /*dfe0*/  LDCU.64 UR4, c[0x0][0x888] ;  /* 0x00011100ff0477ac */ /* 0x000ea40008000a00 */
[----:B--2---:R-:W-:-:S04]  /*dff0*/  ISETP.NE.U32.AND P0, PT, RZ, UR4, PT ;  /* 0x00000004ff007c0c */ /* 0x004fc8000bf05070 */
[----:B------:R-:W-:-:S13]  /*e000*/  ISETP.NE.AND.EX P0, PT, RZ, UR5, PT, P0 ;  /* 0x00000005ff007c0c */ /* 0x000fda000bf05300 */
[----:B------:R-:W-:Y:S05]  /*e010*/  @!P0 EXIT ;  /* 0x000000000000894d */ /* 0x000fea0003800000 */
[----:B------:R-:W-:Y:S05]  /*e020*/  BRA `(.L_x_181) ;  /* 0x0000000000087947 */ /* 0x000fea0003800000 */
.L_x_180:
[----:B------:R-:W-:-:S13]  /*e030*/  FSETP.NEU.AND P0, PT, R45, RZ, PT ;  /* 0x000000ff2d00720b */ /* 0x000fda0003f0d000 */
[----:B------:R-:W-:Y:S05]  /*e040*/  @!P0 EXIT ;  /* 0x000000000000894d */ /* 0x000fea0003800000 */
.L_x_181:
[----:B------:R-:W-:Y:S05]  /*e050*/  BSYNC.RECONVERGENT B0 ;  /* 0x0000000000007941 */ /* 0x000fea0003800200 */
.L_x_178:
[----:B------:R-:W-:Y:S01]  /*e060*/  ULEA UR4, UR47, UR43, 0x3 ;  /* 0x0000002b2f047291 */ /* 0x000fe2000f8e18ff */
[----:B------:R-:W-:-:S04]  /*e070*/  DEPBAR.LE SB0, 0x0 ;  /* 0x000080000000791a */ /* 0x000fc80000000000 */
[----:B------:R-:W-:-:S04]  /*e080*/  UIADD3 UR4, UPT, UPT, UR4, 0x50, URZ ;  /* 0x0000005004047890 */ /* 0x000fc8000fffe0ff */
[----:B------:R-:W-:-:S09]  /*e090*/  UPRMT UR4, UR52, 0x654, UR4 ;  /* 0x0000065434047896 */ /* 0x000fd20008000004 */
[----:B------:R-:W-:Y:S01]  /*e0a0*/  SYNCS.ARRIVE.TRANS64.RED.A1T0 RZ, [UR4], RZ ;  /* 0x000000ffffff79a7 */ /* 0x000fe20008100404 */
[----:B------:R-:W-:Y:S05]  /*e0b0*/  EXIT ;  /* 0x000000000000794d */ /* 0x000fea0003800000 */
.L_x_24:
[----:B--2---:R2:W3:Y:S02]  /*e0c0*/  SYNCS.PHASECHK.TRANS64.TRYWAIT P0, [R3+URZ+0xd0], R2 ;  /* 0x0000d002030075a7 */ /* 0x0044e400080011ff */
[----:B---3--:R-:W-:Y:S05]  /*e0d0*/  @!P0 NANOSLEEP.SYNCS 0x989680 ;  /* 0x009896800000895d */ /* 0x008fea0003900000 */
[----:B------:R-:W3:Y:S02]  /*e0e0*/  @!P0 SYNCS.PHASECHK.TRANS64 P0, [R3+URZ+0xd0], R2 ;  /* 0x0000d002030085a7 */ /* 0x000ee400080010ff */
[----:B---3--:R-:W-:Y:S05]  /*e0f0*/  @!P0 BRA `(.L_x_24) ;  /* 0xfffffffc00f08947 */ /* 0x008fea000383ffff */
[----:B------:R-:W-:Y:S05]  /*e100*/  BRA `(.L_x_182) ;  /* 0xffffff3800347947 */ /* 0x000fea000383ffff */
.L_x_27:
[----:B-1----:R-:W-:-:S07]  /*e110*/  MOV R0, UR33 ;  /* 0x0000002100007c02 */ /* 0x002fce0008000f00 */
.L_x_183:
[----:B-1----:R1:W2:Y:S02]  /*e120*/  SYNCS.PHASECHK.TRANS64.TRYWAIT P0, [R0+URZ+0x18], R3 ;  /* 0x00001803000075a7 */ /* 0x0022a400080011ff */
[----:B--2---:R-:W-:Y:S05]  /*e130*/  @!P0 NANOSLEEP.SYNCS 0x989680 ;  /* 0x009896800000895d */ /* 0x004fea0003900000 */
[----:B------:R-:W2:Y:S02]  /*e140*/  @!P0 SYNCS.PHASECHK.TRANS64 P0, [R0+URZ+0x18], R3 ;  /* 0x00001803000085a7 */ /* 0x000ea400080010ff */
[----:B--2---:R-:W-:Y:S05]  /*e150*/  @!P0 BRA `(.L_x_183) ;  /* 0xfffffffc00f08947 */ /* 0x004fea000383ffff */
[----:B------:R-:W-:Y:S05]  /*e160*/  BRA `(.L_x_26) ;  /* 0xffffff38008c7947 */ /* 0x000fea000383ffff */
.L_x_34:
[----:B-1----:R-:W-:-:S07]  /*e170*/  MOV R0, UR17 ;  /* 0x0000001100007c02 */ /* 0x002fce0008000f00 */
.L_x_184:
[----:B-1----:R1:W2:Y:S02]  /*e180*/  SYNCS.PHASECHK.TRANS64.TRYWAIT P0, [R0+URZ+0x18], R3 ;  /* 0x00001803000075a7 */ /* 0x0022a400080011ff */
[----:B--2---:R-:W-:Y:S05]  /*e190*/  @!P0 NANOSLEEP.SYNCS 0x989680 ;  /* 0x009896800000895d */ /* 0x004fea0003900000 */
[----:B------:R-:W2:Y:S02]  /*e1a0*/  @!P0 SYNCS.PHASECHK.TRANS64 P0, [R0+URZ+0x18], R3 ;  /* 0x00001803000085a7 */ /* 0x000ea400080010ff */
[----:B--2---:R-:W-:Y:S05]  /*e1b0*/  @!P0 BRA `(.L_x_184) ;  /* 0xfffffffc00f08947 */ /* 0x004fea000383ffff */
[----:B------:R-:W-:Y:S05]  /*e1c0*/  BRA `(.L_x_33) ;  /* 0xffffff3c004c7947 */ /* 0x000fea000383ffff */
.L_x_39:
[----:B-1----:R1:W2:Y:S02]  /*e1d0*/  SYNCS.PHASECHK.TRANS64.TRYWAIT P0, [R3+URZ+0x80], R0 ;  /* 0x00008000030075a7 */ /* 0x0022a400080011ff */
[----:B--2---:R-:W-:Y:S05]  /*e1e0*/  @!P0 NANOSLEEP.SYNCS 0x989680 ;  /* 0x009896800000895d */ /* 0x004fea0003900000 */
[----:B------:R-:W2:Y:S02]  /*e1f0*/  @!P0 SYNCS.PHASECHK.TRANS64 P0, [R3+URZ+0x80], R0 ;  /* 0x00008000030085a7 */ /* 0x000ea400080010ff */
[----:B--2---:R-:W-:Y:S05]  /*e200*/  @!P0 BRA `(.L_x_39) ;  /* 0xfffffffc00f08947 */ /* 0x004fea000383ffff */
[----:B------:R-:W-:Y:S05]  /*e210*/  BRA `(.L_x_185) ;  /* 0xffffff3c00f47947 */ /* 0x000fea000383ffff */
.L_x_43:
[----:B-1----:R-:W-:-:S07]  /*e220*/  MOV R0, UR4 ;  /* 0x0000000400007c02 */ /* 0x002fce0008000f00 */
.L_x_186:
[----:B-1----:R1:W2:Y:S02]  /*e230*/  SYNCS.PHASECHK.TRANS64.TRYWAIT P0, [R0+URZ], R3 ;  /* 0x00000003000075a7 */ /* 0x0022a400080011ff */
[----:B--2---:R-:W-:Y:S05]  /*e240*/  @!P0 NANOSLEEP.SYNCS 0x989680 ;  /* 0x009896800000895d */ /* 0x004fea0003900000 */
[----:B------:R-:W2:Y:S02]  /*e250*/  @!P0 SYNCS.PHASECHK.TRANS64 P0, [R0+URZ], R3 ;  /* 0x00000003000085a7 */ /* 0x000ea400080010ff */
[----:B--2---:R-:W-:Y:S05]  /*e260*/  @!P0 BRA `(.L_x_186) ;  /* 0xfffffffc00f08947 */ /* 0x004fea000383ffff */
[----:B------:R-:W-:Y:S05]  /*e270*/  BRA `(.L_x_187) ;  /* 0xffffff4400a07947 */ /* 0x000fea000383ffff */
.L_x_44:
[----:B------:R-:W-:-:S07]  /*e280*/  MOV R0, UR5 ;  /* 0x0000000500007c02 */ /* 0x000fce0008000f00 */
.L_x_188:
[----:B-1----:R1:W2:Y:S02]  /*e290*/  SYNCS.PHASECHK.TRANS64.TRYWAIT P0, [R0+URZ], R3 ;  /* 0x00000003000075a7 */ /* 0x0022a400080011ff */
[----:B--2---:R-:W-:Y:S05]  /*e2a0*/  @!P0 NANOSLEEP.SYNCS 0x989680 ;  /* 0x009896800000895d */ /* 0x004fea0003900000 */
[----:B------:R-:W2:Y:S02]  /*e2b0*/  @!P0 SYNCS.PHASECHK.TRANS64 P0, [R0+URZ], R3 ;  /* 0x00000003000085a7 */ /* 0x000ea400080010ff */
[----:B--2---:R-:W-:Y:S05]  /*e2c0*/  @!P0 BRA `(.L_x_188) ;  /* 0xfffffffc00f08947 */ /* 0x004fea000383ffff */
[----:B------:R-:W-:Y:S05]  /*e2d0*/  BRA `(.L_x_189) ;  /* 0xffffff4400ac7947 */ /* 0x000fea000383ffff */
.L_x_47:
[----:B-1----:R1:W2:Y:S02]  /*e2e0*/  SYNCS.PHASECHK.TRANS64.TRYWAIT P0, [R0+URZ+0xc0], R5 ;  /* 0x0000c005000075a7 */ /* 0x0022a400080011ff */
[----:B--2---:R-:W-:Y:S05]  /*e2f0*/  @!P0 NANOSLEEP.SYNCS 0x989680 ;  /* 0x009896800000895d */ /* 0x004fea0003900000 */
[----:B------:R-:W2:Y:S02]  /*e300*/  @!P0 SYNCS.PHASECHK.TRANS64 P0, [R0+URZ+0xc0], R5 ;  /* 0x0000c005000085a7 */ /* 0x000ea400080010ff */
[----:B--2---:R-:W-:Y:S05]  /*e310*/  @!P0 BRA `(.L_x_47) ;  /* 0xfffffffc00f08947 */ /* 0x004fea000383ffff */
[----:B------:R-:W-:Y:S05]  /*e320*/  BRA `(.L_x_190) ;  /* 0xffffff4800087947 */ /* 0x000fea000383ffff */
.L_x_48:
[----:B------:R-:W-:-:S07]  /*e330*/  MOV R0, UR4 ;  /* 0x0000000400007c02 */ /* 0x000fce0008000f00 */
.L_x_191:
[----:B-1----:R1:W2:Y:S02]  /*e340*/  SYNCS.PHASECHK.TRANS64.TRYWAIT P0, [R0+URZ+0x90], R7 ;  /* 0x00009007000075a7 */ /* 0x0022a400080011ff */
[----:B--2---:R-:W-:Y:S05]  /*e350*/  @!P0 NANOSLEEP.SYNCS 0x989680 ;  /* 0x009896800000895d */ /* 0x004fea0003900000 */
[----:B------:R-:W2:Y:S02]  /*e360*/  @!P0 SYNCS.PHASECHK.TRANS64 P0, [R0+URZ+0x90], R7 ;  /* 0x00009007000085a7 */ /* 0x000ea400080010ff */
[----:B--2---:R-:W-:Y:S05]  /*e370*/  @!P0 BRA `(.L_x_191) ;  /* 0xfffffffc00f08947 */ /* 0x004fea000383ffff */
[----:B------:R-:W-:Y:S05]  /*e380*/  BRA `(.L_x_192) ;  /* 0xffffff4800187947 */ /* 0x000fea000383ffff */
.L_x_49:
[----:B-1----:R1:W2:Y:S02]  /*e390*/  SYNCS.PHASECHK.TRANS64.TRYWAIT P1, [R0+URZ+0x80], R5 ;  /* 0x00008005000075a7 */ /* 0x0022a400080211ff */
[----:B--2---:R-:W-:Y:S05]  /*e3a0*/  @!P1 NANOSLEEP.SYNCS 0x989680 ;  /* 0x009896800000995d */ /* 0x004fea0003900000 */
[----:B------:R-:W2:Y:S02]  /*e3b0*/  @!P1 SYNCS.PHASECHK.TRANS64 P1, [R0+URZ+0x80], R5 ;  /* 0x00008005000095a7 */ /* 0x000ea400080210ff */
[----:B--2---:R-:W-:Y:S05]  /*e3c0*/  @!P1 BRA `(.L_x_49) ;  /* 0xfffffffc00f09947 */ /* 0x004fea000383ffff */
[----:B------:R-:W-:Y:S05]  /*e3d0*/  BRA `(.L_x_193) ;  /* 0xffffff4800487947 */ /* 0x000fea000383ffff */
.L_x_52:
[----:B------:R-:W-:-:S07]  /*e3e0*/  MOV R0, UR4 ;  /* 0x0000000400007c02 */ /* 0x000fce0008000f00 */
.L_x_194:
[----:B-1----:R1:W2:Y:S02]  /*e3f0*/  SYNCS.PHASECHK.TRANS64.TRYWAIT P0, [R0+URZ+0x90], R3 ;  /* 0x00009003000075a7 */ /* 0x0022a400080011ff */
[----:B--2---:R-:W-:Y:S05]  /*e400*/  @!P0 NANOSLEEP.SYNCS 0x989680 ;  /* 0x009896800000895d */ /* 0x004fea0003900000 */
[----:B------:R-:W2:Y:S02]  /*e410*/  @!P0 SYNCS.PHASECHK.TRANS64 P0, [R0+URZ+0x90], R3 ;  /* 0x00009003000085a7 */ /* 0x000ea400080010ff */
[----:B--2---:R-:W-:Y:S05]  /*e420*/  @!P0 BRA `(.L_x_194) ;  /* 0xfffffffc00f08947 */ /* 0x004fea000383ffff */
[----:B------:R-:W-:Y:S05]  /*e430*/  BRA `(.L_x_51) ;  /* 0xffffff48009c7947 */ /* 0x000fea000383ffff */
.L_x_61:
[----:B-1----:R-:W-:-:S04]  /*e440*/  MOV R5, UR5 ;  /* 0x0000000500057c02 */ /* 0x002fc80008000f00 */
[----:B------:R1:W2:Y:S03]  /*e450*/  SYNCS.PHASECHK.TRANS64.TRYWAIT P0, [R5+URZ+0x8], R6 ;  /* 0x00000806050075a7 */ /* 0x0002a600080011ff */
[----:B--2---:R-:W-:Y:S05]  /*e460*/  @!P0 NANOSLEEP.SYNCS 0x989680 ;  /* 0x009896800000895d */ /* 0x004fea0003900000 */
[----:B------:R-:W2:Y:S02]  /*e470*/  @!P0 SYNCS.PHASECHK.TRANS64 P0, [R5+URZ+0x8], R6 ;  /* 0x00000806050085a7 */ /* 0x000ea400080010ff */
[----:B--2---:R-:W-:Y:S05]  /*e480*/  @!P0 BRA `(.L_x_61) ;  /* 0xfffffffc00ec8947 */ /* 0x004fea000383ffff */
[----:B------:R-:W-:Y:S05]  /*e490*/  BRA `(.L_x_60) ;  /* 0xffffff4c00507947 */ /* 0x000fea000383ffff */
.L_x_63:
[----:B------:R-:W-:Y:S01]  /*e4a0*/  BSSY B0, `(.L_x_195) ;  /* 0x0000006000007945 */ /* 0x000fe20003800000 */
[----:B------:R-:W-:-:S07]  /*e4b0*/  MOV R15, 0xffffffff ;  /* 0xffffffff000f7802 */ /* 0x000fce0000000f00 */
[----:B-1---5:R-:W-:Y:S05]  /*e4c0*/  WARPSYNC.COLLECTIVE R15, `(.L_x_196) ;  /* 0x000000000f0c7348 */ /* 0x022fea0003c00000 */
[----:B------:R-:W-:Y:S02]  /*e4d0*/  ELECT P6, UR79, PT ;  /* 0x00000000004f782f */ /* 0x000fe400038c0000 */
[----:B------:R-:W-:Y:S01]  /*e4e0*/  MOV R14, UR79 ;  /* 0x0000004f000e7c02 */ /* 0x000fe20008000f00 */
[----:B-1---5:R-:W-:Y:S10]  /*e4f0*/  ENDCOLLECTIVE ;  /* 0x000000000000791b */ /* 0x022ff40003800000 */
.L_x_196:
[----:B------:R-:W-:Y:S05]  /*e500*/  BSYNC B0 ;  /* 0x0000000000007941 */ /* 0x000fea0003800000 */
.L_x_195:
[----:B------:R-:W-:Y:S05]  /*e510*/  BRA `(.L_x_197) ;  /* 0xffffff4c00807947 */ /* 0x000fea000383ffff */
.L_x_65:
[----:B-1----:R-:W-:-:S04]  /*e520*/  MOV R3, UR5 ;  /* 0x0000000500037c02 */ /* 0x002fc80008000f00 */
[----:B------:R1:W2:Y:S03]  /*e530*/  SYNCS.PHASECHK.TRANS64.TRYWAIT P0, [R3+URZ+0x8], R4 ;  /* 0x00000804030075a7 */ /* 0x0002a600080011ff */
[----:B--2---:R-:W-:Y:S05]  /*e540*/  @!P0 NANOSLEEP.SYNCS 0x989680 ;  /* 0x009896800000895d */ /* 0x004fea0003900000 */
[----:B------:R-:W2:Y:S02]  /*e550*/  @!P0 SYNCS.PHASECHK.TRANS64 P0, [R3+URZ+0x8], R4 ;  /* 0x00000804030085a7 */ /* 0x000ea400080010ff */
[----:B--2---:R-:W-:Y:S05]  /*e560*/  @!P0 BRA `(.L_x_65) ;  /* 0xfffffffc00ec8947 */ /* 0x004fea000383ffff */
[----:B------:R-:W-:Y:S05]  /*e570*/  BRA `(.L_x_64) ;  /* 0xffffff4c00847947 */ /* 0x000fea000383ffff */
.L_x_66:
[----:B-1----:R1:W2:Y:S02]  /*e580*/  SYNCS.PHASECHK.TRANS64.TRYWAIT P0, [R0+URZ+0x80], R5 ;  /* 0x00008005000075a7 */ /* 0x0022a400080011ff */
[----:B--2---:R-:W-:Y:S05]  /*e590*/  @!P0 NANOSLEEP.SYNCS 0x989680 ;  /* 0x009896800000895d */ /* 0x004fea0003900000 */
[----:B------:R-:W2:Y:S02]  /*e5a0*/  @!P0 SYNCS.PHASECHK.TRANS64 P0, [R0+URZ+0x80], R5 ;  /* 0x00008005000085a7 */ /* 0x000ea400080010ff */
[----:B--2---:R-:W-:Y:S05]  /*e5b0*/  @!P0 BRA `(.L_x_66) ;  /* 0xfffffffc00f08947 */ /* 0x004fea000383ffff */
[----:B------:R-:W-:Y:S05]  /*e5c0*/  BRA `(.L_x_198) ;  /* 0xffffff5000707947 */ /* 0x000fea000383ffff */
.L_x_68:
[----:B------:R-:W-:-:S07]  /*e5d0*/  MOV R0, UR31 ;  /* 0x0000001f00007c02 */ /* 0x000fce0008000f00 */
.L_x_199:
[----:B-1----:R1:W2:Y:S02]  /*e5e0*/  SYNCS.PHASECHK.TRANS64.TRYWAIT P0, [R0+URZ+0xb0], R5 ;  /* 0x0000b005000075a7 */ /* 0x0022a400080011ff */
[----:B--2---:R-:W-:Y:S05]  /*e5f0*/  @!P0 NANOSLEEP.SYNCS 0x989680 ;  /* 0x009896800000895d */ /* 0x004fea0003900000 */
[----:B------:R-:W2:Y:S02]  /*e600*/  @!P0 SYNCS.PHASECHK.TRANS64 P0, [R0+URZ+0xb0], R5 ;  /* 0x0000b005000085a7 */ /* 0x000ea400080010ff */
[----:B--2---:R-:W-:Y:S05]  /*e610*/  @!P0 BRA `(.L_x_199) ;  /* 0xfffffffc00f08947 */ /* 0x004fea000383ffff */
[----:B------:R-:W-:Y:S05]  /*e620*/  BRA `(.L_x_200) ;  /* 0xffffff5000bc7947 */ /* 0x000fea000383ffff */
.L_x_71:
[----:B------:R-:W-:Y:S07]  /*e630*/  MOV R0, UR5 ;  /* 0x0000000500007c02 */ /* 0x000fee0008000f00 */
.L_x_201:
[----:B-1----:R1:W2:Y:S02]  /*e640*/  SYNCS.PHASECHK.TRANS64.TRYWAIT P0, [R0+URZ], R5 ;  /* 0x00000005000075a7 */ /* 0x0022a400080011ff */
[----:B--2---:R-:W-:Y:S05]  /*e650*/  @!P0 NANOSLEEP.SYNCS 0x989680 ;  /* 0x009896800000895d */ /* 0x004fea0003900000 */
[----:B------:R-:W2:Y:S02]  /*e660*/  @!P0 SYNCS.PHASECHK.TRANS64 P0, [R0+URZ], R5 ;  /* 0x00000005000085a7 */ /* 0x000ea400080010ff */
[----:B--2---:R-:W-:Y:S05]  /*e670*/  @!P0 BRA `(.L_x_201) ;  /* 0xfffffffc00f08947 */ /* 0x004fea000383ffff */
[----:B------:R-:W-:Y:S05]  /*e680*/  BRA `(.L_x_70) ;  /* 0xffffff5000d07947 */ /* 0x000fea000383ffff */
.L_x_75:
[----:B-1----:R-:W-:-:S07]  /*e690*/  MOV R0, UR4 ;  /* 0x0000000400007c02 */ /* 0x002fce0008000f00 */
.L_x_202:
[----:B-1----:R1:W2:Y:S02]  /*e6a0*/  SYNCS.PHASECHK.TRANS64.TRYWAIT P0, [R0+URZ], R3 ;  /* 0x00000003000075a7 */ /* 0x0022a400080011ff */
[----:B--2---:R-:W-:Y:S05]  /*e6b0*/  @!P0 NANOSLEEP.SYNCS 0x989680 ;  /* 0x009896800000895d */ /* 0x004fea0003900000 */
[----:B------:R-:W2:Y:S02]  /*e6c0*/  @!P0 SYNCS.PHASECHK.TRANS64 P0, [R0+URZ], R3 ;  /* 0x00000003000085a7 */ /* 0x000ea400080010ff */
[----:B--2---:R-:W-:Y:S05]  /*e6d0*/  @!P0 BRA `(.L_x_202) ;  /* 0xfffffffc00f08947 */ /* 0x004fea000383ffff */
[----:B------:R-:W-:Y:S05]  /*e6e0*/  BRA `(.L_x_203) ;  /* 0xffffff5400c47947 */ /* 0x000fea000383ffff */
.L_x_78:
[----:B------:R-:W-:-:S07]  /*e6f0*/  MOV R0, UR26 ;  /* 0x0000001a00007c02 */ /* 0x000fce0008000f00 */
.L_x_204:
[----:B-1----:R1:W2:Y:S02]  /*e700*/  SYNCS.PHASECHK.TRANS64.TRYWAIT P1, [R0+URZ+0xe0], R3 ;  /* 0x0000e003000075a7 */ /* 0x0022a400080211ff */
[----:B--2---:R-:W-:Y:S05]  /*e710*/  @!P1 NANOSLEEP.SYNCS 0x989680 ;  /* 0x009896800000995d */ /* 0x004fea0003900000 */
[----:B------:R-:W2:Y:S02]  /*e720*/  @!P1 SYNCS.PHASECHK.TRANS64 P1, [R0+URZ+0xe0], R3 ;  /* 0x0000e003000095a7 */ /* 0x000ea400080210ff */
[----:B--2---:R-:W-:Y:S05]  /*e730*/  @!P1 BRA `(.L_x_204) ;  /* 0xfffffffc00f09947 */ /* 0x004fea000383ffff */
[----:B------:R-:W-:Y:S05]  /*e740*/  BRA `(.L_x_205) ;  /* 0xffffff5800107947 */ /* 0x000fea000383ffff */
.L_x_83:
[----:B--2---:R2:W3:Y:S02]  /*e750*/  SYNCS.PHASECHK.TRANS64.TRYWAIT P0, [R12+URZ+0x80], R9 ;  /* 0x000080090c0075a7 */ /* 0x0044e400080011ff */
[----:B---3--:R-:W-:Y:S05]  /*e760*/  @!P0 NANOSLEEP.SYNCS 0x989680 ;  /* 0x009896800000895d */ /* 0x008fea0003900000 */
[----:B------:R-:W3:Y:S02]  /*e770*/  @!P0 SYNCS.PHASECHK.TRANS64 P0, [R12+URZ+0x80], R9 ;  /* 0x000080090c0085a7 */ /* 0x000ee400080010ff */
[----:B---3--:R-:W-:Y:S05]  /*e780*/  @!P0 BRA `(.L_x_83) ;  /* 0xfffffffc00f08947 */ /* 0x008fea000383ffff */
[----:B------:R-:W-:Y:S05]  /*e790*/  BRA `(.L_x_206) ;  /* 0xffffff5c00307947 */ /* 0x000fea000383ffff */
.L_x_86:
[----:B------:R-:W-:Y:S07]  /*e7a0*/  MOV R0, UR21 ;  /* 0x0000001500007c02 */ /* 0x000fee0008000f00 */
.L_x_207:
[----:B--2---:R2:W3:Y:S02]  /*e7b0*/  SYNCS.PHASECHK.TRANS64.TRYWAIT P2, [R0+URZ+0x78], R9 ;  /* 0x00007809000075a7 */ /* 0x0044e400080411ff */
[----:B---3--:R-:W-:Y:S05]  /*e7c0*/  @!P2 NANOSLEEP.SYNCS 0x989680 ;  /* 0x009896800000a95d */ /* 0x008fea0003900000 */
[----:B------:R-:W3:Y:S02]  /*e7d0*/  @!P2 SYNCS.PHASECHK.TRANS64 P2, [R0+URZ+0x78], R9 ;  /* 0x000078090000a5a7 */ /* 0x000ee400080410ff */
[----:B---3--:R-:W-:Y:S05]  /*e7e0*/  @!P2 BRA `(.L_x_207) ;  /* 0xfffffffc00f0a947 */ /* 0x008fea000383ffff */
[----:B------:R-:W-:Y:S05]  /*e7f0*/  BRA `(.L_x_85) ;  /* 0xffffff60009c7947 */ /* 0x000fea000383ffff */
.L_x_89:
[----:B------:R-:W-:Y:S07]  /*e800*/  MOV R9, UR21 ;  /* 0x0000001500097c02 */ /* 0x000fee0008000f00 */
.L_x_208:
[----:B--2---:R2:W3:Y:S02]  /*e810*/  SYNCS.PHASECHK.TRANS64.TRYWAIT P0, [R9+URZ+0x50], R10 ;  /* 0x0000500a090075a7 */ /* 0x0044e400080011ff */
[----:B---3--:R-:W-:Y:S05]  /*e820*/  @!P0 NANOSLEEP.SYNCS 0x989680 ;  /* 0x009896800000895d */ /* 0x008fea0003900000 */
[----:B------:R-:W3:Y:S02]  /*e830*/  @!P0 SYNCS.PHASECHK.TRANS64 P0, [R9+URZ+0x50], R10 ;  /* 0x0000500a090085a7 */ /* 0x000ee400080010ff */
[----:B---3--:R-:W-:Y:S05]  /*e840*/  @!P0 BRA `(.L_x_208) ;  /* 0xfffffffc00f08947 */ /* 0x008fea000383ffff */
[----:B------:R-:W-:Y:S05]  /*e850*/  BRA `(.L_x_209) ;  /* 0xffffff6000f87947 */ /* 0x000fea000383ffff */
.L_x_90:
[----:B------:R-:W-:Y:S07]  /*e860*/  MOV R9, UR21 ;  /* 0x0000001500097c02 */ /* 0x000fee0008000f00 */
.L_x_210:
[----:B--2---:R2:W3:Y:S02]  /*e870*/  SYNCS.PHASECHK.TRANS64.TRYWAIT P0, [R9+URZ+0x58], R10 ;  /* 0x0000580a090075a7 */ /* 0x0044e400080011ff */
[----:B---3--:R-:W-:Y:S05]  /*e880*/  @!P0 NANOSLEEP.SYNCS 0x989680 ;  /* 0x009896800000895d */ /* 0x008fea0003900000 */
[----:B------:R-:W3:Y:S02]  /*e890*/  @!P0 SYNCS.PHASECHK.TRANS64 P0, [R9+URZ+0x58], R10 ;  /* 0x0000580a090085a7 */ /* 0x000ee400080010ff */
[----:B---3--:R-:W-:Y:S05]  /*e8a0*/  @!P0 BRA `(.L_x_210) ;  /* 0xfffffffc00f08947 */ /* 0x008fea000383ffff */
[----:B------:R-:W-:Y:S05]  /*e8b0*/  BRA `(.L_x_211) ;  /* 0xffffff6400387947 */ /* 0x000fea000383ffff */
.L_x_91:
[----:B------:R-:W-:Y:S07]  /*e8c0*/  MOV R9, UR21 ;  /* 0x0000001500097c02 */ /* 0x000fee0008000f00 */
.L_x_212:
[----:B--2---:R2:W3:Y:S02]  /*e8d0*/  SYNCS.PHASECHK.TRANS64.TRYWAIT P0, [R9+URZ+0x60], R10 ;  /* 0x0000600a090075a7 */ /* 0x0044e400080011ff */
[----:B---3--:R-:W-:Y:S05]  /*e8e0*/  @!P0 NANOSLEEP.SYNCS 0x989680 ;  /* 0x009896800000895d */ /* 0x008fea0003900000 */
[----:B------:R-:W3:Y:S02]  /*e8f0*/  @!P0 SYNCS.PHASECHK.TRANS64 P0, [R9+URZ+0x60], R10 ;  /* 0x0000600a090085a7 */ /* 0x000ee400080010ff */
[----:B---3--:R-:W-:Y:S05]  /*e900*/  @!P0 BRA `(.L_x_212) ;  /* 0xfffffffc00f08947 */ /* 0x008fea000383ffff */
[----:B------:R-:W-:Y:S05]  /*e910*/  BRA `(.L_x_213) ;  /* 0xffffff64007c7947 */ /* 0x000fea000383ffff */
.L_x_92:
[----:B------:R-:W-:Y:S07]  /*e920*/  MOV R9, UR21 ;  /* 0x0000001500097c02 */ /* 0x000fee0008000f00 */
.L_x_214:
[----:B--2---:R2:W3:Y:S02]  /*e930*/  SYNCS.PHASECHK.TRANS64.TRYWAIT P0, [R9+URZ+0x68], R10 ;  /* 0x0000680a090075a7 */ /* 0x0044e400080011ff */
[----:B---3--:R-:W-:Y:S05]  /*e940*/  @!P0 NANOSLEEP.SYNCS 0x989680 ;  /* 0x009896800000895d */ /* 0x008fea0003900000 */
[----:B------:R-:W3:Y:S02]  /*e950*/  @!P0 SYNCS.PHASECHK.TRANS64 P0, [R9+URZ+0x68], R10 ;  /* 0x0000680a090085a7 */ /* 0x000ee400080010ff */
[----:B---3--:R-:W-:Y:S05]  /*e960*/  @!P0 BRA `(.L_x_214) ;  /* 0xfffffffc00f08947 */ /* 0x008fea000383ffff */
[----:B------:R-:W-:Y:S05]  /*e970*/  BRA `(.L_x_215) ;  /* 0xffffff6400c47947 */ /* 0x000fea000383ffff */
.L_x_93:
[----:B------:R-:W-:Y:S07]  /*e980*/  MOV R0, UR21 ;  /* 0x0000001500007c02 */ /* 0x000fee0008000f00 */
.L_x_216:
[----:B--2---:R2:W3:Y:S02]  /*e990*/  SYNCS.PHASECHK.TRANS64.TRYWAIT P0, [R0+URZ+0x50], R9 ;  /* 0x00005009000075a7 */ /* 0x0044e400080011ff */
[----:B---3--:R-:W-:Y:S05]  /*e9a0*/  @!P0 NANOSLEEP.SYNCS 0x989680 ;  /* 0x009896800000895d */ /* 0x008fea0003900000 */
[----:B------:R-:W3:Y:S02]  /*e9b0*/  @!P0 SYNCS.PHASECHK.TRANS64 P0, [R0+URZ+0x50], R9 ;  /* 0x00005009000085a7 */ /* 0x000ee400080010ff */
[----:B---3--:R-:W-:Y:S05]  /*e9c0*/  @!P0 BRA `(.L_x_216) ;  /* 0xfffffffc00f08947 */ /* 0x008fea000383ffff */
[----:B------:R-:W-:Y:S05]  /*e9d0*/  BRA `(.L_x_217) ;  /* 0xffffff6800107947 */ /* 0x000fea000383ffff */
.L_x_94:
[----:B------:R-:W-:Y:S07]  /*e9e0*/  MOV R0, UR21 ;  /* 0x0000001500007c02 */ /* 0x000fee0008000f00 */
.L_x_218:
[----:B--2---:R2:W3:Y:S02]  /*e9f0*/  SYNCS.PHASECHK.TRANS64.TRYWAIT P0, [R0+URZ+0x58], R9 ;  /* 0x00005809000075a7 */ /* 0x0044e400080011ff */
[----:B---3--:R-:W-:Y:S05]  /*ea00*/  @!P0 NANOSLEEP.SYNCS 0x989680 ;  /* 0x009896800000895d */ /* 0x008fea0003900000 */
[----:B------:R-:W3:Y:S02]  /*ea10*/  @!P0 SYNCS.PHASECHK.TRANS64 P0, [R0+URZ+0x58], R9 ;  /* 0x00005809000085a7 */ /* 0x000ee400080010ff */
[----:B---3--:R-:W-:Y:S05]  /*ea20*/  @!P0 BRA `(.L_x_218) ;  /* 0xfffffffc00f08947 */ /* 0x008fea000383ffff */
[----:B------:R-:W-:Y:S05]  /*ea30*/  BRA `(.L_x_219) ;  /* 0xffffff6800587947 */ /* 0x000fea000383ffff */
.L_x_95:
[----:B------:R-:W-:Y:S07]  /*ea40*/  MOV R0, UR21 ;  /* 0x0000001500007c02 */ /* 0x000fee0008000f00 */
.L_x_220:
[----:B--2---:R2:W3:Y:S02]  /*ea50*/  SYNCS.PHASECHK.TRANS64.TRYWAIT P0, [R0+URZ+0x60], R9 ;  /* 0x00006009000075a7 */ /* 0x0044e400080011ff */
[----:B---3--:R-:W-:Y:S05]  /*ea60*/  @!P0 NANOSLEEP.SYNCS 0x989680 ;  /* 0x009896800000895d */ /* 0x008fea0003900000 */
[----:B------:R-:W3:Y:S02]  /*ea70*/  @!P0 SYNCS.PHASECHK.TRANS64 P0, [R0+URZ+0x60], R9 ;  /* 0x00006009000085a7 */ /* 0x000ee400080010ff */
[----:B---3--:R-:W-:Y:S05]  /*ea80*/  @!P0 BRA `(.L_x_220) ;  /* 0xfffffffc00f08947 */ /* 0x008fea000383ffff */
[----:B------:R-:W-:Y:S05]  /*ea90*/  BRA `(.L_x_221) ;  /* 0xffffff6800a07947 */ /* 0x000fea000383ffff */
.L_x_96:
[----:B------:R-:W-:Y:S07]  /*eaa0*/  MOV R0, UR21 ;  /* 0x0000001500007c02 */ /* 0x000fee0008000f00 */
.L_x_222:
[----:B--2---:R2:W3:Y:S02]  /*eab0*/  SYNCS.PHASECHK.TRANS64.TRYWAIT P0, [R0+URZ+0x68], R9 ;  /* 0x00006809000075a7 */ /* 0x0044e400080011ff */
[----:B---3--:R-:W-:Y:S05]  /*eac0*/  @!P0 NANOSLEEP.SYNCS 0x989680 ;  /* 0x009896800000895d */ /* 0x008fea0003900000 */
[----:B------:R-:W3:Y:S02]  /*ead0*/  @!P0 SYNCS.PHASECHK.TRANS64 P0, [R0+URZ+0x68], R9 ;  /* 0x00006809000085a7 */ /* 0x000ee400080010ff */
[----:B---3--:R-:W-:Y:S05]  /*eae0*/  @!P0 BRA `(.L_x_222) ;  /* 0xfffffffc00f08947 */ /* 0x008fea000383ffff */
[----:B------:R-:W-:Y:S05]  /*eaf0*/  BRA `(.L_x_223) ;  /* 0xffffff6800e47947 */ /* 0x000fea000383ffff */
.L_x_98:
[----:B------:R-:W-:-:S07]  /*eb00*/  MOV R3, UR21 ;  /* 0x0000001500037c02 */ /* 0x000fce0008000f00 */
.L_x_224:
[----:B---3--:R3:W4:Y:S02]  /*eb10*/  SYNCS.PHASECHK.TRANS64.TRYWAIT P0, [R3+URZ+0x50], R10 ;  /* 0x0000500a030075a7 */ /* 0x00872400080011ff */
[----:B----4-:R-:W-:Y:S05]  /*eb20*/  @!P0 NANOSLEEP.SYNCS 0x989680 ;  /* 0x009896800000895d */ /* 0x010fea0003900000 */
[----:B------:R-:W4:Y:S02]  /*eb30*/  @!P0 SYNCS.PHASECHK.TRANS64 P0, [R3+URZ+0x50], R10 ;  /* 0x0000500a030085a7 */ /* 0x000f2400080010ff */
[----:B----4-:R-:W-:Y:S05]  /*eb40*/  @!P0 BRA `(.L_x_224) ;  /* 0xfffffffc00f08947 */ /* 0x010fea000383ffff */
[----:B------:R-:W-:Y:S05]  /*eb50*/  BRA `(.L_x_225) ;  /* 0xffffff6c00547947 */ /* 0x000fea000383ffff */
.L_x_99:
[----:B---3--:R-:W-:-:S07]  /*eb60*/  MOV R3, UR21 ;  /* 0x0000001500037c02 */ /* 0x008fce0008000f00 */
.L_x_226:
[----:B---3--:R3:W4:Y:S02]  /*eb70*/  SYNCS.PHASECHK.TRANS64.TRYWAIT P0, [R3+URZ+0x58], R10 ;  /* 0x0000580a030075a7 */ /* 0x00872400080011ff */
[----:B----4-:R-:W-:Y:S05]  /*eb80*/  @!P0 NANOSLEEP.SYNCS 0x989680 ;  /* 0x009896800000895d */ /* 0x010fea0003900000 */
[----:B------:R-:W4:Y:S02]  /*eb90*/  @!P0 SYNCS.PHASECHK.TRANS64 P0, [R3+URZ+0x58], R10 ;  /* 0x0000580a030085a7 */ /* 0x000f2400080010ff */
[----:B----4-:R-:W-:Y:S05]  /*eba0*/  @!P0 BRA `(.L_x_226) ;  /* 0xfffffffc00f08947 */ /* 0x010fea000383ffff */
[----:B------:R-:W-:Y:S05]  /*ebb0*/  BRA `(.L_x_227) ;  /* 0xffffff6c00447947 */ /* 0x000fea000383ffff */
.L_x_100:
[----:B---3--:R-:W-:-:S07]  /*ebc0*/  MOV R3, UR21 ;  /* 0x0000001500037c02 */ /* 0x008fce0008000f00 */
.L_x_228:
[----:B---3--:R3:W4:Y:S02]  /*ebd0*/  SYNCS.PHASECHK.TRANS64.TRYWAIT P0, [R3+URZ+0x60], R10 ;  /* 0x0000600a030075a7 */ /* 0x00872400080011ff */
[----:B----4-:R-:W-:Y:S05]  /*ebe0*/  @!P0 NANOSLEEP.SYNCS 0x989680 ;  /* 0x009896800000895d */ /* 0x010fea0003900000 */
[----:B------:R-:W4:Y:S02]  /*ebf0*/  @!P0 SYNCS.PHASECHK.TRANS64 P0, [R3+URZ+0x60], R10 ;  /* 0x0000600a030085a7 */ /* 0x000f2400080010ff */
[----:B----4-:R-:W-:Y:S05]  /*ec00*/  @!P0 BRA `(.L_x_228) ;  /* 0xfffffffc00f08947 */ /* 0x010fea000383ffff */
[----:B------:R-:W-:Y:S05]  /*ec10*/  BRA `(.L_x_229) ;  /* 0xffffff6c00387947 */ /* 0x000fea000383ffff */
.L_x_102:
[----:B-1----:R1:W2:Y:S02]  /*ec20*/  SYNCS.PHASECHK.TRANS64.TRYWAIT P0, [R0+URZ+0x80], R3 ;  /* 0x00008003000075a7 */ /* 0x0022a400080011ff */
[----:B--2---:R-:W-:Y:S05]  /*ec30*/  @!P0 NANOSLEEP.SYNCS 0x989680 ;  /* 0x009896800000895d */ /* 0x004fea0003900000 */
[----:B------:R-:W2:Y:S02]  /*ec40*/  @!P0 SYNCS.PHASECHK.TRANS64 P0, [R0+URZ+0x80], R3 ;  /* 0x00008003000085a7 */ /* 0x000ea400080010ff */
[----:B--2---:R-:W-:Y:S05]  /*ec50*/  @!P0 BRA `(.L_x_102) ;  /* 0xfffffffc00f08947 */ /* 0x004fea000383ffff */
[----:B------:R-:W-:Y:S05]  /*ec60*/  BRA `(.L_x_230) ;  /* 0xffffff7000087947 */ /* 0x000fea000383ffff */
.L_x_113:
[----:B-1----:R-:W-:Y:S04]  /*ec70*/  MOV R0, UR43 ;  /* 0x0000002b00007c02 */ /* 0x002fe80008000f00 */
[----:B------:R1:W3:Y:S03]  /*ec80*/  SYNCS.PHASECHK.TRANS64.TRYWAIT P1, [R0+URZ+0x30], R5 ;  /* 0x00003005000075a7 */ /* 0x0002e600080211ff */
[----:B---3--:R-:W-:Y:S05]  /*ec90*/  @!P1 NANOSLEEP.SYNCS 0x989680 ;  /* 0x009896800000995d */ /* 0x008fea0003900000 */
[----:B------:R-:W3:Y:S02]  /*eca0*/  @!P1 SYNCS.PHASECHK.TRANS64 P1, [R0+URZ+0x30], R5 ;  /* 0x00003005000095a7 */ /* 0x000ee400080210ff */
[----:B---3--:R-:W-:Y:S05]  /*ecb0*/  @!P1 BRA `(.L_x_113) ;  /* 0xfffffffc00ec9947 */ /* 0x008fea000383ffff */
[----:B------:R-:W-:Y:S05]  /*ecc0*/  BRA `(.L_x_112) ;  /* 0xffffff7c00f07947 */ /* 0x000fea000383ffff */
.L_x_115:
[----:B-1----:R1:W4:Y:S02]  /*ecd0*/  SYNCS.PHASECHK.TRANS64.TRYWAIT P0, [R116+URZ+0xa0], R3 ;  /* 0x0000a003740075a7 */ /* 0x00232400080011ff */
[----:B----4-:R-:W-:Y:S05]  /*ece0*/  @!P0 NANOSLEEP.SYNCS 0x989680 ;  /* 0x009896800000895d */ /* 0x010fea0003900000 */
[----:B------:R-:W4:Y:S02]  /*ecf0*/  @!P0 SYNCS.PHASECHK.TRANS64 P0, [R116+URZ+0xa0], R3 ;  /* 0x0000a003740085a7 */ /* 0x000f2400080010ff */
[----:B----4-:R-:W-:Y:S05]  /*ed00*/  @!P0 BRA `(.L_x_115) ;  /* 0xfffffffc00f08947 */ /* 0x010fea000383ffff */
[----:B------:R-:W-:Y:S05]  /*ed10*/  BRA `(.L_x_114) ;  /* 0xffffff8000287947 */ /* 0x000fea000383ffff */
.L_x_124:
[----:B-1----:R1:W2:Y:S02]  /*ed20*/  SYNCS.PHASECHK.TRANS64.TRYWAIT P0, [R3+URZ+0x30], R0 ;  /* 0x00003000030075a7 */ /* 0x0022a400080011ff */
[----:B--2---:R-:W-:Y:S05]  /*ed30*/  @!P0 NANOSLEEP.SYNCS 0x989680 ;  /* 0x009896800000895d */ /* 0x004fea0003900000 */
[----:B------:R-:W2:Y:S02]  /*ed40*/  @!P0 SYNCS.PHASECHK.TRANS64 P0, [R3+URZ+0x30], R0 ;  /* 0x00003000030085a7 */ /* 0x000ea400080010ff */
[----:B--2---:R-:W-:Y:S05]  /*ed50*/  @!P0 BRA `(.L_x_124) ;  /* 0xfffffffc00f08947 */ /* 0x004fea000383ffff */
[----:B------:R-:W-:Y:S05]  /*ed60*/  BRA `(.L_x_123) ;  /* 0xffffff8c00547947 */ /* 0x000fea000383ffff */
.L_x_132:
[----:B-1----:R1:W2:Y:S02]  /*ed70*/  SYNCS.PHASECHK.TRANS64.TRYWAIT P0, [R123+URZ+0x30], R4 ;  /* 0x000030047b0075a7 */ /* 0x0022a400080011ff */
[----:B--2---:R-:W-:Y:S05]  /*ed80*/  @!P0 NANOSLEEP.SYNCS 0x989680 ;  /* 0x009896800000895d */ /* 0x004fea0003900000 */
[----:B------:R-:W2:Y:S02]  /*ed90*/  @!P0 SYNCS.PHASECHK.TRANS64 P0, [R123+URZ+0x30], R4 ;  /* 0x000030047b0085a7 */ /* 0x000ea400080010ff */
[----:B--2---:R-:W-:Y:S05]  /*eda0*/  @!P0 BRA `(.L_x_132) ;  /* 0xfffffffc00f08947 */ /* 0x004fea000383ffff */
[----:B------:R-:W-:Y:S05]  /*edb0*/  BRA `(.L_x_131) ;  /* 0xffffff9800c87947 */ /* 0x000fea000383ffff */
.L_x_140:
[----:B-1----:R1:W2:Y:S02]  /*edc0*/  SYNCS.PHASECHK.TRANS64.TRYWAIT P0, [R123+URZ+0x30], R4 ;  /* 0x000030047b0075a7 */ /* 0x0022a400080011ff */
[----:B--2---:R-:W-:Y:S05]  /*edd0*/  @!P0 NANOSLEEP.SYNCS 0x989680 ;  /* 0x009896800000895d */ /* 0x004fea0003900000 */
[----:B------:R-:W2:Y:S02]  /*ede0*/  @!P0 SYNCS.PHASECHK.TRANS64 P0, [R123+URZ+0x30], R4 ;  /* 0x000030047b0085a7 */ /* 0x000ea400080010ff */
[----:B--2---:R-:W-:Y:S05]  /*edf0*/  @!P0 BRA `(.L_x_140) ;  /* 0xfffffffc00f08947 */ /* 0x004fea000383ffff */
[----:B------:R-:W-:Y:S05]  /*ee00*/  BRA `(.L_x_139) ;  /* 0xffffffa800407947 */ /* 0x000fea000383ffff */
.L_x_148:
[----:B-1----:R1:W2:Y:S02]  /*ee10*/  SYNCS.PHASECHK.TRANS64.TRYWAIT P0, [R124+URZ+0x30], R7 ;  /* 0x000030077c0075a7 */ /* 0x0022a400080011ff */
[----:B--2---:R-:W-:Y:S05]  /*ee20*/  @!P0 NANOSLEEP.SYNCS 0x989680 ;  /* 0x009896800000895d */ /* 0x004fea0003900000 */
[----:B------:R-:W2:Y:S02]  /*ee30*/  @!P0 SYNCS.PHASECHK.TRANS64 P0, [R124+URZ+0x30], R7 ;  /* 0x000030077c0085a7 */ /* 0x000ea400080010ff */
[----:B--2---:R-:W-:Y:S05]  /*ee40*/  @!P0 BRA `(.L_x_148) ;  /* 0xfffffffc00f08947 */ /* 0x004fea000383ffff */
[----:B------:R-:W-:Y:S05]  /*ee50*/  BRA `(.L_x_147) ;  /* 0xffffffb400bc7947 */ /* 0x000fea000383ffff */
.L_x_156:
[----:B-1----:R1:W2:Y:S02]  /*ee60*/  SYNCS.PHASECHK.TRANS64.TRYWAIT P0, [R40+URZ+0x30], R7 ;  /* 0x00003007280075a7 */ /* 0x0022a400080011ff */
[----:B--2---:R-:W-:Y:S05]  /*ee70*/  @!P0 NANOSLEEP.SYNCS 0x989680 ;  /* 0x009896800000895d */ /* 0x004fea0003900000 */
[----:B------:R-:W2:Y:S02]  /*ee80*/  @!P0 SYNCS.PHASECHK.TRANS64 P0, [R40+URZ+0x30], R7 ;  /* 0x00003007280085a7 */ /* 0x000ea400080010ff */
[----:B--2---:R-:W-:Y:S05]  /*ee90*/  @!P0 BRA `(.L_x_156) ;  /* 0xfffffffc00f08947 */ /* 0x004fea000383ffff */
[----:B------:R-:W-:Y:S05]  /*eea0*/  BRA `(.L_x_155) ;  /* 0xffffffc4004c7947 */ /* 0x000fea000383ffff */
.L_x_164:
[----:B-1----:R1:W3:Y:S02]  /*eeb0*/  SYNCS.PHASECHK.TRANS64.TRYWAIT P0, [R0+URZ+0x30], R7 ;  /* 0x00003007000075a7 */ /* 0x0022e400080011ff */
[----:B---3--:R-:W-:Y:S05]  /*eec0*/  @!P0 NANOSLEEP.SYNCS 0x989680 ;  /* 0x009896800000895d */ /* 0x008fea0003900000 */
[----:B------:R-:W3:Y:S02]  /*eed0*/  @!P0 SYNCS.PHASECHK.TRANS64 P0, [R0+URZ+0x30], R7 ;  /* 0x00003007000085a7 */ /* 0x000ee400080010ff */
[----:B---3--:R-:W-:Y:S05]  /*eee0*/  @!P0 BRA `(.L_x_164) ;  /* 0xfffffffc00f08947 */ /* 0x008fea000383ffff */
[----:B------:R-:W-:Y:S05]  /*eef0*/  BRA `(.L_x_163) ;  /* 0xffffffd000d07947 */ /* 0x000fea000383ffff */
.L_x_172:
[----:B-1----:R1:W3:Y:S02]  /*ef00*/  SYNCS.PHASECHK.TRANS64.TRYWAIT P0, [R0+URZ+0x30], R121 ;  /* 0x00003079000075a7 */ /* 0x0022e400080011ff */
[----:B---3--:R-:W-:Y:S05]  /*ef10*/  @!P0 NANOSLEEP.SYNCS 0x989680 ;  /* 0x009896800000895d */ /* 0x008fea0003900000 */
[----:B------:R-:W3:Y:S02]  /*ef20*/  @!P0 SYNCS.PHASECHK.TRANS64 P0, [R0+URZ+0x30], R121 ;  /* 0x00003079000085a7 */ /* 0x000ee400080010ff */
[----:B---3--:R-:W-:Y:S05]  /*ef30*/  @!P0 BRA `(.L_x_172) ;  /* 0xfffffffc00f08947 */ /* 0x008fea000383ffff */
[----:B------:R-:W-:Y:S05]  /*ef40*/  BRA `(.L_x_171) ;  /* 0xffffffe000547947 */ /* 0x000fea000383ffff */
        .weak           $__internal_0_$__cuda_sm10x_tcgen05_guardrail_trap_col_being_dealloced_not_returned_by_alloc
        .type           $__internal_0_$__cuda_sm10x_tcgen05_guardrail_trap_col_being_dealloced_not_returned_by_alloc,@function
        .size           $__internal_0_$__cuda_sm10x_tcgen05_guardrail_trap_col_being_dealloced_not_returned_by_alloc,($__internal_1_$__cuda_sm10x_tcgen05_guardrail_trap_phase_invalid_during_alloc - $__internal_0_$__cuda_sm10x_tcgen05_guardrail_trap_col_being_dealloced_not_returned_by_alloc)
$__internal_0_$__cuda_sm10x_tcgen05_guardrail_trap_col_being_dealloced_not_returned_by_alloc:
[----:B------:R-:W-:Y:S05]  /*ef50*/  BPT.TRAP 0x1 ;  /* 0x000000040000795c */ /* 0x000fea0000300000 */
[----:B------:R-:W-:-:S04]  /*ef60*/  HFMA2 R3, -RZ, RZ, 0, 0 ;  /* 0x00000000ff037431 */ /* 0x000fc800000001ff */
[----:B------:R-:W-:Y:S05]  /*ef70*/  RET.REL.NODEC R2 `(_ZN7cutlass13device_kernelINS_4gemm6kernel13GemmUniversalIN4cute5tupleIJiiiiEEENS1_10collective13CollectiveMmaINS1_35MainloopSm100TmaUmmaWarpSpecializedILi3ELi2ELi2ENS5_IJNS4_1CILi2EEESB_NSA_ILi1EEEEEEEENS5_IJNSA_ILi256EEESF_NSA_ILi32EEEEEENS_10tfloat32_tENS5_IJlSC_lEEESI_SJ_NS4_8TiledMMAINS4_8MMA_AtomIJNS4_23SM100_MMA_TF32_2x1SM_SSISI_SI_fLi256ELi256ELNS4_4UMMA5MajorE0ELSO_0ELNSN_7ScaleInE0ELSP_0EEEEEENS4_6LayoutINS5_IJSC_SC_SC_EEENS5_IJNSA_ILi0EEESU_SU_EEEEENS5_IJNS4_10UnderscoreESX_SX_EEEEENS4_28SM100_TMA_2SM_LOAD_MULTICASTENS4_14ComposedLayoutINS4_7SwizzleILi3ELi4ELi3EEENS4_18smem_ptr_flag_bitsILi32EEENSS_INS5_IJNSA_ILi8EEESG_EEENS5_IJSG_SC_EEEEEEEvNS4_8identityENS4_18SM100_TMA_2SM_LOADES1A_vS1B_EENS_8epilogue10collective18CollectiveEpilogueINS1E_23Sm100TmaWarpSpecializedILi4ELi2ELi32ELb1ELb0EEEJNS5_IJNSA_ILi128EEESF_SG_EEENS5_IJNSS_IS1J_SC_EENSS_ISG_SC_EEEEESI_SJ_SI_SJ_NS1E_6fusion15FusionCallbacksIS1I_NS1O_17LinearCombinationISI_fSI_fLNS_15FloatRoundStyleE2EEES1K_S1N_JEEENS4_5SM1004TMEM4LOAD26SM100_TMEM_LOAD_32dp32b32xENS4_13SM90_TMA_LOADES1A_NS4_39AutoVectorizingCopyWithAssumedAlignmentILi128EEENS4_14SM90_TMA_STOREES1A_S20_S20_EEEvvEEEEvNT_6ParamsE) ;  /* 0xffffff1002207950 */ /* 0x000fea0003c3ffff */
        .weak           $__internal_1_$__cuda_sm10x_tcgen05_guardrail_trap_phase_invalid_during_alloc
        .type           $__internal_1_$__cuda_sm10x_tcgen05_guardrail_trap_phase_invalid_during_alloc,@function
        .size           $__internal_1_$__cuda_sm10x_tcgen05_guardrail_trap_phase_invalid_during_alloc,($__internal_2_$__cuda_sm10x_tcgen05_guardrail_trap_unallocated_columns_being_dealloced - $__internal_1_$__cuda_sm10x_tcgen05_guardrail_trap_phase_invalid_during_alloc)
$__internal_1_$__cuda_sm10x_tcgen05_guardrail_trap_phase_invalid_during_alloc:
[----:B------:R-:W-:Y:S05]  /*ef80*/  BPT.TRAP 0x1 ;  /* 0x000000040000795c */ /* 0x000fea0000300000 */
[----:B------:R-:W-:-:S04]  /*ef90*/  MOV R5, 0x0 ;  /* 0x0000000000057802 */ /* 0x000fc80000000f00 */
[----:B------:R-:W-:Y:S05]  /*efa0*/  RET.REL.NODEC R4 `(_ZN7cutlass13device_kernelINS_4gemm6kernel13GemmUniversalIN4cute5tupleIJiiiiEEENS1_10collective13CollectiveMmaINS1_35MainloopSm100TmaUmmaWarpSpecializedILi3ELi2ELi2ENS5_IJNS4_1CILi2EEESB_NSA_ILi1EEEEEEEENS5_IJNSA_ILi256EEESF_NSA_ILi32EEEEEENS_10tfloat32_tENS5_IJlSC_lEEESI_SJ_NS4_8TiledMMAINS4_8MMA_AtomIJNS4_23SM100_MMA_TF32_2x1SM_SSISI_SI_fLi256ELi256ELNS4_4UMMA5MajorE0ELSO_0ELNSN_7ScaleInE0ELSP_0EEEEEENS4_6LayoutINS5_IJSC_SC_SC_EEENS5_IJNSA_ILi0EEESU_SU_EEEEENS5_IJNS4_10UnderscoreESX_SX_EEEEENS4_28SM100_TMA_2SM_LOAD_MULTICASTENS4_14ComposedLayoutINS4_7SwizzleILi3ELi4ELi3EEENS4_18smem_ptr_flag_bitsILi32EEENSS_INS5_IJNSA_ILi8EEESG_EEENS5_IJSG_SC_EEEEEEEvNS4_8identityENS4_18SM100_TMA_2SM_LOADES1A_vS1B_EENS_8epilogue10collective18CollectiveEpilogueINS1E_23Sm100TmaWarpSpecializedILi4ELi2ELi32ELb1ELb0EEEJNS5_IJNSA_ILi128EEESF_SG_EEENS5_IJNSS_IS1J_SC_EENSS_ISG_SC_EEEEESI_SJ_SI_SJ_NS1E_6fusion15FusionCallbacksIS1I_NS1O_17LinearCombinationISI_fSI_fLNS_15FloatRoundStyleE2EEES1K_S1N_JEEENS4_5SM1004TMEM4LOAD26SM100_TMEM_LOAD_32dp32b32xENS4_13SM90_TMA_LOADES1A_NS4_39AutoVectorizingCopyWithAssumedAlignmentILi128EEENS4_14SM90_TMA_STOREES1A_S20_S20_EEEvvEEEEvNT_6ParamsE) ;  /* 0xffffff1004147950 */ /* 0x000fea0003c3ffff */
        .weak           $__internal_2_$__cuda_sm10x_tcgen05_guardrail_trap_unallocated_columns_being_dealloced
        .type           $__internal_2_$__cuda_sm10x_tcgen05_guardrail_trap_unallocated_columns_being_dealloced,@function
        .size           $__internal_2_$__cuda_sm10x_tcgen05_guardrail_trap_unallocated_columns_being_dealloced,(.L_x_232 - $__internal_2_$__cuda_sm10x_tcgen05_guardrail_trap_unallocated_columns_being_dealloced)
$__internal_2_$__cuda_sm10x_tcgen05_guardrail_trap_unallocated_columns_being_dealloced:
[----:B------:R-:W-:Y:S05]  /*efb0*/  BPT.TRAP 0x1 ;  /* 0x000000040000795c */ /* 0x000fea0000300000 */
[----:B------:R-:W-:-:S04]  /*efc0*/  HFMA2 R3, -RZ, RZ, 0, 0 ;  /* 0x00000000ff037431 */ /* 0x000fc800000001ff */
[----:B------:R-:W-:Y:S05]  /*efd0*/  RET.REL.NODEC R2 `(_ZN7cutlass13device_kernelINS_4gemm6kernel13GemmUniversalIN4cute5tupleIJiiiiEEENS1_10collective13CollectiveMmaINS1_35MainloopSm100TmaUmmaWarpSpecializedILi3ELi2ELi2ENS5_IJNS4_1CILi2EEESB_NSA_ILi1EEEEEEEENS5_IJNSA_ILi256EEESF_NSA_ILi32EEEEEENS_10tfloat32_tENS5_IJlSC_lEEESI_SJ_NS4_8TiledMMAINS4_8MMA_AtomIJNS4_23SM100_MMA_TF32_2x1SM_SSISI_SI_fLi256ELi256ELNS4_4UMMA5MajorE0ELSO_0ELNSN_7ScaleInE0ELSP_0EEEEEENS4_6LayoutINS5_IJSC_SC_SC_EEENS5_IJNSA_ILi0EEESU_SU_EEEEENS5_IJNS4_10UnderscoreESX_SX_EEEEENS4_28SM100_TMA_2SM_LOAD_MULTICASTENS4_14ComposedLayoutINS4_7SwizzleILi3ELi4ELi3EEENS4_18smem_ptr_flag_bitsILi32EEENSS_INS5_IJNSA_ILi8EEESG_EEENS5_IJSG_SC_EEEEEEEvNS4_8identityENS4_18SM100_TMA_2SM_LOADES1A_vS1B_EENS_8epilogue10collective18CollectiveEpilogueINS1E_23Sm100TmaWarpSpecializedILi4ELi2ELi32ELb1ELb0EEEJNS5_IJNSA_ILi128EEESF_SG_EEENS5_IJNSS_IS1J_SC_EENSS_ISG_SC_EEEEESI_SJ_SI_SJ_NS1E_6fusion15FusionCallbacksIS1I_NS1O_17LinearCombinationISI_fSI_fLNS_15FloatRoundStyleE2EEES1K_S1N_JEEENS4_5SM1004TMEM4LOAD26SM100_TMEM_LOAD_32dp32b32xENS4_13SM90_TMA_LOADES1A_NS4_39AutoVectorizingCopyWithAssumedAlignmentILi128EEENS4_14SM90_TMA_STOREES1A_S20_S20_EEEvvEEEEvNT_6ParamsE) ;  /* 0xffffff1002087950 */ /* 0x000fea0003c3ffff */
.L_x_231:
[----:B------:R-:W-:-:S00]  /*efe0*/  BRA `(.L_x_231) ;  /* 0xfffffffc00fc7947 */ /* 0x000fc0000383ffff */
[----:B------:R-:W-:-:S00]  /*eff0*/  NOP ;  /* 0x0000000000007918 */ /* 0x000fc00000000000 */
        /* <DEDUP_REMOVED lines=8> */
.L_x_232:


//--------------------- .nv.global.init           --------------------------
	.section	.nv.global.init,"aw",@progbits
.nv.global.init:
	.type		$str$27,@object
	.size		$str$27,($str$28 - $str$27)
$str$27:
        /*0000*/ 	.byte	0x28, 0x61, 0x64, 0x64, 0x72, 0x65, 0x73, 0x73, 0x20, 0x26, 0x20, 0x6d, 0x61, 0x73, 0x6b, 0x29
        /*0010*/ 	.byte	0x20, 0x3d, 0x3d, 0x20, 0x30, 0x00
	.type		$str$28,@object
	.size		$str$28,($str$26 - $str$28)
$str$28:
        /*0016*/ 	.byte	0x2f, 0x74, 0x6d, 0x70, 0x2f, 0x63, 0x75, 0x74, 0x6c, 0x61, 0x73, 0x73, 0x5f, 0x73, 0x77, 0x65
        /*0026*/ 	.byte	0x65, 0x70, 0x5f, 0x73, 0x72, 0x63, 0x2f, 0x69, 0x6e, 0x63, 0x6c, 0x75, 0x64, 0x65, 0x2f, 0x63
        /*0036*/ 	.byte	0x75, 0x74, 0x65, 0x2f, 0x70, 0x6f, 0x69, 0x6e, 0x74, 0x65, 0x72, 0x5f, 0x66, 0x6c, 0x61, 0x67
        /*0046*/ 	.byte	0x67, 0x65, 0x64, 0x2e, 0x68, 0x70, 0x70, 0x00
	.type		$str$26,@object
	.size		$str$26,($str$25 - $str$26)
$str$26:
        /*004e*/ 	.byte	0x2f, 0x74, 0x6d, 0x70, 0x2f, 0x63, 0x75, 0x74, 0x6c, 0x61, 0x73, 0x73, 0x5f, 0x73, 0x77, 0x65
        /*005e*/ 	.byte	0x65, 0x70, 0x5f, 0x73, 0x72, 0x63, 0x2f, 0x69, 0x6e, 0x63, 0x6c, 0x75, 0x64, 0x65, 0x2f, 0x63
        /*006e*/ 	.byte	0x75, 0x74, 0x65, 0x2f, 0x61, 0x74, 0x6f, 0x6d, 0x2f, 0x63, 0x6f, 0x70, 0x79, 0x5f, 0x74, 0x72
        /*007e*/ 	.byte	0x61, 0x69, 0x74, 0x73, 0x5f, 0x73, 0x6d, 0x31, 0x30, 0x30, 0x2e, 0x68, 0x70, 0x70, 0x00
	.type		$str$25,@object
	.size		$str$25,(__unnamed_1 - $str$25)
$str$25:
        /*008d*/ 	.byte	0x28, 0x28, 0x75, 0x69, 0x6e, 0x74, 0x33, 0x32, 0x5f, 0x74, 0x28, 0x74, 0x68, 0x72, 0x65, 0x61
        /*009d*/ 	.byte	0x64, 0x49, 0x64, 0x78, 0x2e, 0x78, 0x29, 0x20, 0x2f, 0x20, 0x33, 0x32, 0x29, 0x20, 0x25, 0x20
        /*00ad*/ 	.byte	0x34, 0x29, 0x20, 0x3d, 0x3d, 0x20, 0x28, 0x28, 0x28, 0x74, 0x6d, 0x65, 0x6d, 0x5f, 0x61, 0x64
        /*00bd*/ 	.byte	0x64, 0x72, 0x20, 0x3e, 0x3e, 0x20, 0x31, 0x36, 0x29, 0x20, 0x2f, 0x20, 0x33, 0x32, 0x29, 0x20
        /*00cd*/ 	.byte	0x25, 0x20, 0x34, 0x29, 0x00
	.type		__unnamed_1,@object
	.size		__unnamed_1,(__unnamed_2 - __unnamed_1)
__unnamed_1:
        /*00d2*/ 	.byte	0x61, 0x75, 0x74, 0x6f, 0x20, 0x63, 0x75, 0x74, 0x65, 0x3a, 0x3a, 0x61, 0x73, 0x5f, 0x70, 0x6f
        /* <DEDUP_REMOVED lines=24> */
        /*0262*/ 	.byte	0x34, 0x30, 0x39, 0x36, 0x3e, 0x3e, 0x3e, 0x3e, 0x5d, 0x00
	.type		__unnamed_2,@object
	.size		__unnamed_2,(.L_2 - __unnamed_2)
__unnamed_2:
        /* <DEDUP_REMOVED lines=43> */
        /*051c*/ 	.byte	0x65, 0x3a, 0x3a, 0x43, 0x3c, 0x30, 0x3e, 0x3e, 0x3e, 0x3e, 0x5d, 0x00
.L_2:


//--------------------- .nv.shared._ZN7cutlass13device_kernelINS_4gemm6kernel13GemmUniversalIN4cute5tupleIJiiiiEEENS1_10collective13CollectiveMmaINS1_35MainloopSm100TmaUmmaWarpSpecializedILi3ELi2ELi2ENS5_IJNS4_1CILi2EEESB_NSA_ILi1EEEEEEEENS5_IJNSA_ILi256EEESF_NSA_ILi32EEEEEENS_10tfloat32_tENS5_IJlSC_lEEESI_SJ_NS4_8TiledMMAINS4_8MMA_AtomIJNS4_23SM100_MMA_TF32_2x1SM_SSISI_SI_fLi256ELi256ELNS4_4UMMA5MajorE0ELSO_0ELNSN_7ScaleInE0ELSP_0EEEEEENS4_6LayoutINS5_IJSC_SC_SC_EEENS5_IJNSA_ILi0EEESU_SU_EEEEENS5_IJNS4_10UnderscoreESX_SX_EEEEENS4_28SM100_TMA_2SM_LOAD_MULTICASTENS4_14ComposedLayoutINS4_7SwizzleILi3ELi4ELi3EEENS4_18smem_ptr_flag_bitsILi32EEENSS_INS5_IJNSA_ILi8EEESG_EEENS5_IJSG_SC_EEEEEEEvNS4_8identityENS4_18SM100_TMA_2SM_LOADES1A_vS1B_EENS_8epilogue10collective18CollectiveEpilogueINS1E_23Sm100TmaWarpSpecializedILi4ELi2ELi32ELb1ELb0EEEJNS5_IJNSA_ILi128EEESF_SG_EEENS5_IJNSS_IS1J_SC_EENSS_ISG_SC_EEEEESI_SJ_SI_SJ_NS1E_6fusion15FusionCallbacksIS1I_NS1O_17LinearCombinationISI_fSI_fLNS_15FloatRoundStyleE2EEES1K_S1N_JEEENS4_5SM1004TMEM4LOAD26SM100_TMEM_LOAD_32dp32b32xENS4_13SM90_TMA_LOADES1A_NS4_39AutoVectorizingCopyWithAssumedAlignmentILi128EEENS4_14SM90_TMA_STOREES1A_S20_S20_EEEvvEEEEvNT_6ParamsE --------------------------
	.section	.nv.shared._ZN7cutlass13device_kernelINS_4gemm6kernel13GemmUniversalIN4cute5tupleIJiiiiEEENS1_10collective13CollectiveMmaINS1_35MainloopSm100TmaUmmaWarpSpecializedILi3ELi2ELi2ENS5_IJNS4_1CILi2EEESB_NSA_ILi1EEEEEEEENS5_IJNSA_ILi256EEESF_NSA_ILi32EEEEEENS_10tfloat32_tENS5_IJlSC_lEEESI_SJ_NS4_8TiledMMAINS4_8MMA_AtomIJNS4_23SM100_MMA_TF32_2x1SM_SSISI_SI_fLi256ELi256ELNS4_4UMMA5MajorE0ELSO_0ELNSN_7ScaleInE0ELSP_0EEEEEENS4_6LayoutINS5_IJSC_SC_SC_EEENS5_IJNSA_ILi0EEESU_SU_EEEEENS5_IJNS4_10UnderscoreESX_SX_EEEEENS4_28SM100_TMA_2SM_LOAD_MULTICASTENS4_14ComposedLayoutINS4_7SwizzleILi3ELi4ELi3EEENS4_18smem_ptr_flag_bitsILi32EEENSS_INS5_IJNSA_ILi8EEESG_EEENS5_IJSG_SC_EEEEEEEvNS4_8identityENS4_18SM100_TMA_2SM_LOADES1A_vS1B_EENS_8epilogue10collective18CollectiveEpilogueINS1E_23Sm100TmaWarpSpecializedILi4ELi2ELi32ELb1ELb0EEEJNS5_IJNSA_ILi128EEESF_SG_EEENS5_IJNSS_IS1J_SC_EENSS_ISG_SC_EEEEESI_SJ_SI_SJ_NS1E_6fusion15FusionCallbacksIS1I_NS1O_17LinearCombinationISI_fSI_fLNS_15FloatRoundStyleE2EEES1K_S1N_JEEENS4_5SM1004TMEM4LOAD26SM100_TMEM_LOAD_32dp32b32xENS4_13SM90_TMA_LOADES1A_NS4_39AutoVectorizingCopyWithAssumedAlignmentILi128EEENS4_14SM90_TMA_STOREES1A_S20_S20_EEEvvEEEEvNT_6ParamsE,"aw",@nobits
	.sectionflags	@""
	.align	16
	.zero		1024


//--------------------- .nv.shared.reserved.0     --------------------------
	.section	.nv.shared.reserved.0,"aw",@nobits
	.weak		__nv_reservedSMEM_offset_0_alias
	.size		__nv_reservedSMEM_offset_0_alias, 0, 64
	.other		__nv_reservedSMEM_offset_0_alias,@"STO_CUDA_RESERVED_SHARED STV_DEFAULT"
__nv_reservedSMEM_offset_0_alias:
	.zero		0
.nv.shared.reserved.0:
	.zero		64
	.weak		__nv_reservedSMEM_tcgen05_partition
	.type		__nv_reservedSMEM_tcgen05_partition,@object
	.size		__nv_reservedSMEM_tcgen05_partition,(.L_0 - __nv_reservedSMEM_tcgen05_partition)
__nv_reservedSMEM_tcgen05_partition:
	.zero		32
.L_0:


//--------------------- .nv.global                --------------------------
	.section	.nv.global,"aw",@nobits
.nv.global:
	.type		_ZN40_INTERNAL_310b420e_4_k_cu_88679997_101784cute1_E,@object
	.size		_ZN40_INTERNAL_310b420e_4_k_cu_88679997_101784cute1_E,(_ZN40_INTERNAL_310b420e_4_k_cu_88679997_101784cuda3std3__45__cpo6cbeginE - _ZN40_INTERNAL_310b420e_4_k_cu_88679997_101784cute1_E)
_ZN40_INTERNAL_310b420e_4_k_cu_88679997_101784cute1_E:
	.zero		1
	.type		_ZN40_INTERNAL_310b420e_4_k_cu_88679997_101784cuda3std3__45__cpo6cbeginE,@object
	.size		_ZN40_INTERNAL_310b420e_4_k_cu_88679997_101784cuda3std3__45__cpo6cbeginE,(_ZN40_INTERNAL_310b420e_4_k_cu_88679997_101784cuda3std3__48in_placeE - _ZN40_INTERNAL_310b420e_4_k_cu_88679997_101784cuda3std3__45__cpo6cbeginE)
_ZN40_INTERNAL_310b420e_4_k_cu_88679997_101784cuda3std3__45__cpo6cbeginE:
	.zero		1
	.type		_ZN40_INTERNAL_310b420e_4_k_cu_88679997_101784cuda3std3__48in_placeE,@object
	.size		_ZN40_INTERNAL_310b420e_4_k_cu_88679997_101784cuda3std3__48in_placeE,(_ZN40_INTERNAL_310b420e_4_k_cu_88679997_101784cuda3std6ranges3__45__cpo9iter_moveE - _ZN40_INTERNAL_310b420e_4_k_cu_88679997_101784cuda3std3__48in_placeE)
_ZN40_INTERNAL_310b420e_4_k_cu_88679997_101784cuda3std3__48in_placeE:
	.zero		1
	.type		_ZN40_INTERNAL_310b420e_4_k_cu_88679997_101784cuda3std6ranges3__45__cpo9iter_moveE,@object
	.size		_ZN40_INTERNAL_310b420e_4_k_cu_88679997_101784cuda3std6ranges3__45__cpo9iter_moveE,(_ZN40_INTERNAL_310b420e_4_k_cu_88679997_101784cuda3std3__45__cpo5beginE - _ZN40_INTERNAL_310b420e_4_k_cu_88679997_101784cuda3std6ranges3__45__cpo9iter_moveE)
_ZN40_INTERNAL_310b420e_4_k_cu_88679997_101784cuda3std6ranges3__45__cpo9iter_moveE:
	.zero		1
	.type		_ZN40_INTERNAL_310b420e_4_k_cu_88679997_101784cuda3std3__45__cpo5beginE,@object
	.size		_ZN40_INTERNAL_310b420e_4_k_cu_88679997_101784cuda3std3__45__cpo5beginE,(_ZN40_INTERNAL_310b420e_4_k_cu_88679997_101784cuda3std3__442_GLOBAL__N__310b420e_4_k_cu_88679997_101786ignoreE - _ZN40_INTERNAL_310b420e_4_k_cu_88679997_101784cuda3std3__45__cpo5beginE)
_ZN40_INTERNAL_310b420e_4_k_cu_88679997_101784cuda3std3__45__cpo5beginE:
	.zero		1
	.type		_ZN40_INTERNAL_310b420e_4_k_cu_88679997_101784cuda3std3__442_GLOBAL__N__310b420e_4_k_cu_88679997_101786ignoreE,@object
	.size		_ZN40_INTERNAL_310b420e_4_k_cu_88679997_101784cuda3std3__442_GLOBAL__N__310b420e_4_k_cu_88679997_101786ignoreE,(_ZN40_INTERNAL_310b420e_4_k_cu_88679997_101784cute7productE - _ZN40_INTERNAL_310b420e_4_k_cu_88679997_101784cuda3std3__442_GLOBAL__N__310b420e_4_k_cu_88679997_101786ignoreE)
_ZN40_INTERNAL_310b420e_4_k_cu_88679997_101784cuda3std3__442_GLOBAL__N__310b420e_4_k_cu_88679997_101786ignoreE:
	.zero		1
	.type		_ZN40_INTERNAL_310b420e_4_k_cu_88679997_101784cute7productE,@object
	.size		_ZN40_INTERNAL_310b420e_4_k_cu_88679997_101784cute7productE,(_ZN40_INTERNAL_310b420e_4_k_cu_88679997_101784cuda3std3__45__cpo3endE - _ZN40_INTERNAL_310b420e_4_k_cu_88679997_101784cute7productE)
_ZN40_INTERNAL_310b420e_4_k_cu_88679997_101784cute7productE:
	.zero		1
	.type		_ZN40_INTERNAL_310b420e_4_k_cu_88679997_101784cuda3std3__45__cpo3endE,@object
	.size		_ZN40_INTERNAL_310b420e_4_k_cu_88679997_101784cuda3std3__45__cpo3endE,(_ZN40_INTERNAL_310b420e_4_k_cu_88679997_101784cuda3std3__419piecewise_constructE - _ZN40_INTERNAL_310b420e_4_k_cu_88679997_101784cuda3std3__45__cpo3endE)
_ZN40_INTERNAL_310b420e_4_k_cu_88679997_101784cuda3std3__45__cpo3endE:
	.zero		1
	.type		_ZN40_INTERNAL_310b420e_4_k_cu_88679997_101784cuda3std3__419piecewise_constructE,@object
	.size		_ZN40_INTERNAL_310b420e_4_k_cu_88679997_101784cuda3std3__419piecewise_constructE,(_ZN40_INTERNAL_310b420e_4_k_cu_88679997_101784cuda3std3__45__cpo4cendE - _ZN40_INTERNAL_310b420e_4_k_cu_88679997_101784cuda3std3__419piecewise_constructE)
_ZN40_INTERNAL_310b420e_4_k_cu_88679997_101784cuda3std3__419piecewise_constructE:
	.zero		1
	.type		_ZN40_INTERNAL_310b420e_4_k_cu_88679997_101784cuda3std3__45__cpo4cendE,@object
	.size		_ZN40_INTERNAL_310b420e_4_k_cu_88679997_101784cuda3std3__45__cpo4cendE,(_ZN40_INTERNAL_310b420e_4_k_cu_88679997_101784cuda3std6ranges3__45__cpo4swapE - _ZN40_INTERNAL_310b420e_4_k_cu_88679997_101784cuda3std3__45__cpo4cendE)
_ZN40_INTERNAL_310b420e_4_k_cu_88679997_101784cuda3std3__45__cpo4cendE:
	.zero		1
	.type		_ZN40_INTERNAL_310b420e_4_k_cu_88679997_101784cuda3std6ranges3__45__cpo4swapE,@object
	.size		_ZN40_INTERNAL_310b420e_4_k_cu_88679997_101784cuda3std6ranges3__45__cpo4swapE,(.L_10 - _ZN40_INTERNAL_310b420e_4_k_cu_88679997_101784cuda3std6ranges3__45__cpo4swapE)
_ZN40_INTERNAL_310b420e_4_k_cu_88679997_101784cuda3std6ranges3__45__cpo4swapE:
	.zero		1
.L_10:


//--------------------- .nv.constant0._ZN7cutlass13device_kernelINS_4gemm6kernel13GemmUniversalIN4cute5tupleIJiiiiEEENS1_10collective13CollectiveMmaINS1_35MainloopSm100TmaUmmaWarpSpecializedILi3ELi2ELi2ENS5_IJNS4_1CILi2EEESB_NSA_ILi1EEEEEEEENS5_IJNSA_ILi256EEESF_NSA_ILi32EEEEEENS_10tfloat32_tENS5_IJlSC_lEEESI_SJ_NS4_8TiledMMAINS4_8MMA_AtomIJNS4_23SM100_MMA_TF32_2x1SM_SSISI_SI_fLi256ELi256ELNS4_4UMMA5MajorE0ELSO_0ELNSN_7ScaleInE0ELSP_0EEEEEENS4_6LayoutINS5_IJSC_SC_SC_EEENS5_IJNSA_ILi0EEESU_SU_EEEEENS5_IJNS4_10UnderscoreESX_SX_EEEEENS4_28SM100_TMA_2SM_LOAD_MULTICASTENS4_14ComposedLayoutINS4_7SwizzleILi3ELi4ELi3EEENS4_18smem_ptr_flag_bitsILi32EEENSS_INS5_IJNSA_ILi8EEESG_EEENS5_IJSG_SC_EEEEEEEvNS4_8identityENS4_18SM100_TMA_2SM_LOADES1A_vS1B_EENS_8epilogue10collective18CollectiveEpilogueINS1E_23Sm100TmaWarpSpecializedILi4ELi2ELi32ELb1ELb0EEEJNS5_IJNSA_ILi128EEESF_SG_EEENS5_IJNSS_IS1J_SC_EENSS_ISG_SC_EEEEESI_SJ_SI_SJ_NS1E_6fusion15FusionCallbacksIS1I_NS1O_17LinearCombinationISI_fSI_fLNS_15FloatRoundStyleE2EEES1K_S1N_JEEENS4_5SM1004TMEM4LOAD26SM100_TMEM_LOAD_32dp32b32xENS4_13SM90_TMA_LOADES1A_NS4_39AutoVectorizingCopyWithAssumedAlignmentILi128EEENS4_14SM90_TMA_STOREES1A_S20_S20_EEEvvEEEEvNT_6ParamsE --------------------------
	.section	.nv.constant0._ZN7cutlass13device_kernelINS_4gemm6kernel13GemmUniversalIN4cute5tupleIJiiiiEEENS1_10collective13CollectiveMmaINS1_35MainloopSm100TmaUmmaWarpSpecializedILi3ELi2ELi2ENS5_IJNS4_1CILi2EEESB_NSA_ILi1EEEEEEEENS5_IJNSA_ILi256EEESF_NSA_ILi32EEEEEENS_10tfloat32_tENS5_IJlSC_lEEESI_SJ_NS4_8TiledMMAINS4_8MMA_AtomIJNS4_23SM100_MMA_TF32_2x1SM_SSISI_SI_fLi256ELi256ELNS4_4UMMA5MajorE0ELSO_0ELNSN_7ScaleInE0ELSP_0EEEEEENS4_6LayoutINS5_IJSC_SC_SC_EEENS5_IJNSA_ILi0EEESU_SU_EEEEENS5_IJNS4_10UnderscoreESX_SX_EEEEENS4_28SM100_TMA_2SM_LOAD_MULTICASTENS4_14ComposedLayoutINS4_7SwizzleILi3ELi4ELi3EEENS4_18smem_ptr_flag_bitsILi32EEENSS_INS5_IJNSA_ILi8EEESG_EEENS5_IJSG_SC_EEEEEEEvNS4_8identityENS4_18SM100_TMA_2SM_LOADES1A_vS1B_EENS_8epilogue10collective18CollectiveEpilogueINS1E_23Sm100TmaWarpSpecializedILi4ELi2ELi32ELb1ELb0EEEJNS5_IJNSA_ILi128EEESF_SG_EEENS5_IJNSS_IS1J_SC_EENSS_ISG_SC_EEEEESI_SJ_SI_SJ_NS1E_6fusion15FusionCallbacksIS1I_NS1O_17LinearCombinationISI_fSI_fLNS_15FloatRoundStyleE2EEES1K_S1N_JEEENS4_5SM1004TMEM4LOAD26SM100_TMEM_LOAD_32dp32b32xENS4_13SM90_TMA_LOADES1A_NS4_39AutoVectorizingCopyWithAssumedAlignmentILi128EEENS4_14SM90_TMA_STOREES1A_S20_S20_EEEvvEEEEvNT_6ParamsE,"a",@progbits
	.sectionflags	@""
	.align	4
.nv.constant0._ZN7cutlass13device_kernelINS_4gemm6kernel13GemmUniversalIN4cute5tupleIJiiiiEEENS1_10collective13CollectiveMmaINS1_35MainloopSm100TmaUmmaWarpSpecializedILi3ELi2ELi2ENS5_IJNS4_1CILi2EEESB_NSA_ILi1EEEEEEEENS5_IJNSA_ILi256EEESF_NSA_ILi32EEEEEENS_10tfloat32_tENS5_IJlSC_lEEESI_SJ_NS4_8TiledMMAINS4_8MMA_AtomIJNS4_23SM100_MMA_TF32_2x1SM_SSISI_SI_fLi256ELi256ELNS4_4UMMA5MajorE0ELSO_0ELNSN_7ScaleInE0ELSP_0EEEEEENS4_6LayoutINS5_IJSC_SC_SC_EEENS5_IJNSA_ILi0EEESU_SU_EEEEENS5_IJNS4_10UnderscoreESX_SX_EEEEENS4_28SM100_TMA_2SM_LOAD_MULTICASTENS4_14ComposedLayoutINS4_7SwizzleILi3ELi4ELi3EEENS4_18smem_ptr_flag_bitsILi32EEENSS_INS5_IJNSA_ILi8EEESG_EEENS5_IJSG_SC_EEEEEEEvNS4_8identityENS4_18SM100_TMA_2SM_LOADES1A_vS1B_EENS_8epilogue10collective18CollectiveEpilogueINS1E_23Sm100TmaWarpSpecializedILi4ELi2ELi32ELb1ELb0EEEJNS5_IJNSA_ILi128EEESF_SG_EEENS5_IJNSS_IS1J_SC_EENSS_ISG_SC_EEEEESI_SJ_SI_SJ_NS1E_6fusion15FusionCallbacksIS1I_NS1O_17LinearCombinationISI_fSI_fLNS_15FloatRoundStyleE2EEES1K_S1N_JEEENS4_5SM1004TMEM4LOAD26SM100_TMEM_LOAD_32dp32b32xENS4_13SM90_TMA_LOADES1A_NS4_39AutoVectorizingCopyWithAssumedAlignmentILi128EEENS4_14SM90_TMA_STOREES1A_S20_S20_EEEvvEEEEvNT_6ParamsE:
	.zero		2944


//--------------------- SYMBOLS --------------------------

	.type		.nv.reservedSmem.offset0,@object
	.size		.nv.reservedSmem.offset0,0x4
	.type		.nv.reservedSmem.cap,@object
	.size		.nv.reservedSmem.cap,0x4
	.type		__assertfail,@function
